	.target	sm_90a

	.elftype	@"ET_EXEC"


//--------------------- .note.nv.tkinfo           --------------------------
	.section	.note.nv.tkinfo,"",@"SHT_NOTE"
	.sectionflags	@"SHF_NOTE_NV_TKINFO"
	.tkinfo
        /*0018*/ 	.word	0x00000002
        /*0030*/ 	.string	""
        /*0030*/ 	.string	"ptxas"
        /*0030*/ 	.string	"Cuda compilation tools, release 13.0, V13.0.88"
        /*0030*/ 	.string	"Build cuda_13.0.r13.0/compiler.36424714_0"
        /*0030*/ 	.string	"-arch sm_90a -m 64 "



//--------------------- .note.nv.cuinfo           --------------------------
	.section	.note.nv.cuinfo,"",@"SHT_NOTE"
	.sectionflags	@"SHF_NOTE_NV_CUINFO"
        /*0018*/ 	.short	0x0002
        /*001a*/ 	.short	0x005a
        /*001c*/ 	.short	0x0082
	.zero		2


//--------------------- .nv.info                  --------------------------
	.section	.nv.info,"",@"SHT_CUDA_INFO"
	.align	4


	//----- nvinfo : EIATTR_REGCOUNT
	.align		4
        /*0000*/ 	.byte	0x04, 0x2f
        /*0002*/ 	.short	(.L_15 - .L_14)
	.align		4
.L_14:
        /*0004*/ 	.word	index@(_ZN7cutlass13device_kernelINS_4fmha6kernel28FmhaKernelTmaWarpSpecializedINS1_10collective30FmhaMainloopTmaWarpSpecializedINS_12float_e4m3_tEffN4cute5tupleIJNS7_1CILi128EEENS9_ILi256EEENS9_ILi32EEEEEENS8_IJiNS9_ILi1EEENS8_IJiiEEEEEESG_NS8_IJSE_iSF_EEENS4_13DefaultFusionEJEEENS4_15FmhaFwdEpilogueIS6_fNS8_IJNS9_ILi64EEESC_SB_EEEEENS2_23IndividualTileSchedulerEJEEEEEvNT_6ParamsE)
        /*0008*/ 	.word	0x000000a8


	//----- nvinfo : EIATTR_FRAME_SIZE
	.align		4
.L_15:
        /*000c*/ 	.byte	0x04, 0x11
        /*000e*/ 	.short	(.L_17 - .L_16)
	.align		4
.L_16:
        /*0010*/ 	.word	index@($__internal_0_$__cuda_sm20_rcp_rn_f32_slowpath)
        /*0014*/ 	.word	0x00000000


	//----- nvinfo : EIATTR_FRAME_SIZE
	.align		4
.L_17:
        /*0018*/ 	.byte	0x04, 0x11
        /*001a*/ 	.short	(.L_19 - .L_18)
	.align		4
.L_18:
        /*001c*/ 	.word	index@(_ZN7cutlass13device_kernelINS_4fmha6kernel28FmhaKernelTmaWarpSpecializedINS1_10collective30FmhaMainloopTmaWarpSpecializedINS_12float_e4m3_tEffN4cute5tupleIJNS7_1CILi128EEENS9_ILi256EEENS9_ILi32EEEEEENS8_IJiNS9_ILi1EEENS8_IJiiEEEEEESG_NS8_IJSE_iSF_EEENS4_13DefaultFusionEJEEENS4_15FmhaFwdEpilogueIS6_fNS8_IJNS9_ILi64EEESC_SB_EEEEENS2_23IndividualTileSchedulerEJEEEEEvNT_6ParamsE)
        /*0020*/ 	.word	0x00000000


	//----- nvinfo : EIATTR_MIN_STACK_SIZE
	.align		4
.L_19:
        /*0024*/ 	.byte	0x04, 0x12
        /*0026*/ 	.short	(.L_21 - .L_20)
	.align		4
.L_20:
        /*0028*/ 	.word	index@(_ZN7cutlass13device_kernelINS_4fmha6kernel28FmhaKernelTmaWarpSpecializedINS1_10collective30FmhaMainloopTmaWarpSpecializedINS_12float_e4m3_tEffN4cute5tupleIJNS7_1CILi128EEENS9_ILi256EEENS9_ILi32EEEEEENS8_IJiNS9_ILi1EEENS8_IJiiEEEEEESG_NS8_IJSE_iSF_EEENS4_13DefaultFusionEJEEENS4_15FmhaFwdEpilogueIS6_fNS8_IJNS9_ILi64EEESC_SB_EEEEENS2_23IndividualTileSchedulerEJEEEEEvNT_6ParamsE)
        /*002c*/ 	.word	0x00000000
.L_21:


//--------------------- .nv.compat                --------------------------
	.section	.nv.compat,"",@"SHT_CUDA_COMPAT_INFO"
	.align	4
        /*0000*/ 	.byte	0x02, 0x09, 0x01, 0x00, 0x02, 0x02, 0x04, 0x00, 0x02, 0x05, 0x05, 0x00, 0x03, 0x07, 0x01, 0x01
        /*0010*/ 	.byte	0x02, 0x03, 0x01, 0x00, 0x02, 0x06, 0x01, 0x00, 0x04, 0x0b, 0x08, 0x00, 0x00, 0x00, 0x00, 0x00
        /*0020*/ 	.byte	0x00, 0x00, 0x00, 0x00


//--------------------- .nv.info._ZN7cutlass13device_kernelINS_4fmha6kernel28FmhaKernelTmaWarpSpecializedINS1_10collective30FmhaMainloopTmaWarpSpecializedINS_12float_e4m3_tEffN4cute5tupleIJNS7_1CILi128EEENS9_ILi256EEENS9_ILi32EEEEEENS8_IJiNS9_ILi1EEENS8_IJiiEEEEEESG_NS8_IJSE_iSF_EEENS4_13DefaultFusionEJEEENS4_15FmhaFwdEpilogueIS6_fNS8_IJNS9_ILi64EEESC_SB_EEEEENS2_23IndividualTileSchedulerEJEEEEEvNT_6ParamsE --------------------------
	.section	.nv.info._ZN7cutlass13device_kernelINS_4fmha6kernel28FmhaKernelTmaWarpSpecializedINS1_10collective30FmhaMainloopTmaWarpSpecializedINS_12float_e4m3_tEffN4cute5tupleIJNS7_1CILi128EEENS9_ILi256EEENS9_ILi32EEEEEENS8_IJiNS9_ILi1EEENS8_IJiiEEEEEESG_NS8_IJSE_iSF_EEENS4_13DefaultFusionEJEEENS4_15FmhaFwdEpilogueIS6_fNS8_IJNS9_ILi64EEESC_SB_EEEEENS2_23IndividualTileSchedulerEJEEEEEvNT_6ParamsE,"",@"SHT_CUDA_INFO"
	.sectionflags	@""
	.align	4


	//----- nvinfo : EIATTR_CUDA_API_VERSION
	.align		4
        /*0000*/ 	.byte	0x04, 0x37
        /*0002*/ 	.short	(.L_23 - .L_22)
.L_22:
        /*0004*/ 	.word	0x00000082


	//----- nvinfo : EIATTR_KPARAM_INFO
	.align		4
.L_23:
        /*0008*/ 	.byte	0x04, 0x17
        /*000a*/ 	.short	(.L_25 - .L_24)
.L_24:
        /*000c*/ 	.word	0x00000000
        /*0010*/ 	.short	0x0000
        /*0012*/ 	.short	0x0070
        /*0014*/ 	.byte	0x00, 0xf0, 0x01, 0x20


	//----- nvinfo : EIATTR_SPARSE_MMA_MASK
	.align		4
.L_25:
        /*0018*/ 	.byte	0x03, 0x50
        /*001a*/ 	.short	0x0000


	//----- nvinfo : EIATTR_MAXREG_COUNT
	.align		4
        /*001c*/ 	.byte	0x03, 0x1b
        /*001e*/ 	.short	0x00a8


	//----- nvinfo : EIATTR_NUM_BARRIERS
	.align		4
        /*0020*/ 	.byte	0x02, 0x4c
        /*0022*/ 	.byte	0x02
	.zero		1


	//----- nvinfo : EIATTR_EXTERNS
	.align		4
        /*0024*/ 	.byte	0x04, 0x0f
        /*0026*/ 	.short	(.L_27 - .L_26)


	//   ....[0]....
	.align		4
.L_26:
        /*0028*/ 	.word	index@(__assertfail)


	//----- nvinfo : EIATTR_MERCURY_ISA_VERSION
	.align		4
.L_27:
        /*002c*/ 	.byte	0x03, 0x5f
        /*002e*/ 	.short	0x0101


	//----- nvinfo : EIATTR_INT_WARP_WIDE_INSTR_OFFSETS
	.align		4
        /*0030*/ 	.byte	0x04, 0x31
        /*0032*/ 	.short	(.L_29 - .L_28)


	//   ....[0]....
.L_28:
        /*0034*/ 	.word	0x000006f0


	//   ....[1]....
        /*0038*/ 	.word	0x00000700


	//   ....[2]....
        /*003c*/ 	.word	0x00000710


	//   ....[3]....
        /*0040*/ 	.word	0x00000720


	//   ....[4]....
        /*0044*/ 	.word	0x00000790


	//----- nvinfo : EIATTR_COOP_GROUP_MASK_REGIDS
	.align		4
.L_29:
        /*0048*/ 	.byte	0x04, 0x29
        /*004a*/ 	.short	(.L_31 - .L_30)


	//   ....[0]....
.L_30:
        /*004c*/ 	.word	0xffffffff


	//   ....[1]....
        /*0050*/ 	.word	0xffffffff


	//   ....[2]....
        /*0054*/ 	.word	0xffffffff


	//   ....[3]....
        /*0058*/ 	.word	0xffffffff


	//   ....[4]....
        /*005c*/ 	.word	0xffffffff


	//   ....[5]....
        /*0060*/ 	.word	0xffffffff


	//   ....[6]....
        /*0064*/ 	.word	0xffffffff


	//   ....[7]....
        /*0068*/ 	.word	0xffffffff


	//   ....[8]....
        /*006c*/ 	.word	0xffffffff


	//   ....[9]....
        /*0070*/ 	.word	0xffffffff


	//   ....[10]....
        /*0074*/ 	.word	0xffffffff


	//   ....[11]....
        /*0078*/ 	.word	0xffffffff


	//   ....[12]....
        /*007c*/ 	.word	0xffffffff


	//   ....[13]....
        /*0080*/ 	.word	0xffffffff


	//   ....[14]....
        /*0084*/ 	.word	0xffffffff


	//   ....[15]....
        /*0088*/ 	.word	0xffffffff


	//   ....[16]....
        /*008c*/ 	.word	0xffffffff


	//   ....[17]....
        /*0090*/ 	.word	0xffffffff


	//   ....[18]....
        /*0094*/ 	.word	0xffffffff


	//   ....[19]....
        /*0098*/ 	.word	0xffffffff


	//   ....[20]....
        /*009c*/ 	.word	0xffffffff


	//   ....[21]....
        /*00a0*/ 	.word	0xffffffff


	//   ....[22]....
        /*00a4*/ 	.word	0xffffffff


	//   ....[23]....
        /*00a8*/ 	.word	0xffffffff


	//   ....[24]....
        /*00ac*/ 	.word	0xffffffff


	//   ....[25]....
        /*00b0*/ 	.word	0xffffffff


	//   ....[26]....
        /*00b4*/ 	.word	0xffffffff


	//   ....[27]....
        /*00b8*/ 	.word	0xffffffff


	//   ....[28]....
        /*00bc*/ 	.word	0xffffffff


	//   ....[29]....
        /*00c0*/ 	.word	0xffffffff


	//   ....[30]....
        /*00c4*/ 	.word	0xffffffff


	//   ....[31]....
        /*00c8*/ 	.word	0xffffffff


	//   ....[32]....
        /*00cc*/ 	.word	0xffffffff


	//   ....[33]....
        /*00d0*/ 	.word	0xffffffff


	//   ....[34]....
        /*00d4*/ 	.word	0xffffffff


	//   ....[35]....
        /*00d8*/ 	.word	0xffffffff


	//   ....[36]....
        /*00dc*/ 	.word	0xffffffff


	//   ....[37]....
        /*00e0*/ 	.word	0xffffffff


	//   ....[38]....
        /*00e4*/ 	.word	0xffffffff


	//   ....[39]....
        /*00e8*/ 	.word	0xffffffff


	//   ....[40]....
        /*00ec*/ 	.word	0xffffffff


	//   ....[41]....
        /*00f0*/ 	.word	0xffffffff


	//   ....[42]....
        /*00f4*/ 	.word	0xffffffff


	//   ....[43]....
        /*00f8*/ 	.word	0xffffffff


	//   ....[44]....
        /*00fc*/ 	.word	0xffffffff


	//   ....[45]....
        /*0100*/ 	.word	0xffffffff


	//   ....[46]....
        /*0104*/ 	.word	0xffffffff


	//   ....[47]....
        /*0108*/ 	.word	0xffffffff


	//   ....[48]....
        /*010c*/ 	.word	0xffffffff


	//   ....[49]....
        /*0110*/ 	.word	0xffffffff


	//   ....[50]....
        /*0114*/ 	.word	0xffffffff


	//   ....[51]....
        /*0118*/ 	.word	0xffffffff


	//   ....[52]....
        /*011c*/ 	.word	0xffffffff


	//   ....[53]....
        /*0120*/ 	.word	0xffffffff


	//   ....[54]....
        /*0124*/ 	.word	0xffffffff


	//   ....[55]....
        /*0128*/ 	.word	0xffffffff


	//   ....[56]....
        /*012c*/ 	.word	0xffffffff


	//   ....[57]....
        /*0130*/ 	.word	0xffffffff


	//   ....[58]....
        /*0134*/ 	.word	0xffffffff


	//   ....[59]....
        /*0138*/ 	.word	0xffffffff


	//   ....[60]....
        /*013c*/ 	.word	0xffffffff


	//   ....[61]....
        /*0140*/ 	.word	0xffffffff


	//   ....[62]....
        /*0144*/ 	.word	0xffffffff


	//   ....[63]....
        /*0148*/ 	.word	0xffffffff


	//   ....[64]....
        /*014c*/ 	.word	0xffffffff


	//   ....[65]....
        /*0150*/ 	.word	0xffffffff


	//   ....[66]....
        /*0154*/ 	.word	0xffffffff


	//   ....[67]....
        /*0158*/ 	.word	0xffffffff


	//   ....[68]....
        /*015c*/ 	.word	0xffffffff


	//   ....[69]....
        /*0160*/ 	.word	0xffffffff


	//   ....[70]....
        /*0164*/ 	.word	0xffffffff


	//   ....[71]....
        /*0168*/ 	.word	0xffffffff


	//   ....[72]....
        /*016c*/ 	.word	0xffffffff


	//   ....[73]....
        /*0170*/ 	.word	0xffffffff


	//   ....[74]....
        /*0174*/ 	.word	0xffffffff


	//   ....[75]....
        /*0178*/ 	.word	0xffffffff


	//   ....[76]....
        /*017c*/ 	.word	0xffffffff


	//   ....[77]....
        /*0180*/ 	.word	0xffffffff


	//   ....[78]....
        /*0184*/ 	.word	0xffffffff


	//   ....[79]....
        /*0188*/ 	.word	0xffffffff


	//   ....[80]....
        /*018c*/ 	.word	0xffffffff


	//   ....[81]....
        /*0190*/ 	.word	0xffffffff


	//----- nvinfo : EIATTR_COOP_GROUP_INSTR_OFFSETS
	.align		4
.L_31:
        /*0194*/ 	.byte	0x04, 0x28
        /*0196*/ 	.short	(.L_33 - .L_32)


	//   ....[0]....
.L_32:
        /*0198*/ 	.word	0x00000050


	//   ....[1]....
        /*019c*/ 	.word	0x00000080


	//   ....[2]....
        /*01a0*/ 	.word	0x000001b0


	//   ....[3]....
        /*01a4*/ 	.word	0x00000370


	//   ....[4]....
        /*01a8*/ 	.word	0x00000530


	//   ....[5]....
        /*01ac*/ 	.word	0x00000690


	//   ....[6]....
        /*01b0*/ 	.word	0x00001300


	//   ....[7]....
        /*01b4*/ 	.word	0x00001320


	//   ....[8]....
        /*01b8*/ 	.word	0x000026e0


	//   ....[9]....
        /*01bc*/ 	.word	0x00002800


	//   ....[10]....
        /*01c0*/ 	.word	0x00006000


	//   ....[11]....
        /*01c4*/ 	.word	0x00006040


	//   ....[12]....
        /*01c8*/ 	.word	0x00006070


	//   ....[13]....
        /*01cc*/ 	.word	0x000060a0


	//   ....[14]....
        /*01d0*/ 	.word	0x000060d0


	//   ....[15]....
        /*01d4*/ 	.word	0x00006100


	//   ....[16]....
        /*01d8*/ 	.word	0x00006130


	//   ....[17]....
        /*01dc*/ 	.word	0x00006160


	//   ....[18]....
        /*01e0*/ 	.word	0x00006190


	//   ....[19]....
        /*01e4*/ 	.word	0x000061c0


	//   ....[20]....
        /*01e8*/ 	.word	0x000061f0


	//   ....[21]....
        /*01ec*/ 	.word	0x00006220


	//   ....[22]....
        /*01f0*/ 	.word	0x00006250


	//   ....[23]....
        /*01f4*/ 	.word	0x00006280


	//   ....[24]....
        /*01f8*/ 	.word	0x000062b0


	//   ....[25]....
        /*01fc*/ 	.word	0x000062e0


	//   ....[26]....
        /*0200*/ 	.word	0x00006310


	//   ....[27]....
        /*0204*/ 	.word	0x00006340


	//   ....[28]....
        /*0208*/ 	.word	0x00006370


	//   ....[29]....
        /*020c*/ 	.word	0x000063a0


	//   ....[30]....
        /*0210*/ 	.word	0x000063d0


	//   ....[31]....
        /*0214*/ 	.word	0x00006400


	//   ....[32]....
        /*0218*/ 	.word	0x00006430


	//   ....[33]....
        /*021c*/ 	.word	0x00006460


	//   ....[34]....
        /*0220*/ 	.word	0x00006490


	//   ....[35]....
        /*0224*/ 	.word	0x000064c0


	//   ....[36]....
        /*0228*/ 	.word	0x000064f0


	//   ....[37]....
        /*022c*/ 	.word	0x00006520


	//   ....[38]....
        /*0230*/ 	.word	0x00006550


	//   ....[39]....
        /*0234*/ 	.word	0x00006580


	//   ....[40]....
        /*0238*/ 	.word	0x000065b0


	//   ....[41]....
        /*023c*/ 	.word	0x000065e0


	//   ....[42]....
        /*0240*/ 	.word	0x00007030


	//   ....[43]....
        /*0244*/ 	.word	0x00007060


	//   ....[44]....
        /*0248*/ 	.word	0x000086b0


	//   ....[45]....
        /*024c*/ 	.word	0x000087a0


	//   ....[46]....
        /*0250*/ 	.word	0x0000be00


	//   ....[47]....
        /*0254*/ 	.word	0x0000be30


	//   ....[48]....
        /*0258*/ 	.word	0x0000be60


	//   ....[49]....
        /*025c*/ 	.word	0x0000bea0


	//   ....[50]....
        /*0260*/ 	.word	0x0000bed0


	//   ....[51]....
        /*0264*/ 	.word	0x0000bf00


	//   ....[52]....
        /*0268*/ 	.word	0x0000bf30


	//   ....[53]....
        /*026c*/ 	.word	0x0000bf60


	//   ....[54]....
        /*0270*/ 	.word	0x0000bf90


	//   ....[55]....
        /*0274*/ 	.word	0x0000bfd0


	//   ....[56]....
        /*0278*/ 	.word	0x0000c020


	//   ....[57]....
        /*027c*/ 	.word	0x0000c050


	//   ....[58]....
        /*0280*/ 	.word	0x0000c080


	//   ....[59]....
        /*0284*/ 	.word	0x0000c0c0


	//   ....[60]....
        /*0288*/ 	.word	0x0000c100


	//   ....[61]....
        /*028c*/ 	.word	0x0000c140


	//   ....[62]....
        /*0290*/ 	.word	0x0000c180


	//   ....[63]....
        /*0294*/ 	.word	0x0000c1c0


	//   ....[64]....
        /*0298*/ 	.word	0x0000c200


	//   ....[65]....
        /*029c*/ 	.word	0x0000c240


	//   ....[66]....
        /*02a0*/ 	.word	0x0000c280


	//   ....[67]....
        /*02a4*/ 	.word	0x0000c2c0


	//   ....[68]....
        /*02a8*/ 	.word	0x0000c300


	//   ....[69]....
        /*02ac*/ 	.word	0x0000c330


	//   ....[70]....
        /*02b0*/ 	.word	0x0000c360


	//   ....[71]....
        /*02b4*/ 	.word	0x0000c390


	//   ....[72]....
        /*02b8*/ 	.word	0x0000c3c0


	//   ....[73]....
        /*02bc*/ 	.word	0x0000c3f0


	//   ....[74]....
        /*02c0*/ 	.word	0x0000c420


	//   ....[75]....
        /*02c4*/ 	.word	0x0000c450


	//   ....[76]....
        /*02c8*/ 	.word	0x0000c480


	//   ....[77]....
        /*02cc*/ 	.word	0x0000c4a0


	//   ....[78]....
        /*02d0*/ 	.word	0x0000ca80


	//   ....[79]....
        /*02d4*/ 	.word	0x0000cab0


	//   ....[80]....
        /*02d8*/ 	.word	0x0000caf0


	//   ....[81]....
        /*02dc*/ 	.word	0x0000cb10


	//----- nvinfo : EIATTR_REG_RECONFIG
	.align		4
.L_33:
        /*02e0*/ 	.byte	0x01, 0x54
	.zero		2


	//----- nvinfo : EIATTR_SYSCALL_OFFSETS
	.align		4
        /*02e4*/ 	.byte	0x04, 0x46
        /*02e6*/ 	.short	(.L_35 - .L_34)


	//   ....[0]....
.L_34:
        /*02e8*/ 	.word	0x0000d3e0


	//   ....[1]....
        /*02ec*/ 	.word	0x0000d540


	//----- nvinfo : EIATTR_MBARRIER_INSTR_OFFSETS
	.align		4
.L_35:
        /*02f0*/ 	.byte	0x04, 0x39
        /*02f2*/ 	.short	(.L_37 - .L_36)


	//   ....[0]....
.L_36:
        /*02f4*/ 	.word	0x00000320
        /*02f8*/ 	.word	0x000000ff
        /*02fc*/ 	.word	0x0000b050
        /*0300*/ 	.short	0x0100
        /*0302*/ 	.byte	0x0b
	.zero		1


	//   ....[1]....
        /*0304*/ 	.word	0x00000330
        /*0308*/ 	.word	0x000000ff
        /*030c*/ 	.word	0x0000b060
        /*0310*/ 	.short	0x0100
        /*0312*/ 	.byte	0x0b
	.zero		1


	//   ....[2]....
        /*0314*/ 	.word	0x00000340
        /*0318*/ 	.word	0x000000ff
        /*031c*/ 	.word	0x0000b058
        /*0320*/ 	.short	0x0100
        /*0322*/ 	.byte	0x0b
	.zero		1


	//   ....[3]....
        /*0324*/ 	.word	0x00000350
        /*0328*/ 	.word	0x000000ff
        /*032c*/ 	.word	0x0000b068
        /*0330*/ 	.short	0x0100
        /*0332*/ 	.byte	0x0b
	.zero		1


	//   ....[4]....
        /*0334*/ 	.word	0x00000480
        /*0338*/ 	.word	0x000000ff
        /*033c*/ 	.word	0x0000b000
        /*0340*/ 	.short	0x0100
        /*0342*/ 	.byte	0x0b
	.zero		1


	//   ....[5]....
        /*0344*/ 	.word	0x00000490
        /*0348*/ 	.word	0x000000ff
        /*034c*/ 	.word	0x0000b028
        /*0350*/ 	.short	0x0100
        /*0352*/ 	.byte	0x0b
	.zero		1


	//   ....[6]....
        /*0354*/ 	.word	0x000004a0
        /*0358*/ 	.word	0x000000ff
        /*035c*/ 	.word	0x0000b008
        /*0360*/ 	.short	0x0100
        /*0362*/ 	.byte	0x0b
	.zero		1


	//   ....[7]....
        /*0364*/ 	.word	0x000004b0
        /*0368*/ 	.word	0x000000ff
        /*036c*/ 	.word	0x0000b030
        /*0370*/ 	.short	0x0100
        /*0372*/ 	.byte	0x0b
	.zero		1


	//   ....[8]....
        /*0374*/ 	.word	0x000004c0
        /*0378*/ 	.word	0x000000ff
        /*037c*/ 	.word	0x0000b010
        /*0380*/ 	.short	0x0100
        /*0382*/ 	.byte	0x0b
	.zero		1


	//   ....[9]....
        /*0384*/ 	.word	0x000004d0
        /*0388*/ 	.word	0x000000ff
        /*038c*/ 	.word	0x0000b038
        /*0390*/ 	.short	0x0100
        /*0392*/ 	.byte	0x0b
	.zero		1


	//   ....[10]....
        /*0394*/ 	.word	0x000004e0
        /*0398*/ 	.word	0x000000ff
        /*039c*/ 	.word	0x0000b018
        /*03a0*/ 	.short	0x0100
        /*03a2*/ 	.byte	0x0b
	.zero		1


	//   ....[11]....
        /*03a4*/ 	.word	0x000004f0
        /*03a8*/ 	.word	0x000000ff
        /*03ac*/ 	.word	0x0000b040
        /*03b0*/ 	.short	0x0100
        /*03b2*/ 	.byte	0x0b
	.zero		1


	//   ....[12]....
        /*03b4*/ 	.word	0x00000500
        /*03b8*/ 	.word	0x000000ff
        /*03bc*/ 	.word	0x0000b020
        /*03c0*/ 	.short	0x0100
        /*03c2*/ 	.byte	0x0b
	.zero		1


	//   ....[13]....
        /*03c4*/ 	.word	0x00000510
        /*03c8*/ 	.word	0x000000ff
        /*03cc*/ 	.word	0x0000b048
        /*03d0*/ 	.short	0x0100
        /*03d2*/ 	.byte	0x0b
	.zero		1


	//   ....[14]....
        /*03d4*/ 	.word	0x00000640
        /*03d8*/ 	.word	0x000000ff
        /*03dc*/ 	.word	0x0000b070
        /*03e0*/ 	.short	0x0100
        /*03e2*/ 	.byte	0x0b
	.zero		1


	//   ....[15]....
        /*03e4*/ 	.word	0x00000650
        /*03e8*/ 	.word	0x000000ff
        /*03ec*/ 	.word	0x0000b080
        /*03f0*/ 	.short	0x0100
        /*03f2*/ 	.byte	0x0b
	.zero		1


	//   ....[16]....
        /*03f4*/ 	.word	0x00000660
        /*03f8*/ 	.word	0x000000ff
        /*03fc*/ 	.word	0x0000b078
        /*0400*/ 	.short	0x0100
        /*0402*/ 	.byte	0x0b
	.zero		1


	//   ....[17]....
        /*0404*/ 	.word	0x00000670
        /*0408*/ 	.word	0x000000ff
        /*040c*/ 	.word	0x0000b088
        /*0410*/ 	.short	0x0100
        /*0412*/ 	.byte	0x0b
	.zero		1


	//   ....[18]....
        /*0414*/ 	.word	0x000007b0
        /*0418*/ 	.word	0x000000ff
        /*041c*/ 	.word	0x0000b090
        /*0420*/ 	.short	0x0100
        /*0422*/ 	.byte	0x08
	.zero		1


	//   ....[19]....
        /*0424*/ 	.word	0x000007c0
        /*0428*/ 	.word	0x000000ff
        /*042c*/ 	.word	0x0000b098
        /*0430*/ 	.short	0x0100
        /*0432*/ 	.byte	0x08
	.zero		1


	//   ....[20]....
        /*0434*/ 	.word	0x000007d0
        /*0438*/ 	.word	0x000000ff
        /*043c*/ 	.word	0x0000b0a0
        /*0440*/ 	.short	0x0100
        /*0442*/ 	.byte	0x08
	.zero		1


	//   ....[21]....
        /*0444*/ 	.word	0x000007e0
        /*0448*/ 	.word	0x000000ff
        /*044c*/ 	.word	0x0000b0a8
        /*0450*/ 	.short	0x0100
        /*0452*/ 	.byte	0x08
	.zero		1


	//   ....[22]....
        /*0454*/ 	.word	0x000008e0
        /*0458*/ 	.word	0x000000ff
        /*045c*/ 	.word	0x0000b0c0
        /*0460*/ 	.short	0x0100
        /*0462*/ 	.byte	0x0b
	.zero		1


	//   ....[23]....
        /*0464*/ 	.word	0x000008f0
        /*0468*/ 	.word	0x000000ff
        /*046c*/ 	.word	0x0000b0c8
        /*0470*/ 	.short	0x0100
        /*0472*/ 	.byte	0x0b
	.zero		1


	//   ....[24]....
        /*0474*/ 	.word	0x00000cf0
        /*0478*/ 	.word	0x000000ff
        /*047c*/ 	.word	0x0000b050
        /*0480*/ 	.short	0x010a
        /*0482*/ 	.byte	0x07
	.zero		1


	//   ....[25]....
        /*0484*/ 	.word	0x00000d60
        /*0488*/ 	.word	0x000000ff
        /*048c*/ 	.word	0x0000b000
        /*0490*/ 	.short	0x010a
        /*0492*/ 	.byte	0x25
	.zero		1


	//   ....[26]....
        /*0494*/ 	.word	0x00000dd0
        /*0498*/ 	.word	0x000000ff
        /*049c*/ 	.word	0x00000000
        /*04a0*/ 	.short	0x010a
        /*04a2*/ 	.byte	0x0a
	.zero		1


	//   ....[27]....
        /*04a4*/ 	.word	0x00003f30
        /*04a8*/ 	.word	0x00000077
        /*04ac*/ 	.word	0x00000000
        /*04b0*/ 	.short	0x0101
        /*04b2*/ 	.byte	0x0b
	.zero		1


	//   ....[28]....
        /*04b4*/ 	.word	0x000066f0
        /*04b8*/ 	.word	0x000000ff
        /*04bc*/ 	.word	0x0000b008
        /*04c0*/ 	.short	0x010a
        /*04c2*/ 	.byte	0x25
	.zero		1


	//   ....[29]....
        /*04c4*/ 	.word	0x000069f0
        /*04c8*/ 	.word	0x000000ff
        /*04cc*/ 	.word	0x00000000
        /*04d0*/ 	.short	0x0101
        /*04d2*/ 	.byte	0x07
	.zero		1


	//   ....[30]....
        /*04d4*/ 	.word	0x00006b40
        /*04d8*/ 	.word	0x000000ff
        /*04dc*/ 	.word	0x0000b000
        /*04e0*/ 	.short	0x010a
        /*04e2*/ 	.byte	0x06
	.zero		1


	//   ....[31]....
        /*04e4*/ 	.word	0x0000c270
        /*04e8*/ 	.word	0x000000ff
        /*04ec*/ 	.word	0x0000b000
        /*04f0*/ 	.short	0x010a
        /*04f2*/ 	.byte	0x06
	.zero		1


	//   ....[32]....
        /*04f4*/ 	.word	0x0000c580
        /*04f8*/ 	.word	0x000000ff
        /*04fc*/ 	.word	0x0000b000
        /*0500*/ 	.short	0x010a
        /*0502*/ 	.byte	0x06
	.zero		1


	//   ....[33]....
        /*0504*/ 	.word	0x0000c8d0
        /*0508*/ 	.word	0x000000ff
        /*050c*/ 	.word	0x00000000
        /*0510*/ 	.short	0x0101
        /*0512*/ 	.byte	0x06
	.zero		1


	//   ....[34]....
        /*0514*/ 	.word	0x0000c980
        /*0518*/ 	.word	0x000000ff
        /*051c*/ 	.word	0x00000000
        /*0520*/ 	.short	0x0101
        /*0522*/ 	.byte	0x06
	.zero		1


	//   ....[35]....
        /*0524*/ 	.word	0x0000cf90
        /*0528*/ 	.word	0x000000ff
        /*052c*/ 	.word	0x0000b098
        /*0530*/ 	.short	0x010a
        /*0532*/ 	.byte	0x04
	.zero		1


	//   ....[36]....
        /*0534*/ 	.word	0x0000da80
        /*0538*/ 	.word	0x00000000
        /*053c*/ 	.word	0x0000b090
        /*0540*/ 	.short	0x0101
        /*0542*/ 	.byte	0x25
	.zero		1


	//   ....[37]....
        /*0544*/ 	.word	0x0000dbd0
        /*0548*/ 	.word	0x00000004
        /*054c*/ 	.word	0x0000b060
        /*0550*/ 	.short	0x010a
        /*0552*/ 	.byte	0x3f
	.zero		1


	//   ....[38]....
        /*0554*/ 	.word	0x0000de30
        /*0558*/ 	.word	0x00000005
        /*055c*/ 	.word	0x0000b028
        /*0560*/ 	.short	0x010a
        /*0562*/ 	.byte	0x3f
	.zero		1


	//   ....[39]....
        /*0564*/ 	.word	0x0000e070
        /*0568*/ 	.word	0x00000005
        /*056c*/ 	.word	0x0000b060
        /*0570*/ 	.short	0x010a
        /*0572*/ 	.byte	0x3f
	.zero		1


	//   ....[40]....
        /*0574*/ 	.word	0x0000e2e0
        /*0578*/ 	.word	0x00000004
        /*057c*/ 	.word	0x0000b028
        /*0580*/ 	.short	0x010a
        /*0582*/ 	.byte	0x3f
	.zero		1


	//   ....[41]....
        /*0584*/ 	.word	0x0000e680
        /*0588*/ 	.word	0x00000006
        /*058c*/ 	.word	0x0000b028
        /*0590*/ 	.short	0x010a
        /*0592*/ 	.byte	0x3f
	.zero		1


	//   ....[42]....
        /*0594*/ 	.word	0x0000e8f0
        /*0598*/ 	.word	0x00000006
        /*059c*/ 	.word	0x0000b028
        /*05a0*/ 	.short	0x010a
        /*05a2*/ 	.byte	0x3f
	.zero		1


	//   ....[43]....
        /*05a4*/ 	.word	0x0000ebc0
        /*05a8*/ 	.word	0x00000003
        /*05ac*/ 	.word	0x0000b050
        /*05b0*/ 	.short	0x010a
        /*05b2*/ 	.byte	0x3f
	.zero		1


	//   ....[44]....
        /*05b4*/ 	.word	0x0000ec20
        /*05b8*/ 	.word	0x00000002
        /*05bc*/ 	.word	0x0000b000
        /*05c0*/ 	.short	0x010a
        /*05c2*/ 	.byte	0x3f
	.zero		1


	//   ....[45]....
        /*05c4*/ 	.word	0x0000ec80
        /*05c8*/ 	.word	0x00000005
        /*05cc*/ 	.word	0x00000000
        /*05d0*/ 	.short	0x010a
        /*05d2*/ 	.byte	0x3f
	.zero		1


	//   ....[46]....
        /*05d4*/ 	.word	0x0000ece0
        /*05d8*/ 	.word	0x0000000a
        /*05dc*/ 	.word	0x0000b008
        /*05e0*/ 	.short	0x010a
        /*05e2*/ 	.byte	0x3f
	.zero		1


	//   ....[47]....
        /*05e4*/ 	.word	0x0000ed40
        /*05e8*/ 	.word	0x0000000d
        /*05ec*/ 	.word	0x0000b000
        /*05f0*/ 	.short	0x010a
        /*05f2*/ 	.byte	0x3f
	.zero		1


	//   ....[48]....
        /*05f4*/ 	.word	0x0000eda0
        /*05f8*/ 	.word	0x0000000c
        /*05fc*/ 	.word	0x0000b000
        /*0600*/ 	.short	0x010a
        /*0602*/ 	.byte	0x3f
	.zero		1


	//   ....[49]....
        /*0604*/ 	.word	0x0000ee00
        /*0608*/ 	.word	0x00000003
        /*060c*/ 	.word	0x0000b098
        /*0610*/ 	.short	0x010a
        /*0612*/ 	.byte	0x3f
	.zero		1


	//   ....[50]....
        /*0614*/ 	.word	0x0000ee50
        /*0618*/ 	.word	0x00000004
        /*061c*/ 	.word	0x0000b060
        /*0620*/ 	.short	0x010a
        /*0622*/ 	.byte	0x3f
	.zero		1


	//   ....[51]....
        /*0624*/ 	.word	0x0000eea0
        /*0628*/ 	.word	0x00000005
        /*062c*/ 	.word	0x0000b028
        /*0630*/ 	.short	0x010a
        /*0632*/ 	.byte	0x3f
	.zero		1


	//   ....[52]....
        /*0634*/ 	.word	0x0000eef0
        /*0638*/ 	.word	0x00000005
        /*063c*/ 	.word	0x0000b060
        /*0640*/ 	.short	0x010a
        /*0642*/ 	.byte	0x3f
	.zero		1


	//   ....[53]....
        /*0644*/ 	.word	0x0000ef40
        /*0648*/ 	.word	0x00000004
        /*064c*/ 	.word	0x0000b028
        /*0650*/ 	.short	0x010a
        /*0652*/ 	.byte	0x3f
	.zero		1


	//   ....[54]....
        /*0654*/ 	.word	0x0000ef90
        /*0658*/ 	.word	0x00000006
        /*065c*/ 	.word	0x0000b028
        /*0660*/ 	.short	0x010a
        /*0662*/ 	.byte	0x3f
	.zero		1


	//   ....[55]....
        /*0664*/ 	.word	0x0000efe0
        /*0668*/ 	.word	0x00000006
        /*066c*/ 	.word	0x0000b028
        /*0670*/ 	.short	0x010a
        /*0672*/ 	.byte	0x3f
	.zero		1


	//----- nvinfo : EIATTR_NUM_MBARRIERS
	.align		4
.L_37:
        /*0674*/ 	.byte	0x03, 0x38
        /*0676*/ 	.short	0x0018


	//----- nvinfo : EIATTR_EXIT_INSTR_OFFSETS
	.align		4
        /*0678*/ 	.byte	0x04, 0x1c
        /*067a*/ 	.short	(.L_39 - .L_38)


	//   ....[0]....
.L_38:
        /*067c*/ 	.word	0x00000990


	//   ....[1]....
        /*0680*/ 	.word	0x0000da90


	//   ....[2]....
        /*0684*/ 	.word	0x0000dad0


	//   ....[3]....
        /*0688*/ 	.word	0x0000e550


	//   ....[4]....
        /*068c*/ 	.word	0x0000eba0


	//----- nvinfo : EIATTR_MAX_THREADS
	.align		4
.L_39:
        /*0690*/ 	.byte	0x04, 0x05
        /*0692*/ 	.short	(.L_41 - .L_40)
.L_40:
        /*0694*/ 	.word	0x00000180
        /*0698*/ 	.word	0x00000001
        /*069c*/ 	.word	0x00000001


	//----- nvinfo : EIATTR_CRS_STACK_SIZE
	.align		4
.L_41:
        /*06a0*/ 	.byte	0x04, 0x1e
        /*06a2*/ 	.short	(.L_43 - .L_42)
.L_42:
        /*06a4*/ 	.word	0x00000000


	//----- nvinfo : EIATTR_CBANK_PARAM_SIZE
	.align		4
.L_43:
        /*06a8*/ 	.byte	0x03, 0x19
        /*06aa*/ 	.short	0x0870


	//----- nvinfo : EIATTR_PARAM_CBANK
	.align		4
        /*06ac*/ 	.byte	0x04, 0x0a
        /*06ae*/ 	.short	(.L_45 - .L_44)
	.align		4
.L_44:
        /*06b0*/ 	.word	index@(.nv.constant0._ZN7cutlass13device_kernelINS_4fmha6kernel28FmhaKernelTmaWarpSpecializedINS1_10collective30FmhaMainloopTmaWarpSpecializedINS_12float_e4m3_tEffN4cute5tupleIJNS7_1CILi128EEENS9_ILi256EEENS9_ILi32EEEEEENS8_IJiNS9_ILi1EEENS8_IJiiEEEEEESG_NS8_IJSE_iSF_EEENS4_13DefaultFusionEJEEENS4_15FmhaFwdEpilogueIS6_fNS8_IJNS9_ILi64EEESC_SB_EEEEENS2_23IndividualTileSchedulerEJEEEEEvNT_6ParamsE)
        /*06b4*/ 	.short	0x0210
        /*06b6*/ 	.short	0x0870


	//----- nvinfo : EIATTR_SW_WAR
	.align		4
.L_45:
        /*06b8*/ 	.byte	0x04, 0x36
        /*06ba*/ 	.short	(.L_47 - .L_46)
.L_46:
        /*06bc*/ 	.word	0x00000008
.L_47:


//--------------------- .nv.callgraph             --------------------------
	.section	.nv.callgraph,"",@"SHT_CUDA_CALLGRAPH"
	.align	4
	.sectionentsize	8
	.align		4
        /*0000*/ 	.word	0x00000000
	.align		4
        /*0004*/ 	.word	0xffffffff
	.align		4
        /*0008*/ 	.word	index@(_ZN7cutlass13device_kernelINS_4fmha6kernel28FmhaKernelTmaWarpSpecializedINS1_10collective30FmhaMainloopTmaWarpSpecializedINS_12float_e4m3_tEffN4cute5tupleIJNS7_1CILi128EEENS9_ILi256EEENS9_ILi32EEEEEENS8_IJiNS9_ILi1EEENS8_IJiiEEEEEESG_NS8_IJSE_iSF_EEENS4_13DefaultFusionEJEEENS4_15FmhaFwdEpilogueIS6_fNS8_IJNS9_ILi64EEESC_SB_EEEEENS2_23IndividualTileSchedulerEJEEEEEvNT_6ParamsE)
	.align		4
        /*000c*/ 	.word	index@(__assertfail)
	.align		4
        /*0010*/ 	.word	0x00000000
	.align		4
        /*0014*/ 	.word	0xfffffffe
	.align		4
        /*0018*/ 	.word	0x00000000
	.align		4
        /*001c*/ 	.word	0xfffffffd
	.align		4
        /*0020*/ 	.word	0x00000000
	.align		4
        /*0024*/ 	.word	0xfffffffc


//--------------------- .nv.constant4             --------------------------
	.section	.nv.constant4,"a",@progbits
	.align	8
	.align		8
.nv.constant4:
        /*0000*/ 	.dword	__assertfail
	.align		8
        /*0008*/ 	.dword	__unnamed_1
	.align		8
        /*0010*/ 	.dword	_ZN39_INTERNAL_1af4ac35_4_k_cu_d5334903_27844cuda3std3__45__cpo5beginE
	.align		8
        /*0018*/ 	.dword	_ZN39_INTERNAL_1af4ac35_4_k_cu_d5334903_27844cuda3std3__45__cpo3endE
	.align		8
        /*0020*/ 	.dword	_ZN39_INTERNAL_1af4ac35_4_k_cu_d5334903_27844cuda3std3__45__cpo6cbeginE
	.align		8
        /*0028*/ 	.dword	_ZN39_INTERNAL_1af4ac35_4_k_cu_d5334903_27844cuda3std3__45__cpo4cendE
	.align		8
        /*0030*/ 	.dword	_ZN39_INTERNAL_1af4ac35_4_k_cu_d5334903_27844cuda3std3__441_GLOBAL__N__1af4ac35_4_k_cu_d5334903_27846ignoreE
	.align		8
        /*0038*/ 	.dword	_ZN39_INTERNAL_1af4ac35_4_k_cu_d5334903_27844cuda3std3__419piecewise_constructE
	.align		8
        /*0040*/ 	.dword	_ZN39_INTERNAL_1af4ac35_4_k_cu_d5334903_27844cuda3std3__48in_placeE
	.align		8
        /*0048*/ 	.dword	_ZN39_INTERNAL_1af4ac35_4_k_cu_d5334903_27844cuda3std6ranges3__45__cpo4swapE
	.align		8
        /*0050*/ 	.dword	_ZN39_INTERNAL_1af4ac35_4_k_cu_d5334903_27844cuda3std6ranges3__45__cpo9iter_moveE
	.align		8
        /*0058*/ 	.dword	_ZN39_INTERNAL_1af4ac35_4_k_cu_d5334903_27844cute7productE
	.align		8
        /*0060*/ 	.dword	_ZN39_INTERNAL_1af4ac35_4_k_cu_d5334903_27844cute1_E
	.align		8
        /*0068*/ 	.dword	$str$24
	.align		8
        /*0070*/ 	.dword	$str$25


//--------------------- .text._ZN7cutlass13device_kernelINS_4fmha6kernel28FmhaKernelTmaWarpSpecializedINS1_10collective30FmhaMainloopTmaWarpSpecializedINS_12float_e4m3_tEffN4cute5tupleIJNS7_1CILi128EEENS9_ILi256EEENS9_ILi32EEEEEENS8_IJiNS9_ILi1EEENS8_IJiiEEEEEESG_NS8_IJSE_iSF_EEENS4_13DefaultFusionEJEEENS4_15FmhaFwdEpilogueIS6_fNS8_IJNS9_ILi64EEESC_SB_EEEEENS2_23IndividualTileSchedulerEJEEEEEvNT_6ParamsE --------------------------
	.section	.text._ZN7cutlass13device_kernelINS_4fmha6kernel28FmhaKernelTmaWarpSpecializedINS1_10collective30FmhaMainloopTmaWarpSpecializedINS_12float_e4m3_tEffN4cute5tupleIJNS7_1CILi128EEENS9_ILi256EEENS9_ILi32EEEEEENS8_IJiNS9_ILi1EEENS8_IJiiEEEEEESG_NS8_IJSE_iSF_EEENS4_13DefaultFusionEJEEENS4_15FmhaFwdEpilogueIS6_fNS8_IJNS9_ILi64EEESC_SB_EEEEENS2_23IndividualTileSchedulerEJEEEEEvNT_6ParamsE,"ax",@progbits
	.align	128
.text._ZN7cutlass13device_kernelINS_4fmha6kernel28FmhaKernelTmaWarpSpecializedINS1_10collective30FmhaMainloopTmaWarpSpecializedINS_12float_e4m3_tEffN4cute5tupleIJNS7_1CILi128EEENS9_ILi256EEENS9_ILi32EEEEEENS8_IJiNS9_ILi1EEENS8_IJiiEEEEEESG_NS8_IJSE_iSF_EEENS4_13DefaultFusionEJEEENS4_15FmhaFwdEpilogueIS6_fNS8_IJNS9_ILi64EEESC_SB_EEEEENS2_23IndividualTileSchedulerEJEEEEEvNT_6ParamsE:
        .type           _ZN7cutlass13device_kernelINS_4fmha6kernel28FmhaKernelTmaWarpSpecializedINS1_10collective30FmhaMainloopTmaWarpSpecializedINS_12float_e4m3_tEffN4cute5tupleIJNS7_1CILi128EEENS9_ILi256EEENS9_ILi32EEEEEENS8_IJiNS9_ILi1EEENS8_IJiiEEEEEESG_NS8_IJSE_iSF_EEENS4_13DefaultFusionEJEEENS4_15FmhaFwdEpilogueIS6_fNS8_IJNS9_ILi64EEESC_SB_EEEEENS2_23IndividualTileSchedulerEJEEEEEvNT_6ParamsE,@function
        .size           _ZN7cutlass13device_kernelINS_4fmha6kernel28FmhaKernelTmaWarpSpecializedINS1_10collective30FmhaMainloopTmaWarpSpecializedINS_12float_e4m3_tEffN4cute5tupleIJNS7_1CILi128EEENS9_ILi256EEENS9_ILi32EEEEEENS8_IJiNS9_ILi1EEENS8_IJiiEEEEEESG_NS8_IJSE_iSF_EEENS4_13DefaultFusionEJEEENS4_15FmhaFwdEpilogueIS6_fNS8_IJNS9_ILi64EEESC_SB_EEEEENS2_23IndividualTileSchedulerEJEEEEEvNT_6ParamsE,(.L_x_104 - _ZN7cutlass13device_kernelINS_4fmha6kernel28FmhaKernelTmaWarpSpecializedINS1_10collective30FmhaMainloopTmaWarpSpecializedINS_12float_e4m3_tEffN4cute5tupleIJNS7_1CILi128EEENS9_ILi256EEENS9_ILi32EEEEEENS8_IJiNS9_ILi1EEENS8_IJiiEEEEEESG_NS8_IJSE_iSF_EEENS4_13DefaultFusionEJEEENS4_15FmhaFwdEpilogueIS6_fNS8_IJNS9_ILi64EEESC_SB_EEEEENS2_23IndividualTileSchedulerEJEEEEEvNT_6ParamsE)
        .other          _ZN7cutlass13device_kernelINS_4fmha6kernel28FmhaKernelTmaWarpSpecializedINS1_10collective30FmhaMainloopTmaWarpSpecializedINS_12float_e4m3_tEffN4cute5tupleIJNS7_1CILi128EEENS9_ILi256EEENS9_ILi32EEEEEENS8_IJiNS9_ILi1EEENS8_IJiiEEEEEESG_NS8_IJSE_iSF_EEENS4_13DefaultFusionEJEEENS4_15FmhaFwdEpilogueIS6_fNS8_IJNS9_ILi64EEESC_SB_EEEEENS2_23IndividualTileSchedulerEJEEEEEvNT_6ParamsE,@"STO_CUDA_ENTRY STV_DEFAULT"
_ZN7cutlass13device_kernelINS_4fmha6kernel28FmhaKernelTmaWarpSpecializedINS1_10collective30FmhaMainloopTmaWarpSpecializedINS_12float_e4m3_tEffN4cute5tupleIJNS7_1CILi128EEENS9_ILi256EEENS9_ILi32EEEEEENS8_IJiNS9_ILi1EEENS8_IJiiEEEEEESG_NS8_IJSE_iSF_EEENS4_13DefaultFusionEJEEENS4_15FmhaFwdEpilogueIS6_fNS8_IJNS9_ILi64EEESC_SB_EEEEENS2_23IndividualTileSchedulerEJEEEEEvNT_6ParamsE:
[----:B------:R-:W1:Y:S01]  /*0000*/  LDC R1, c[0x0][0x28] ;  /* 0x00000a00ff017b82 */ /* 0x000e620000000800 */
[----:B------:R-:W2:Y:S01]  /*0010*/  S2R R0, SR_TID.X ;  /* 0x0000000000007919 */ /* 0x000ea20000002100 */
[----:B------:R-:W-:Y:S01]  /*0020*/  ELECT P1, URZ, PT ;  /* 0x00000000003f782f */ /* 0x000fe20003820000 */
[----:B------:R-:W-:Y:S01]  /*0030*/  BSSY B0, `(.L_x_0) ;  /* 0x0000017000007945 */ /* 0x000fe20003800000 */
[----:B--2---:R-:W-:-:S05]  /*0040*/  SHF.R.U32.HI R2, RZ, 0x5, R0 ;  /* 0x00000005ff027819 */ /* 0x004fca0000011600 */
[----:B------:R-:W2:Y:S02]  /*0050*/  SHFL.IDX PT, R3, R2, RZ, 0x1f ;  /* 0x00001fff02037589 */ /* 0x000ea400000e0000 */
[----:B--2---:R-:W-:Y:S02]  /*0060*/  R2UR UR4, R3 ;  /* 0x00000000030472ca */ /* 0x004fe400000e0000 */
[----:B------:R-:W-:-:S06]  /*0070*/  SHF.R.U32.HI R3, RZ, 0x7, R0 ;  /* 0x00000007ff037819 */ /* 0x000fcc0000011600 */
[----:B------:R-:W2:Y:S05]  /*0080*/  SHFL.IDX PT, R3, R3, RZ, 0x1f ;  /* 0x00001fff03037589 */ /* 0x000eaa00000e0000 */
[----:B------:R-:W-:Y:S02]  /*0090*/  USHF.R.S32.HI UR5, URZ, 0x1f, UR4 ;  /* 0x0000001f3f057899 */ /* 0x000fe40008011404 */
[----:B------:R-:W-:Y:S02]  /*00a0*/  ISETP.NE.OR P0, PT, RZ, UR4, !P1 ;  /* 0x00000004ff007c0c */ /* 0x000fe4000cf05670 */
[----:B------:R-:W-:-:S04]  /*00b0*/  ULEA.HI UR5, UR5, UR4, URZ, 0x2 ;  /* 0x0000000405057291 */ /* 0x000fc8000f8f103f */
[----:B------:R-:W-:-:S04]  /*00c0*/  ULOP3.LUT UR5, UR5, 0xfffffffc, URZ, 0xc0, !UPT ;  /* 0xfffffffc05057892 */ /* 0x000fc8000f8ec03f */
[----:B------:R-:W-:-:S03]  /*00d0*/  UIADD3 UR7, UR4, -UR5, URZ ;  /* 0x8000000504077290 */ /* 0x000fc6000fffe03f */
[----:B-1----:R-:W-:Y:S09]  /*00e0*/  @P0 BRA `(.L_x_1) ;  /* 0x00000000002c0947 */ /* 0x002ff20003800000 */
[----:B------:R-:W-:Y:S02]  /*00f0*/  ULDC.64 UR4, c[0x0][0x198] ;  /* 0x0000660000047ab9 */ /* 0x000fe40000000a00 */
[----:B------:R-:W-:Y:S02]  /*0100*/  UIADD3 UR8, UP0, UR4, 0xf0, URZ ;  /* 0x000000f004087890 */ /* 0x000fe4000ff1e03f */
[----:B------:R-:W-:Y:S02]  /*0110*/  UIADD3 UR10, UP1, UR4, 0x1f0, URZ ;  /* 0x000001f0040a7890 */ /* 0x000fe4000ff3e03f */
[----:B------:R-:W-:Y:S02]  /*0120*/  UIADD3 UR4, UP2, UR4, 0x2f0, URZ ;  /* 0x000002f004047890 */ /* 0x000fe4000ff5e03f */
[----:B------:R-:W-:Y:S02]  /*0130*/  UIADD3.X UR9, URZ, UR5, URZ, UP0, !UPT ;  /* 0x000000053f097290 */ /* 0x000fe400087fe43f */
[----:B------:R-:W-:-:S02]  /*0140*/  UIADD3.X UR11, URZ, UR5, URZ, UP1, !UPT ;  /* 0x000000053f0b7290 */ /* 0x000fc40008ffe43f */
[----:B------:R-:W-:-:S05]  /*0150*/  UIADD3.X UR5, URZ, UR5, URZ, UP2, !UPT ;  /* 0x000000053f057290 */ /* 0x000fca00097fe43f */
[----:B------:R1:W-:Y:S02]  /*0160*/  UTMACCTL.PF [UR8] ;  /* 0x00000000080079b9 */ /* 0x0003e40008040000 */
[----:B------:R1:W-:Y:S02]  /*0170*/  UTMACCTL.PF [UR10] ;  /* 0x000000000a0079b9 */ /* 0x0003e40008040000 */
[----:B------:R1:W-:Y:S02]  /*0180*/  UTMACCTL.PF [UR4] ;  /* 0x00000000040079b9 */ /* 0x0003e40008040000 */
[----:B-1----:R-:W-:Y:S01]  /*0190*/  NOP ;  /* 0x0000000000007918 */ /* 0x002fe20000000000 */
.L_x_1:
[----:B------:R-:W-:Y:S05]  /*01a0*/  BSYNC B0 ;  /* 0x0000000000007941 */ /* 0x000fea0003800000 */
.L_x_0:
[----:B------:R-:W1:Y:S01]  /*01b0*/  SHFL.IDX PT, R4, R2, RZ, 0x1f ;  /* 0x00001fff02047589 */ /* 0x000e6200000e0000 */
[----:B--2---:R-:W-:Y:S01]  /*01c0*/  R2UR UR36, R3 ;  /* 0x00000000032472ca */ /* 0x004fe200000e0000 */
[----:B------:R-:W-:-:S12]  /*01d0*/  UISETP.NE.AND UP0, UPT, UR7, 0x1, UPT ;  /* 0x000000010700788c */ /* 0x000fd8000bf05270 */
[----:B------:R-:W-:Y:S02]  /*01e0*/  UIADD3 UR10, UR36, -0x1, URZ ;  /* 0xffffffff240a7890 */ /* 0x000fe4000fffe03f */
[----:B------:R-:W-:Y:S02]  /*01f0*/  UISETP.EQ.AND UP0, UPT, UR36, URZ, !UP0 ;  /* 0x0000003f2400728c */ /* 0x000fe4000c702270 */
[----:B------:R-:W-:Y:S02]  /*0200*/  UISETP.GE.U32.AND UP1, UPT, UR10, 0x4, UPT ;  /* 0x000000040a00788c */ /* 0x000fe4000bf26070 */
[----:B------:R-:W-:Y:S01]  /*0210*/  USEL UR6, URZ, 0x1, !UP0 ;  /* 0x000000013f067887 */ /* 0x000fe2000c000000 */
[----:B-1----:R-:W-:-:S03]  /*0220*/  ISETP.NE.AND P0, PT, R4, RZ, PT ;  /* 0x000000ff0400720c */ /* 0x002fc60003f05270 */
[----:B------:R-:W-:-:S10]  /*0230*/  USEL UR6, UR6, 0x2, UP1 ;  /* 0x0000000206067887 */ /* 0x000fd40008800000 */
[----:B------:R-:W-:Y:S05]  /*0240*/  @P0 BRA `(.L_x_2) ;  /* 0x0000000000480947 */ /* 0x000fea0003800000 */
[----:B------:R-:W1:Y:S01]  /*0250*/  S2UR UR11, SR_CgaCtaId ;  /* 0x00000000000b79c3 */ /* 0x000e620000008800 */
[----:B------:R-:W-:Y:S01]  /*0260*/  UMOV UR4, 0x400 ;  /* 0x0000040000047882 */ /* 0x000fe20000000000 */
[----:B------:R-:W-:Y:S01]  /*0270*/  UMOV UR5, 0x1 ;  /* 0x0000000100057882 */ /* 0x000fe20000000000 */
[----:B------:R-:W-:Y:S01]  /*0280*/  UMOV UR8, 0x80 ;  /* 0x0000008000087882 */ /* 0x000fe20000000000 */
[----:B------:R-:W-:Y:S01]  /*0290*/  ELECT P0, URZ, PT ;  /* 0x00000000003f782f */ /* 0x000fe20003800000 */
[----:B------:R-:W-:-:S04]  /*02a0*/  UIADD3 UR8, -UR8, 0x100000, URZ ;  /* 0x0010000008087890 */ /* 0x000fc8000fffe13f */
[----:B------:R-:W-:Y:S02]  /*02b0*/  USHF.L.U32 UR9, UR8, 0xb, URZ ;  /* 0x0000000b08097899 */ /* 0x000fe4000800063f */
[----:B------:R-:W-:Y:S02]  /*02c0*/  USHF.L.U32 UR8, UR8, 0x1, URZ ;  /* 0x0000000108087899 */ /* 0x000fe4000800063f */
[----:B-1----:R-:W-:Y:S02]  /*02d0*/  ULEA UR11, UR11, UR4, 0x18 ;  /* 0x000000040b0b7291 */ /* 0x002fe4000f8ec03f */
[----:B------:R-:W-:-:S04]  /*02e0*/  UIADD3 UR4, -UR5, 0x100000, URZ ;  /* 0x0010000005047890 */ /* 0x000fc8000fffe13f */
[----:B------:R-:W-:Y:S02]  /*02f0*/  USHF.L.U32 UR5, UR4, 0xb, URZ ;  /* 0x0000000b04057899 */ /* 0x000fe4000800063f */
[----:B------:R-:W-:Y:S01]  /*0300*/  USHF.L.U32 UR4, UR4, 0x1, URZ ;  /* 0x0000000104047899 */ /* 0x000fe2000800063f */
[----:B------:R-:W1:Y:S11]  /*0310*/  FENCE.VIEW.ASYNC.S ;  /* 0x00000000000073c6 */ /* 0x000e760000000000 */
[----:B-1----:R1:W2:Y:S01]  /*0320*/  SYNCS.EXCH.64 URZ, [UR11+0xb050], UR4 ;  /* 0x00b050040b3f75b2 */ /* 0x0022a20008000100 */
[----:B------:R1:W3:Y:S01]  /*0330*/  SYNCS.EXCH.64 URZ, [UR11+0xb060], UR8 ;  /* 0x00b060080b3f75b2 */ /* 0x0002e20008000100 */
[----:B------:R1:W4:Y:S01]  /*0340*/  SYNCS.EXCH.64 URZ, [UR11+0xb058], UR4 ;  /* 0x00b058040b3f75b2 */ /* 0x0003220008000100 */
[----:B------:R1:W1:Y:S01]  /*0350*/  SYNCS.EXCH.64 URZ, [UR11+0xb068], UR8 ;  /* 0x00b068080b3f75b2 */ /* 0x0002620008000100 */
[----:B------:R-:W-:Y:S01]  /*0360*/  NOP ;  /* 0x0000000000007918 */ /* 0x000fe20000000000 */
.L_x_2:
[----:B------:R-:W5:Y:S01]  /*0370*/  SHFL.IDX PT, R3, R2, RZ, 0x1f ;  /* 0x00001fff02037589 */ /* 0x000f6200000e0000 */
[----:B------:R-:W-:Y:S01]  /*0380*/  NOP ;  /* 0x0000000000007918 */ /* 0x000fe20000000000 */
[----:B-----5:R-:W-:-:S13]  /*0390*/  ISETP.NE.AND P0, PT, R3, RZ, PT ;  /* 0x000000ff0300720c */ /* 0x020fda0003f05270 */
[----:B------:R-:W-:Y:S05]  /*03a0*/  @P0 BRA `(.L_x_3) ;  /* 0x0000000000600947 */ /* 0x000fea0003800000 */
[----:B-1----:R-:W1:Y:S01]  /*03b0*/  S2UR UR5, SR_CgaCtaId ;  /* 0x00000000000579c3 */ /* 0x002e620000008800 */
[----:B------:R-:W-:Y:S01]  /*03c0*/  UMOV UR4, 0x400 ;  /* 0x0000040000047882 */ /* 0x000fe20000000000 */
[----:B------:R-:W-:Y:S01]  /*03d0*/  UMOV UR8, 0x1 ;  /* 0x0000000100087882 */ /* 0x000fe20000000000 */
[----:B------:R-:W-:Y:S01]  /*03e0*/  UMOV UR12, 0x100 ;  /* 0x00000100000c7882 */ /* 0x000fe20000000000 */
[----:B------:R-:W-:-:S04]  /*03f0*/  UIADD3 UR8, -UR8, 0x100000, URZ ;  /* 0x0010000008087890 */ /* 0x000fc8000fffe13f */
[----:B------:R-:W-:Y:S02]  /*0400*/  USHF.L.U32 UR9, UR8, 0xb, URZ ;  /* 0x0000000b08097899 */ /* 0x000fe4000800063f */
[----:B------:R-:W-:Y:S01]  /*0410*/  USHF.L.U32 UR8, UR8, 0x1, URZ ;  /* 0x0000000108087899 */ /* 0x000fe2000800063f */
[----:B------:R-:W-:Y:S01]  /*0420*/  ELECT P0, URZ, PT ;  /* 0x00000000003f782f */ /* 0x000fe20003800000 */
[----:B-1----:R-:W-:Y:S02]  /*0430*/  ULEA UR11, UR5, UR4, 0x18 ;  /* 0x00000004050b7291 */ /* 0x002fe4000f8ec03f */
[----:B------:R-:W-:-:S04]  /*0440*/  UIADD3 UR4, -UR12, 0x100000, URZ ;  /* 0x001000000c047890 */ /* 0x000fc8000fffe13f */
[----:B------:R-:W-:Y:S02]  /*0450*/  USHF.L.U32 UR5, UR4, 0xb, URZ ;  /* 0x0000000b04057899 */ /* 0x000fe4000800063f */
[----:B------:R-:W-:Y:S01]  /*0460*/  USHF.L.U32 UR4, UR4, 0x1, URZ ;  /* 0x0000000104047899 */ /* 0x000fe2000800063f */
[----:B------:R-:W1:Y:S03]  /*0470*/  FENCE.VIEW.ASYNC.S ;  /* 0x00000000000073c6 */ /* 0x000e660000000000 */
[----:B-1----:R1:W1:Y:S08]  /*0480*/  SYNCS.EXCH.64 URZ, [UR11+0xb000], UR8 ;  /* 0x00b000080b3f75b2 */ /* 0x0022700008000100 */
[----:B------:R1:W1:Y:S01]  /*0490*/  SYNCS.EXCH.64 URZ, [UR11+0xb028], UR4 ;  /* 0x00b028040b3f75b2 */ /* 0x0002620008000100 */
        /* <DEDUP_REMOVED lines=8> */
[----:B------:R-:W-:Y:S01]  /*0520*/  NOP ;  /* 0x0000000000007918 */ /* 0x000fe20000000000 */
.L_x_3:
        /* <DEDUP_REMOVED lines=21> */
[----:B------:R-:W-:Y:S01]  /*0680*/  NOP ;  /* 0x0000000000007918 */ /* 0x000fe20000000000 */
.L_x_4:
[----:B------:R-:W5:Y:S01]  /*0690*/  SHFL.IDX PT, R3, R2, RZ, 0x1f ;  /* 0x00001fff02037589 */ /* 0x000f6200000e0000 */
[----:B------:R-:W-:Y:S01]  /*06a0*/  ELECT P0, URZ, PT ;  /* 0x00000000003f782f */ /* 0x000fe20003800000 */
[----:B------:R-:W-:Y:S01]  /*06b0*/  NOP ;  /* 0x0000000000007918 */ /* 0x000fe20000000000 */
[----:B-1----:R-:W-:Y:S02]  /*06c0*/  UMOV UR4, 0x80 ;  /* 0x0000008000047882 */ /* 0x002fe40000000000 */
[C---:B-----5:R-:W-:Y:S02]  /*06d0*/  ISETP.NE.OR P0, PT, R3.reuse, RZ, !P0 ;  /* 0x000000ff0300720c */ /* 0x060fe40004705670 */
[----:B------:R-:W-:-:S11]  /*06e0*/  ISETP.NE.AND P2, PT, R3, RZ, PT ;  /* 0x000000ff0300720c */ /* 0x000fd60003f45270 */
[----:B------:R-:W-:Y:S01]  /*06f0*/  VOTEU.ALL UP0, P0 ;  /* 0x00000000003f7886 */ /* 0x000fe20000000000 */
[----:B------:R-:W-:Y:S01]  /*0700*/  VOTEU.ALL UP2, P0 ;  /* 0x00000000003f7886 */ /* 0x000fe20000040000 */
[----:B------:R-:W-:Y:S01]  /*0710*/  VOTEU.ALL UP3, P0 ;  /* 0x00000000003f7886 */ /* 0x000fe20000060000 */
[----:B------:R-:W-:Y:S02]  /*0720*/  VOTEU.ALL UP4, P0 ;  /* 0x00000000003f7886 */ /* 0x000fe40000080000 */
[----:B------:R-:W1:Y:S01]  /*0730*/  @!UP0 S2UR UR9, SR_CgaCtaId ;  /* 0x00000000000989c3 */ /* 0x000e620000008800 */
[----:B------:R-:W-:Y:S01]  /*0740*/  @!UP0 UMOV UR8, 0x400 ;  /* 0x0000040000088882 */ /* 0x000fe20000000000 */
[----:B------:R-:W-:-:S04]  /*0750*/  @!UP0 UIADD3 UR4, -UR4, 0x100000, URZ ;  /* 0x0010000004048890 */ /* 0x000fc8000fffe13f */
[----:B------:R-:W-:Y:S02]  /*0760*/  @!UP0 USHF.L.U32 UR5, UR4, 0xb, URZ ;  /* 0x0000000b04058899 */ /* 0x000fe4000800063f */
[----:B------:R-:W-:Y:S02]  /*0770*/  @!UP0 USHF.L.U32 UR4, UR4, 0x1, URZ ;  /* 0x0000000104048899 */ /* 0x000fe4000800063f */
[----:B-1----:R-:W-:Y:S01]  /*0780*/  @!UP0 ULEA UR8, UR9, UR8, 0x18 ;  /* 0x0000000809088291 */ /* 0x002fe2000f8ec03f */
[----:B------:R-:W-:Y:S01]  /*0790*/  VOTEU.ALL UP0, P0 ;  /* 0x00000000003f7886 */ /* 0x000fe20000000000 */
[----:B------:R-:W1:Y:S10]  /*07a0*/  FENCE.VIEW.ASYNC.S ;  /* 0x00000000000073c6 */ /* 0x000e740000000000 */
[----:B-1----:R1:W1:Y:S01]  /*07b0*/  @!UP0 SYNCS.EXCH.64 URZ, [UR8+0xb090], UR4 ;  /* 0x00b09004083f85b2 */ /* 0x0022620008000100 */
[----:B------:R1:W1:Y:S01]  /*07c0*/  @!UP2 SYNCS.EXCH.64 URZ, [UR8+0xb098], UR4 ;  /* 0x00b09804083fa5b2 */ /* 0x0002620008000100 */
[----:B------:R1:W1:Y:S01]  /*07d0*/  @!UP3 SYNCS.EXCH.64 URZ, [UR8+0xb0a0], UR4 ;  /* 0x00b0a004083fb5b2 */ /* 0x0002620008000100 */
[----:B------:R1:W1:Y:S01]  /*07e0*/  @!UP4 SYNCS.EXCH.64 URZ, [UR8+0xb0a8], UR4 ;  /* 0x00b0a804083fc5b2 */ /* 0x0002620008000100 */
[----:B------:R-:W-:Y:S01]  /*07f0*/  NOP ;  /* 0x0000000000007918 */ /* 0x000fe20000000000 */
[----:B------:R-:W-:Y:S05]  /*0800*/  @P2 BRA `(.L_x_5) ;  /* 0x0000000000402947 */ /* 0x000fea0003800000 */
[----:B-1----:R-:W1:Y:S01]  /*0810*/  S2UR UR5, SR_CgaCtaId ;  /* 0x00000000000579c3 */ /* 0x002e620000008800 */
[----:B------:R-:W-:Y:S01]  /*0820*/  UMOV UR4, 0x400 ;  /* 0x0000040000047882 */ /* 0x000fe20000000000 */
[----:B------:R-:W-:Y:S01]  /*0830*/  UMOV UR8, 0x20 ;  /* 0x0000002000087882 */ /* 0x000fe20000000000 */
[----:B------:R-:W-:Y:S01]  /*0840*/  UMOV UR9, 0x80 ;  /* 0x0000008000097882 */ /* 0x000fe20000000000 */
[----:B------:R-:W-:Y:S01]  /*0850*/  ELECT P0, URZ, PT ;  /* 0x00000000003f782f */ /* 0x000fe20003800000 */
[----:B-1----:R-:W-:Y:S02]  /*0860*/  ULEA UR11, UR5, UR4, 0x18 ;  /* 0x00000004050b7291 */ /* 0x002fe4000f8ec03f */
[----:B------:R-:W-:-:S04]  /*0870*/  UIADD3 UR4, -UR8, 0x100000, URZ ;  /* 0x0010000008047890 */ /* 0x000fc8000fffe13f */
[----:B------:R-:W-:Y:S02]  /*0880*/  USHF.L.U32 UR5, UR4, 0xb, URZ ;  /* 0x0000000b04057899 */ /* 0x000fe4000800063f */
[----:B------:R-:W-:Y:S02]  /*0890*/  USHF.L.U32 UR4, UR4, 0x1, URZ ;  /* 0x0000000104047899 */ /* 0x000fe4000800063f */
[----:B------:R-:W-:-:S04]  /*08a0*/  UIADD3 UR8, -UR9, 0x100000, URZ ;  /* 0x0010000009087890 */ /* 0x000fc8000fffe13f */
[----:B------:R-:W-:Y:S02]  /*08b0*/  USHF.L.U32 UR9, UR8, 0xb, URZ ;  /* 0x0000000b08097899 */ /* 0x000fe4000800063f */
[----:B------:R-:W-:Y:S01]  /*08c0*/  USHF.L.U32 UR8, UR8, 0x1, URZ ;  /* 0x0000000108087899 */ /* 0x000fe2000800063f */
[----:B------:R-:W1:Y:S03]  /*08d0*/  FENCE.VIEW.ASYNC.S ;  /* 0x00000000000073c6 */ /* 0x000e660000000000 */
[----:B-1----:R1:W1:Y:S08]  /*08e0*/  SYNCS.EXCH.64 URZ, [UR11+0xb0c0], UR4 ;  /* 0x00b0c0040b3f75b2 */ /* 0x0022700008000100 */
[----:B------:R1:W1:Y:S01]  /*08f0*/  SYNCS.EXCH.64 URZ, [UR11+0xb0c8], UR8 ;  /* 0x00b0c8080b3f75b2 */ /* 0x0002620008000100 */
[----:B------:R-:W-:Y:S01]  /*0900*/  NOP ;  /* 0x0000000000007918 */ /* 0x000fe20000000000 */
.L_x_5:
[----:B------:R-:W-:Y:S01]  /*0910*/  ISETP.NE.AND P0, PT, RZ, UR36, PT ;  /* 0x00000024ff007c0c */ /* 0x000fe2000bf05270 */
[----:B------:R-:W-:Y:S01]  /*0920*/  IMAD.U32 R2, RZ, RZ, UR7 ;  /* 0x00000007ff027e24 */ /* 0x000fe2000f8e00ff */
[----:B------:R-:W-:Y:S01]  /*0930*/  NOP ;  /* 0x0000000000007918 */ /* 0x000fe20000000000 */
[----:B-1234-:R-:W-:Y:S03]  /*0940*/  BAR.SYNC.DEFER_BLOCKING 0x0 ;  /* 0x0000000000007b1d */ /* 0x01efe60000010000 */
[----:B------:R-:W-:-:S07]  /*0950*/  ISETP.EQ.AND P2, PT, R2, 0x1, P1 ;  /* 0x000000010200780c */ /* 0x000fce0000f42270 */
[----:B------:R-:W-:Y:S06]  /*0960*/  @!P0 BRA `(.L_x_6) ;  /* 0x000000d0004c8947 */ /* 0x000fec0003800000 */
[----:B------:R-:W-:-:S06]  /*0970*/  UISETP.GT.U32.AND UP0, UPT, UR10, 0x3, UPT ;  /* 0x000000030a00788c */ /* 0x000fcc000bf04070 */
[----:B------:R-:W-:-:S13]  /*0980*/  PLOP3.LUT P0, PT, PT, PT, UP0, 0x80, 0x0 ;  /* 0x000000000000781c */ /* 0x000fda0003f0f008 */
[----:B------:R-:W-:Y:S05]  /*0990*/  @P0 EXIT ;  /* 0x000000000000094d */ /* 0x000fea0003800000 */
.L_x_7:
[----:B------:R-:W-:-:S08]  /*09a0*/  NOP ;  /* 0x0000000000007918 */ /* 0x000fd00000000000 */
[----:B------:R-:W1:Y:S02]  /*09b0*/  USETMAXREG.TRY_ALLOC.CTAPOOL UP0, 0xf0 ;  /* 0x000000f0000079c8 */ /* 0x000e640008000600 */
[----:B-1----:R-:W-:-:S13]  /*09c0*/  PLOP3.LUT P0, PT, PT, PT, UP0, 0x80, 0x0 ;  /* 0x000000000000781c */ /* 0x002fda0003f0f008 */
[----:B------:R-:W-:Y:S05]  /*09d0*/  @!P0 BRA `(.L_x_7) ;  /* 0xfffffffc00f08947 */ /* 0x000fea000383ffff */
[----:B------:R-:W-:Y:S01]  /*09e0*/  UISETP.NE.AND UP0, UPT, UR36, 0x1, UPT ;  /* 0x000000012400788c */ /* 0x000fe2000bf05270 */
[----:B------:R-:W1:Y:S01]  /*09f0*/  S2UR UR42, SR_CTAID.X ;  /* 0x00000000002a79c3 */ /* 0x000e620000002500 */
[----:B------:R-:W-:Y:S01]  /*0a00*/  UMOV UR4, URZ ;  /* 0x0000003f00047c82 */ /* 0x000fe20008000000 */
[----:B------:R-:W-:-:S03]  /*0a10*/  UMOV UR5, URZ ;  /* 0x0000003f00057c82 */ /* 0x000fc60008000000 */
[----:B------:R-:W-:-:S13]  /*0a20*/  PLOP3.LUT P0, PT, PT, PT, UP0, 0x80, 0x0 ;  /* 0x000000000000781c */ /* 0x000fda0003f0f008 */
[----:B------:R-:W-:Y:S05]  /*0a30*/  @!P0 BRA `(.L_x_8) ;  /* 0x00000000003c8947 */ /* 0x000fea0003800000 */
[----:B------:R-:W-:Y:S01]  /*0a40*/  UISETP.NE.AND UP0, UPT, UR36, 0x2, UPT ;  /* 0x000000022400788c */ /* 0x000fe2000bf05270 */
[----:B------:R-:W-:-:S05]  /*0a50*/  UMOV UR5, 0x1 ;  /* 0x0000000100057882 */ /* 0x000fca0000000000 */
[----:B------:R-:W-:-:S13]  /*0a60*/  PLOP3.LUT P1, PT, PT, PT, UP0, 0x80, 0x0 ;  /* 0x000000000000781c */ /* 0x000fda0003f2f008 */
[----:B------:R-:W-:Y:S05]  /*0a70*/  @!P1 BRA `(.L_x_8) ;  /* 0x00000000002c9947 */ /* 0x000fea0003800000 */
[----:B------:R-:W-:-:S06]  /*0a80*/  UISETP.NE.AND UP0, UPT, UR36, 0x3, UPT ;  /* 0x000000032400788c */ /* 0x000fcc000bf05270 */
[----:B------:R-:W-:-:S13]  /*0a90*/  PLOP3.LUT P1, PT, PT, PT, UP0, 0x80, 0x0 ;  /* 0x000000000000781c */ /* 0x000fda0003f2f008 */
[----:B------:R-:W-:Y:S05]  /*0aa0*/  @!P1 BRA `(.L_x_9) ;  /* 0x0000000000189947 */ /* 0x000fea0003800000 */
[----:B------:R-:W-:-:S11]  /*0ab0*/  UISETP.NE.AND UP0, UPT, UR36, 0x4, UPT ;  /* 0x000000042400788c */ /* 0x000fd6000bf05270 */
[----:B------:R-:W-:Y:S01]  /*0ac0*/  @!UP0 UMOV UR4, 0x1 ;  /* 0x0000000100048882 */ /* 0x000fe20000000000 */
[----:B------:R-:W-:Y:S01]  /*0ad0*/  @!UP0 UMOV UR5, 0x1 ;  /* 0x0000000100058882 */ /* 0x000fe20000000000 */
[----:B------:R-:W-:Y:S01]  /*0ae0*/  @UP0 UMOV UR4, URZ ;  /* 0x0000003f00040c82 */ /* 0x000fe20008000000 */
[----:B------:R-:W-:Y:S01]  /*0af0*/  @UP0 UMOV UR5, URZ ;  /* 0x0000003f00050c82 */ /* 0x000fe20008000000 */
[----:B------:R-:W-:Y:S05]  /*0b00*/  BRA `(.L_x_8) ;  /* 0x0000000000087947 */ /* 0x000fea0003800000 */
.L_x_9:
[----:B------:R-:W-:Y:S01]  /*0b10*/  UMOV UR4, 0x1 ;  /* 0x0000000100047882 */ /* 0x000fe20000000000 */
[----:B------:R-:W-:-:S05]  /*0b20*/  UMOV UR5, URZ ;  /* 0x0000003f00057c82 */ /* 0x000fca0008000000 */
.L_x_8:
[----:B------:R-:W-:Y:S05]  /*0b30*/  @!P0 BRA `(.L_x_10) ;  /* 0x00000000003c8947 */ /* 0x000fea0003800000 */
[----:B------:R-:W-:-:S06]  /*0b40*/  UISETP.NE.AND UP0, UPT, UR36, 0x2, UPT ;  /* 0x000000022400788c */ /* 0x000fcc000bf05270 */
[----:B------:R-:W-:-:S13]  /*0b50*/  PLOP3.LUT P0, PT, PT, PT, UP0, 0x80, 0x0 ;  /* 0x000000000000781c */ /* 0x000fda0003f0f008 */
[----:B------:R-:W-:Y:S05]  /*0b60*/  @!P0 BRA `(.L_x_11) ;  /* 0x0000000000288947 */ /* 0x000fea0003800000 */
[----:B------:R-:W-:-:S06]  /*0b70*/  UISETP.NE.AND UP0, UPT, UR36, 0x3, UPT ;  /* 0x000000032400788c */ /* 0x000fcc000bf05270 */
[----:B------:R-:W-:-:S13]  /*0b80*/  PLOP3.LUT P0, PT, PT, PT, UP0, 0x80, 0x0 ;  /* 0x000000000000781c */ /* 0x000fda0003f0f008 */
[----:B------:R-:W-:Y:S05]  /*0b90*/  @!P0 BRA `(.L_x_12) ;  /* 0x0000000000148947 */ /* 0x000fea0003800000 */
[----:B------:R-:W-:-:S06]  /*0ba0*/  UISETP.NE.AND UP0, UPT, UR36, 0x4, UPT ;  /* 0x000000042400788c */ /* 0x000fcc000bf05270 */
[----:B------:R-:W-:-:S13]  /*0bb0*/  PLOP3.LUT P0, PT, PT, PT, UP0, 0x80, 0x0 ;  /* 0x000000000000781c */ /* 0x000fda0003f0f008 */
[----:B------:R-:W-:Y:S05]  /*0bc0*/  @P0 BRA `(.L_x_13) ;  /* 0x00000000001c0947 */ /* 0x000fea0003800000 */
[----:B-1----:R-:W-:Y:S01]  /*0bd0*/  ULEA UR42, UR42, 0x3, 0x1 ;  /* 0x000000032a2a7891 */ /* 0x002fe2000f8e083f */
[----:B------:R-:W-:Y:S11]  /*0be0*/  BRA `(.L_x_13) ;  /* 0x0000000000147947 */ /* 0x000ff60003800000 */
.L_x_12:
[----:B-1----:R-:W-:Y:S01]  /*0bf0*/  ULEA UR42, UR42, 0x2, 0x1 ;  /* 0x000000022a2a7891 */ /* 0x002fe2000f8e083f */
[----:B------:R-:W-:Y:S11]  /*0c00*/  BRA `(.L_x_13) ;  /* 0x00000000000c7947 */ /* 0x000ff60003800000 */
.L_x_11:
[----:B-1----:R-:W-:Y:S01]  /*0c10*/  ULEA UR42, UR42, 0x1, 0x1 ;  /* 0x000000012a2a7891 */ /* 0x002fe2000f8e083f */
[----:B------:R-:W-:Y:S11]  /*0c20*/  BRA `(.L_x_13) ;  /* 0x0000000000047947 */ /* 0x000ff60003800000 */
.L_x_10:
[----:B-1----:R-:W-:-:S12]  /*0c30*/  USHF.L.U32 UR42, UR42, 0x1, URZ ;  /* 0x000000012a2a7899 */ /* 0x002fd8000800063f */
.L_x_13:
[----:B------:R-:W-:-:S04]  /*0c40*/  ULOP3.LUT UR7, UR6, 0x1, URZ, 0xfc, !UPT ;  /* 0x0000000106077892 */ /* 0x000fc8000f8efc3f */
[----:B------:R-:W-:-:S06]  /*0c50*/  UISETP.NE.AND UP0, UPT, UR7, 0x3, UPT ;  /* 0x000000030700788c */ /* 0x000fcc000bf05270 */
[----:B------:R-:W-:-:S13]  /*0c60*/  PLOP3.LUT P0, PT, PT, PT, UP0, 0x80, 0x0 ;  /* 0x000000000000781c */ /* 0x000fda0003f0f008 */
[----:B------:R-:W-:Y:S05]  /*0c70*/  @!P0 BRA `(.L_x_14) ;  /* 0x0000000000048947 */ /* 0x000fea0003800000 */
[----:B-1----:R-:W-:Y:S01]  /*0c80*/  BPT.TRAP 0x1 ;  /* 0x000000040000795c */ /* 0x002fe20000300000 */
.L_x_14:
[----:B------:R-:W2:Y:S01]  /*0c90*/  S2UR UR7, SR_CgaCtaId ;  /* 0x00000000000779c3 */ /* 0x000ea20000008800 */
[----:B------:R-:W-:Y:S01]  /*0ca0*/  UMOV UR37, 0x400 ;  /* 0x0000040000257882 */ /* 0x000fe20000000000 */
[----:B------:R-:W-:-:S05]  /*0cb0*/  IMAD.U32 R2, RZ, RZ, UR4 ;  /* 0x00000004ff027e24 */ /* 0x000fca000f8e00ff */
[----:B------:R-:W-:Y:S01]  /*0cc0*/  SHF.L.U32 R2, R2, 0x1f, RZ ;  /* 0x0000001f02027819 */ /* 0x000fe200000006ff */
[----:B--2---:R-:W-:-:S04]  /*0cd0*/  ULEA UR37, UR7, UR37, 0x18 ;  /* 0x0000002507257291 */ /* 0x004fc8000f8ec03f */
[----:B------:R-:W-:-:S09]  /*0ce0*/  ULEA UR7, UR5, UR37, 0x3 ;  /* 0x0000002505077291 */ /* 0x000fd2000f8e183f */
[----:B------:R-:W2:Y:S02]  /*0cf0*/  SYNCS.PHASECHK.TRANS64.TRYWAIT P1, [UR7+0xb050], R2 ;  /* 0x00b05002ff0075a7 */ /* 0x000ea40008020147 */
[----:B--2---:R-:W-:Y:S05]  /*0d00*/  @!P1 BRA `(.L_x_15) ;  /* 0x000000dc00a89947 */ /* 0x004fea0003800000 */
.L_x_87:
[----:B------:R-:W-:Y:S05]  /*0d10*/  @!P0 BRA `(.L_x_16) ;  /* 0x0000000000048947 */ /* 0x000fea0003800000 */
[----:B-1----:R-:W-:Y:S01]  /*0d20*/  BPT.TRAP 0x1 ;  /* 0x000000040000795c */ /* 0x002fe20000300000 */
.L_x_16:
[----:B--2---:R-:W-:Y:S01]  /*0d30*/  SHF.L.U32 R3, RZ, 0x1f, RZ ;  /* 0x0000001fff037819 */ /* 0x004fe200000006ff */
[----:B------:R-:W-:Y:S01]  /*0d40*/  UIADD3 UR11, UR37, 0xb090, URZ ;  /* 0x0000b090250b7890 */ /* 0x000fe2000fffe03f */
[----:B------:R-:W-:Y:S02]  /*0d50*/  ISETP.NE.AND P2, PT, RZ, UR10, PT ;  /* 0x0000000aff007c0c */ /* 0x000fe4000bf45270 */
[----:B------:R-:W2:Y:S02]  /*0d60*/  SYNCS.PHASECHK.TRANS64.TRYWAIT P1, [UR37+0xb000], R3 ;  /* 0x00b00003ff0075a7 */ /* 0x000ea40008020165 */
[----:B--2---:R-:W-:Y:S09]  /*0d70*/  @!P1 BRA `(.L_x_17) ;  /* 0x000000dc00a49947 */ /* 0x004ff20003800000 */
.L_x_88:
[----:B------:R-:W-:Y:S01]  /*0d80*/  ULEA UR10, UR10, UR11, 0x3 ;  /* 0x0000000b0a0a7291 */ /* 0x000fe2000f8e183f */
[----:B--2---:R-:W-:Y:S01]  /*0d90*/  SEL R2, RZ, 0x1, P2 ;  /* 0x00000001ff027807 */ /* 0x004fe20001000000 */
[----:B------:R-:W-:-:S03]  /*0da0*/  UIADD3 UR9, UR36, -0x1, URZ ;  /* 0xffffffff24097890 */ /* 0x000fc6000fffe03f */
[----:B------:R-:W-:Y:S01]  /*0db0*/  SHF.L.U32 R2, R2, 0x1f, RZ ;  /* 0x0000001f02027819 */ /* 0x000fe200000006ff */
[----:B------:R-:W-:-:S03]  /*0dc0*/  USHF.L.U32 UR9, UR9, 0x3, URZ ;  /* 0x0000000309097899 */ /* 0x000fc6000800063f */
[----:B------:R-:W2:Y:S02]  /*0dd0*/  SYNCS.PHASECHK.TRANS64.TRYWAIT P1, [UR10], R2 ;  /* 0x00000002ff0075a7 */ /* 0x000ea4000802014a */
[----:B--2---:R-:W-:Y:S07]  /*0de0*/  @!P1 BRA `(.L_x_18) ;  /* 0x000000dc00a09947 */ /* 0x004fee0003800000 */
.L_x_89:
[----:B------:R-:W-:Y:S01]  /*0df0*/  USHF.R.U32.HI UR4, URZ, 0x4, UR37 ;  /* 0x000000043f047899 */ /* 0x000fe20008011625 */
[----:B------:R-:W-:Y:S01]  /*0e00*/  WARPGROUP.ARRIVE ;  /* 0x00000000000079c5 */ /* 0x000fe20000000000 */
[----:B------:R-:W-:Y:S01]  /*0e10*/  UIADD3 UR7, UR37, 0x1000, URZ ;  /* 0x0000100025077890 */ /* 0x000fe2000fffe03f */
[----:B------:R-:W-:Y:S01]  /*0e20*/  IMAD.MOV.U32 R167, RZ, RZ, RZ ;  /* 0x000000ffffa77224 */ /* 0x000fe200078e00ff */
[----:B------:R-:W-:Y:S02]  /*0e30*/  ULOP3.LUT UR4, UR4, 0x3fff, URZ, 0xc0, !UPT ;  /* 0x00003fff04047892 */ /* 0x000fe4000f8ec03f */
[----:B------:R-:W-:Y:S02]  /*0e40*/  USHF.R.U32.HI UR7, URZ, 0x4, UR7 ;  /* 0x000000043f077899 */ /* 0x000fe40008011607 */
[----:B------:R-:W-:Y:S02]  /*0e50*/  ULOP3.LUT UR4, UR4, 0x10000, URZ, 0xfc, !UPT ;  /* 0x0001000004047892 */ /* 0x000fe4000f8efc3f */
[----:B------:R-:W-:-:S02]  /*0e60*/  ULOP3.LUT UR7, UR7, 0x3fff, URZ, 0xc0, !UPT ;  /* 0x00003fff07077892 */ /* 0x000fc4000f8ec03f */
[----:B------:R-:W-:Y:S02]  /*0e70*/  ULEA UR4, UR5, UR4, 0x7 ;  /* 0x0000000405047291 */ /* 0x000fe4000f8e383f */
[----:B------:R-:W-:Y:S01]  /*0e80*/  ULOP3.LUT UR8, UR7, 0x10000, URZ, 0xfc, !UPT ;  /* 0x0001000007087892 */ /* 0x000fe2000f8efc3f */
[----:B------:R-:W-:Y:S01]  /*0e90*/  UMOV UR5, 0xc0000010 ;  /* 0xc000001000057882 */ /* 0x000fe20000000000 */
[----:B------:R-:W-:Y:S01]  /*0ea0*/  UMOV UR15, 0xc0000010 ;  /* 0xc0000010000f7882 */ /* 0x000fe20000000000 */
[----:B------:R-:W-:Y:S02]  /*0eb0*/  UMOV UR13, UR5 ;  /* 0x00000005000d7c82 */ /* 0x000fe40008000000 */
[----:B------:R-:W-:Y:S01]  /*0ec0*/  UMOV UR12, UR4 ;  /* 0x00000004000c7c82 */ /* 0x000fe20008000000 */
[----:B------:R-:W-:Y:S01]  /*0ed0*/  ULDC UR7, c[0x0][0x604] ;  /* 0x0001810000077ab9 */ /* 0x000fe20000000800 */
[----:B------:R-:W-:Y:S02]  /*0ee0*/  UMOV UR14, UR8 ;  /* 0x00000008000e7c82 */ /* 0x000fe40008000000 */
[----:B------:R-:W-:Y:S03]  /*0ef0*/  QGMMA.64x256x32.F32.E4M3.E4M3 R24, gdesc[UR12], RZ, !UPT, gsb0 ;  /* 0x03e000000c1879f3 */ /* 0x000fe6000c0008ff */
[----:B------:R-:W-:-:S02]  /*0f00*/  WARPGROUP.DEPBAR.LE gsb0, 0x0 ;  /* 0x00008000000079c5 */ /* 0x000fc40000010000 */
[----:B--2---:R-:W-:-:S04]  /*0f10*/  FMNMX R5, R24, R25, !PT ;  /* 0x0000001918057209 */ /* 0x004fc80007800000 */
[----:B------:R-:W-:-:S04]  /*0f20*/  FMNMX R2, R28, R5, !PT ;  /* 0x000000051c027209 */ /* 0x000fc80007800000 */
        /* <DEDUP_REMOVED lines=60> */
[----:B------:R-:W-:-:S05]  /*12f0*/  FMNMX R4, R149, R2, !PT ;  /* 0x0000000295047209 */ /* 0x000fca0007800000 */
[----:B------:R-:W2:Y:S02]  /*1300*/  SHFL.BFLY PT, R5, R4, 0x1, 0x1f ;  /* 0x0c201f0004057f89 */ /* 0x000ea400000e0000 */
[----:B--2---:R-:W-:-:S05]  /*1310*/  FMNMX R5, R4, R5, !PT ;  /* 0x0000000504057209 */ /* 0x004fca0007800000 */
[----:B------:R-:W2:Y:S02]  /*1320*/  SHFL.BFLY PT, R2, R5, 0x2, 0x1f ;  /* 0x0c401f0005027f89 */ /* 0x000ea400000e0000 */
[----:B--2---:R-:W-:Y:S02]  /*1330*/  FMNMX R2, R5, R2, !PT ;  /* 0x0000000205027209 */ /* 0x004fe40007800000 */
[----:B------:R-:W-:Y:S02]  /*1340*/  FMNMX R5, R26, R27, !PT ;  /* 0x0000001b1a057209 */ /* 0x000fe40007800000 */
[----:B------:R-:W-:Y:S02]  /*1350*/  FSETP.NEU.AND P1, PT, R2, -INF , PT ;  /* 0xff8000000200780b */ /* 0x000fe40003f2d000 */
[----:B------:R-:W-:Y:S02]  /*1360*/  FMNMX R4, R30, R5, !PT ;  /* 0x000000051e047209 */ /* 0x000fe40007800000 */
[----:B------:R-:W-:-:S02]  /*1370*/  FSEL R153, R2, RZ, P1 ;  /* 0x000000ff02997208 */ /* 0x000fc40000800000 */
[----:B------:R-:W-:-:S03]  /*1380*/  FMNMX R5, R31, R4, !PT ;  /* 0x000000041f057209 */ /* 0x000fc60007800000 */
[----:B------:R-:W-:Y:S01]  /*1390*/  FMUL R153, R153, UR7 ;  /* 0x0000000799997c20 */ /* 0x000fe20008400000 */
[----:B------:R-:W-:-:S03]  /*13a0*/  FMNMX R4, R34, R5, !PT ;  /* 0x0000000522047209 */ /* 0x000fc60007800000 */
[--C-:B------:R-:W-:Y:S01]  /*13b0*/  FFMA R6, R24, UR7, -R153.reuse ;  /* 0x0000000718067c23 */ /* 0x100fe20008000899 */
[--C-:B------:R-:W-:Y:S01]  /*13c0*/  FFMA R10, R28, UR7, -R153.reuse ;  /* 0x000000071c0a7c23 */ /* 0x100fe20008000899 */
[--C-:B------:R-:W-:Y:S01]  /*13d0*/  FFMA R14, R32, UR7, -R153.reuse ;  /* 0x00000007200e7c23 */ /* 0x100fe20008000899 */
[--C-:B------:R-:W-:Y:S01]  /*13e0*/  FFMA R8, R25, UR7, -R153.reuse ;  /* 0x0000000719087c23 */ /* 0x100fe20008000899 */
[--C-:B------:R-:W-:Y:S01]  /*13f0*/  FFMA R18, R36, UR7, -R153.reuse ;  /* 0x0000000724127c23 */ /* 0x100fe20008000899 */
[----:B------:R-:W-:Y:S01]  /*1400*/  FSETP.GEU.AND P5, PT, R6, -126, PT ;  /* 0xc2fc00000600780b */ /* 0x000fe20003fae000 */
[--C-:B------:R-:W-:Y:S01]  /*1410*/  FFMA R22, R40, UR7, -R153.reuse ;  /* 0x0000000728167c23 */ /* 0x100fe20008000899 */
[----:B------:R-:W-:Y:S01]  /*1420*/  FSETP.GEU.AND P6, PT, R10, -126, PT ;  /* 0xc2fc00000a00780b */ /* 0x000fe20003fce000 */
[--C-:B------:R-:W-:Y:S01]  /*1430*/  FFMA R28, R44, UR7, -R153.reuse ;  /* 0x000000072c1c7c23 */ /* 0x100fe20008000899 */
[----:B------:R-:W-:Y:S01]  /*1440*/  FSETP.GEU.AND P2, PT, R14, -126, PT ;  /* 0xc2fc00000e00780b */ /* 0x000fe20003f4e000 */
[--C-:B------:R-:W-:Y:S01]  /*1450*/  FFMA R20, R37, UR7, -R153.reuse ;  /* 0x0000000725147c23 */ /* 0x100fe20008000899 */
[----:B------:R-:W-:Y:S01]  /*1460*/  FSETP.GEU.AND P4, PT, R8, -126, PT ;  /* 0xc2fc00000800780b */ /* 0x000fe20003f8e000 */
[--C-:B------:R-:W-:Y:S01]  /*1470*/  FFMA R36, R48, UR7, -R153.reuse ;  /* 0x0000000730247c23 */ /* 0x100fe20008000899 */
[--C-:B------:R-:W-:Y:S01]  /*1480*/  FFMA R16, R33, UR7, -R153.reuse ;  /* 0x0000000721107c23 */ /* 0x100fe20008000899 */
[--C-:B------:R-:W-:Y:S01]  /*1490*/  FFMA R44, R52, UR7, -R153.reuse ;  /* 0x00000007342c7c23 */ /* 0x100fe20008000899 */
[--C-:B------:R-:W-:Y:S01]  /*14a0*/  FFMA R12, R29, UR7, -R153.reuse ;  /* 0x000000071d0c7c23 */ /* 0x100fe20008000899 */
[----:B------:R-:W-:Y:S01]  /*14b0*/  FMNMX R5, R35, R4, !PT ;  /* 0x0000000423057209 */ /* 0x000fe20007800000 */
[--C-:B------:R-:W-:Y:S01]  /*14c0*/  FFMA R52, R56, UR7, -R153.reuse ;  /* 0x0000000738347c23 */ /* 0x100fe20008000899 */
[----:B------:R-:W-:Y:S01]  /*14d0*/  @!P5 FMUL R6, R6, 0.5 ;  /* 0x3f0000000606d820 */ /* 0x000fe20000400000 */
[----:B------:R-:W-:Y:S01]  /*14e0*/  FSETP.GEU.AND P3, PT, R16, -126, PT ;  /* 0xc2fc00001000780b */ /* 0x000fe20003f6e000 */
[----:B------:R-:W-:Y:S01]  /*14f0*/  @!P6 FMUL R10, R10, 0.5 ;  /* 0x3f0000000a0ae820 */ /* 0x000fe20000400000 */
[----:B------:R-:W-:Y:S01]  /*1500*/  FSETP.GEU.AND P1, PT, R12, -126, PT ;  /* 0xc2fc00000c00780b */ /* 0x000fe20003f2e000 */
[----:B------:R-:W-:Y:S01]  /*1510*/  @!P2 FMUL R14, R14, 0.5 ;  /* 0x3f0000000e0ea820 */ /* 0x000fe20000400000 */
[----:B------:R-:W-:Y:S01]  /*1520*/  FMNMX R4, R38, R5, !PT ;  /* 0x0000000526047209 */ /* 0x000fe20007800000 */
[----:B------:R-:W2:Y:S01]  /*1530*/  MUFU.EX2 R6, R6 ;  /* 0x0000000600067308 */ /* 0x000ea20000000800 */
[----:B------:R-:W-:Y:S01]  /*1540*/  @!P4 FMUL R8, R8, 0.5 ;  /* 0x3f0000000808c820 */ /* 0x000fe20000400000 */
[--C-:B------:R-:W-:Y:S01]  /*1550*/  FFMA R40, R49, UR7, -R153.reuse ;  /* 0x0000000731287c23 */ /* 0x100fe20008000899 */
[----:B------:R-:W-:Y:S01]  /*1560*/  FMNMX R5, R39, R4, !PT ;  /* 0x0000000427057209 */ /* 0x000fe20007800000 */
[--C-:B------:R-:W-:Y:S01]  /*1570*/  FFMA R60, R60, UR7, -R153.reuse ;  /* 0x000000073c3c7c23 */ /* 0x100fe20008000899 */
[--C-:B------:R-:W-:Y:S01]  /*1580*/  FFMA R32, R45, UR7, -R153.reuse ;  /* 0x000000072d207c23 */ /* 0x100fe20008000899 */
[--C-:B------:R-:W-:Y:S01]  /*1590*/  FFMA R7, R64, UR7, -R153.reuse ;  /* 0x0000000740077c23 */ /* 0x100fe20008000899 */
[----:B------:R-:W-:Y:S01]  /*15a0*/  FMNMX R4, R42, R5, !PT ;  /* 0x000000052a047209 */ /* 0x000fe20007800000 */
[----:B------:R-:W3:Y:S01]  /*15b0*/  MUFU.EX2 R10, R10 ;  /* 0x0000000a000a7308 */ /* 0x000ee20000000800 */
[----:B------:R-:W-:Y:S01]  /*15c0*/  @!P3 FMUL R16, R16, 0.5 ;  /* 0x3f0000001010b820 */ /* 0x000fe20000400000 */
[----:B------:R-:W-:Y:S01]  /*15d0*/  @!P1 FMUL R12, R12, 0.5 ;  /* 0x3f0000000c0c9820 */ /* 0x000fe20000400000 */
[----:B------:R-:W-:Y:S01]  /*15e0*/  FMNMX R5, R43, R4, !PT ;  /* 0x000000042b057209 */ /* 0x000fe20007800000 */
[--C-:B------:R-:W-:Y:S01]  /*15f0*/  FFMA R24, R41, UR7, -R153.reuse ;  /* 0x0000000729187c23 */ /* 0x100fe20008000899 */
[--C-:B------:R-:W-:Y:S01]  /*1600*/  FFMA R9, R68, UR7, -R153.reuse ;  /* 0x0000000744097c23 */ /* 0x100fe20008000899 */
[--C-:B------:R-:W-:Y:S01]  /*1610*/  FFMA R61, R61, UR7, -R153.reuse ;  /* 0x000000073d3d7c23 */ /* 0x100fe20008000899 */
[----:B------:R-:W-:Y:S01]  /*1620*/  FMNMX R4, R46, R5, !PT ;  /* 0x000000052e047209 */ /* 0x000fe20007800000 */
[----:B------:R-:W4:Y:S01]  /*1630*/  MUFU.EX2 R14, R14 ;  /* 0x0000000e000e7308 */ /* 0x000f220000000800 */
[----:B--2---:R-:W-:Y:S01]  /*1640*/  @!P5 FMUL R6, R6, R6 ;  /* 0x000000060606d220 */ /* 0x004fe20000400000 */
[----:B------:R-:W-:Y:S01]  /*1650*/  FSETP.GEU.AND P5, PT, R18, -126, PT ;  /* 0xc2fc00001200780b */ /* 0x000fe20003fae000 */
[--C-:B------:R-:W-:Y:S01]  /*1660*/  FFMA R11, R72, UR7, -R153.reuse ;  /* 0x00000007480b7c23 */ /* 0x100fe20008000899 */
[----:B------:R-:W-:Y:S01]  /*1670*/  FMNMX R5, R47, R4, !PT ;  /* 0x000000042f057209 */ /* 0x000fe20007800000 */
[--C-:B------:R-:W-:Y:S01]  /*1680*/  FFMA R56, R57, UR7, -R153.reuse ;  /* 0x0000000739387c23 */ /* 0x100fe20008000899 */
[--C-:B------:R-:W-:Y:S01]  /*1690*/  FFMA R48, R53, UR7, -R153.reuse ;  /* 0x0000000735307c23 */ /* 0x100fe20008000899 */
[--C-:B------:R-:W-:Y:S01]  /*16a0*/  FFMA R73, R73, UR7, -R153.reuse ;  /* 0x0000000749497c23 */ /* 0x100fe20008000899 */
[----:B------:R-:W2:Y:S01]  /*16b0*/  MUFU.EX2 R8, R8 ;  /* 0x0000000800087308 */ /* 0x000ea20000000800 */
[----:B---3--:R-:W-:Y:S01]  /*16c0*/  @!P6 FMUL R10, R10, R10 ;  /* 0x0000000a0a0ae220 */ /* 0x008fe20000400000 */
[----:B------:R-:W-:Y:S01]  /*16d0*/  FSETP.GEU.AND P6, PT, R22, -126, PT ;  /* 0xc2fc00001600780b */ /* 0x000fe20003fce000 */
[--C-:B------:R-:W-:Y:S01]  /*16e0*/  FFMA R13, R88, UR7, -R153.reuse ;  /* 0x00000007580d7c23 */ /* 0x100fe20008000899 */
[----:B------:R-:W-:Y:S01]  /*16f0*/  FMNMX R4, R50, R5, !PT ;  /* 0x0000000532047209 */ /* 0x000fe20007800000 */
[--C-:B------:R-:W-:Y:S01]  /*1700*/  FFMA R69, R69, UR7, -R153.reuse ;  /* 0x0000000745457c23 */ /* 0x100fe20008000899 */
[--C-:B------:R-:W-:Y:S01]  /*1710*/  FFMA R65, R65, UR7, -R153.reuse ;  /* 0x0000000741417c23 */ /* 0x100fe20008000899 */
[----:B------:R-:W-:Y:S01]  /*1720*/  @!P5 FMUL R18, R18, 0.5 ;  /* 0x3f0000001212d820 */ /* 0x000fe20000400000 */
[----:B------:R-:W3:Y:S01]  /*1730*/  MUFU.EX2 R16, R16 ;  /* 0x0000001000107308 */ /* 0x000ee20000000800 */
[----:B----4-:R-:W-:Y:S01]  /*1740*/  @!P2 FMUL R14, R14, R14 ;  /* 0x0000000e0e0ea220 */ /* 0x010fe20000400000 */
[----:B------:R-:W-:Y:S01]  /*1750*/  FSETP.GEU.AND P2, PT, R28, -126, PT ;  /* 0xc2fc00001c00780b */ /* 0x000fe20003f4e000 */
[--C-:B------:R-:W-:Y:S01]  /*1760*/  FFMA R85, R85, UR7, -R153.reuse ;  /* 0x0000000755557c23 */ /* 0x100fe20008000899 */
[----:B------:R-:W-:Y:S01]  /*1770*/  FMNMX R5, R51, R4, !PT ;  /* 0x0000000433057209 */ /* 0x000fe20007800000 */
[--C-:B------:R-:W-:Y:S01]  /*1780*/  FFMA R81, R81, UR7, -R153.reuse ;  /* 0x0000000751517c23 */ /* 0x100fe20008000899 */
[--C-:B------:R-:W-:Y:S01]  /*1790*/  FFMA R77, R77, UR7, -R153.reuse ;  /* 0x000000074d4d7c23 */ /* 0x100fe20008000899 */
[----:B------:R-:W-:Y:S01]  /*17a0*/  @!P6 FMUL R22, R22, 0.5 ;  /* 0x3f0000001616e820 */ /* 0x000fe20000400000 */
[----:B------:R-:W4:Y:S01]  /*17b0*/  MUFU.EX2 R18, R18 ;  /* 0x0000001200127308 */ /* 0x000f220000000800 */
[----:B--2---:R-:W-:Y:S01]  /*17c0*/  @!P4 FMUL R8, R8, R8 ;  /* 0x000000080808c220 */ /* 0x004fe20000400000 */
[----:B------:R-:W-:Y:S01]  /*17d0*/  FSETP.GEU.AND P4, PT, R20, -126, PT ;  /* 0xc2fc00001400780b */ /* 0x000fe20003f8e000 */
[--C-:B------:R-:W-:Y:S01]  /*17e0*/  FFMA R96, R96, UR7, -R153.reuse ;  /* 0x0000000760607c23 */ /* 0x100fe20008000899 */
[----:B------:R-:W-:Y:S01]  /*17f0*/  FMNMX R4, R54, R5, !PT ;  /* 0x0000000536047209 */ /* 0x000fe20007800000 */
[--C-:B------:R-:W-:Y:S01]  /*1800*/  FFMA R100, R100, UR7, -R153.reuse ;  /* 0x0000000764647c23 */ /* 0x100fe20008000899 */
[--C-:B------:R-:W-:Y:S01]  /*1810*/  FFMA R97, R97, UR7, -R153.reuse ;  /* 0x0000000761617c23 */ /* 0x100fe20008000899 */
[----:B------:R-:W-:Y:S01]  /*1820*/  @!P2 FMUL R28, R28, 0.5 ;  /* 0x3f0000001c1ca820 */ /* 0x000fe20000400000 */
        /* <DEDUP_REMOVED lines=53> */
[----:B------:R-:W-:Y:S01]  /*1b80*/  FFMA R149, R149, UR7, -R153 ;  /* 0x0000000795957c23 */ /* 0x000fe20008000899 */
[----:B------:R-:W-:Y:S01]  /*1b90*/  F2FP.SATFINITE.E4M3.F32.PACK_AB_MERGE_C R121, R167, R10, RZ ;  /* 0x0000000aa779723e */ /* 0x000fe200048070ff */
[----:B------:R-:W-:Y:S01]  /*1ba0*/  @!P1 FMUL R24, R24, 0.5 ;  /* 0x3f00000018189820 */ /* 0x000fe20000400000 */
[----:B------:R-:W3:Y:S01]  /*1bb0*/  MUFU.EX2 R40, R40 ;  /* 0x0000002800287308 */ /* 0x000ee20000000800 */
[----:B----4-:R-:W-:Y:S01]  /*1bc0*/  @!P6 FMUL R44, R44, R44 ;  /* 0x0000002c2c2ce220 */ /* 0x010fe20000400000 */
[----:B------:R-:W-:-:S02]  /*1bd0*/  FSETP.GEU.AND P6, PT, R7, -126, PT ;  /* 0xc2fc00000700780b */ /* 0x000fc40003fce000 */
[----:B------:R-:W-:-:S03]  /*1be0*/  FMNMX R4, R70, R5, !PT ;  /* 0x0000000546047209 */ /* 0x000fc60007800000 */
[----:B------:R-:W-:Y:S01]  /*1bf0*/  @!P5 FMUL R60, R60, 0.5 ;  /* 0x3f0000003c3cd820 */ /* 0x000fe20000400000 */
[----:B------:R-:W4:Y:S01]  /*1c00*/  MUFU.EX2 R32, R32 ;  /* 0x0000002000207308 */ /* 0x000f220000000800 */
[----:B--2---:R-:W-:Y:S01]  /*1c10*/  @!P2 FMUL R52, R52, R52 ;  /* 0x000000343434a220 */ /* 0x004fe20000400000 */
[----:B------:R-:W-:Y:S02]  /*1c20*/  FSETP.GEU.AND P2, PT, R9, -126, PT ;  /* 0xc2fc00000900780b */ /* 0x000fe40003f4e000 */
[----:B------:R-:W-:-:S03]  /*1c30*/  FMNMX R5, R71, R4, !PT ;  /* 0x0000000447057209 */ /* 0x000fc60007800000 */
[----:B------:R-:W-:Y:S01]  /*1c40*/  @!P6 FMUL R7, R7, 0.5 ;  /* 0x3f0000000707e820 */ /* 0x000fe20000400000 */
[----:B------:R-:W2:Y:S01]  /*1c50*/  MUFU.EX2 R60, R60 ;  /* 0x0000003c003c7308 */ /* 0x000ea20000000800 */
[----:B---3--:R-:W-:Y:S01]  /*1c60*/  @!P4 FMUL R40, R40, R40 ;  /* 0x000000282828c220 */ /* 0x008fe20000400000 */
[----:B------:R-:W-:Y:S02]  /*1c70*/  FSETP.GEU.AND P4, PT, R61, -126, PT ;  /* 0xc2fc00003d00780b */ /* 0x000fe40003f8e000 */
[----:B------:R-:W-:-:S03]  /*1c80*/  FMNMX R4, R74, R5, !PT ;  /* 0x000000054a047209 */ /* 0x000fc60007800000 */
[----:B------:R-:W-:Y:S01]  /*1c90*/  @!P2 FMUL R9, R9, 0.5 ;  /* 0x3f0000000909a820 */ /* 0x000fe20000400000 */
[----:B------:R3:W5:Y:S01]  /*1ca0*/  MUFU.EX2 R68, R7 ;  /* 0x0000000700447308 */ /* 0x0007620000000800 */
[----:B----4-:R-:W-:Y:S01]  /*1cb0*/  @!P3 FMUL R32, R32, R32 ;  /* 0x000000202020b220 */ /* 0x010fe20000400000 */
[----:B------:R-:W-:Y:S02]  /*1cc0*/  FSETP.GEU.AND P3, PT, R56, -126, PT ;  /* 0xc2fc00003800780b */ /* 0x000fe40003f6e000 */
[----:B------:R-:W-:-:S03]  /*1cd0*/  FMNMX R5, R75, R4, !PT ;  /* 0x000000044b057209 */ /* 0x000fc60007800000 */
[----:B------:R-:W-:Y:S01]  /*1ce0*/  @!P4 FMUL R61, R61, 0.5 ;  /* 0x3f0000003d3dc820 */ /* 0x000fe20000400000 */
[----:B------:R-:W4:Y:S01]  /*1cf0*/  MUFU.EX2 R24, R24 ;  /* 0x0000001800187308 */ /* 0x000f220000000800 */
[----:B--2---:R-:W-:Y:S01]  /*1d00*/  @!P5 FMUL R60, R60, R60 ;  /* 0x0000003c3c3cd220 */ /* 0x004fe20000400000 */
[----:B------:R-:W-:Y:S01]  /*1d10*/  FSETP.GEU.AND P5, PT, R11, -126, PT ;  /* 0xc2fc00000b00780b */ /* 0x000fe20003fae000 */
[----:B---3--:R-:W-:Y:S01]  /*1d20*/  FFMA R7, R76, UR7, -R153 ;  /* 0x000000074c077c23 */ /* 0x008fe20008000899 */
[----:B------:R-:W-:-:S03]  /*1d30*/  FMNMX R4, R78, R5, !PT ;  /* 0x000000054e047209 */ /* 0x000fc60007800000 */
[----:B------:R-:W-:Y:S01]  /*1d40*/  @!P3 FMUL R56, R56, 0.5 ;  /* 0x3f0000003838b820 */ /* 0x000fe20000400000 */
[----:B------:R2:W3:Y:S01]  /*1d50*/  MUFU.EX2 R72, R9 ;  /* 0x0000000900487308 */ /* 0x0004e20000000800 */
[----:B-----5:R-:W-:Y:S01]  /*1d60*/  @!P6 FMUL R68, R68, R68 ;  /* 0x000000444444e220 */ /* 0x020fe20000400000 */
[----:B------:R-:W-:Y:S02]  /*1d70*/  FSETP.GEU.AND P6, PT, R7, -126, PT ;  /* 0xc2fc00000700780b */ /* 0x000fe40003fce000 */
[----:B------:R-:W-:-:S03]  /*1d80*/  FMNMX R5, R79, R4, !PT ;  /* 0x000000044f057209 */ /* 0x000fc60007800000 */
[----:B------:R-:W-:Y:S01]  /*1d90*/  @!P5 FMUL R11, R11, 0.5 ;  /* 0x3f0000000b0bd820 */ /* 0x000fe20000400000 */
[----:B------:R5:W1:Y:S01]  /*1da0*/  MUFU.EX2 R64, R61 ;  /* 0x0000003d00407308 */ /* 0x000a620000000800 */
[----:B----4-:R-:W-:Y:S01]  /*1db0*/  @!P1 FMUL R24, R24, R24 ;  /* 0x0000001818189220 */ /* 0x010fe20000400000 */
[----:B------:R-:W-:Y:S01]  /*1dc0*/  FSETP.GEU.AND P1, PT, R48, -126, PT ;  /* 0xc2fc00003000780b */ /* 0x000fe20003f2e000 */
[----:B--2---:R-:W-:Y:S01]  /*1dd0*/  FFMA R9, R80, UR7, -R153 ;  /* 0x0000000750097c23 */ /* 0x004fe20008000899 */
[----:B------:R-:W-:-:S03]  /*1de0*/  FMNMX R4, R82, R5, !PT ;  /* 0x0000000552047209 */ /* 0x000fc60007800000 */
[----:B------:R-:W-:Y:S01]  /*1df0*/  @!P6 FMUL R7, R7, 0.5 ;  /* 0x3f0000000707e820 */ /* 0x000fe20000400000 */
[----:B------:R2:W4:Y:S01]  /*1e00*/  MUFU.EX2 R76, R11 ;  /* 0x0000000b004c7308 */ /* 0x0005220000000800 */
[----:B---3--:R-:W-:Y:S01]  /*1e10*/  @!P2 FMUL R72, R72, R72 ;  /* 0x000000484848a220 */ /* 0x008fe20000400000 */
[----:B------:R-:W-:Y:S01]  /*1e20*/  FSETP.GEU.AND P2, PT, R9, -126, PT ;  /* 0xc2fc00000900780b */ /* 0x000fe20003f4e000 */
[--C-:B-----5:R-:W-:Y:S01]  /*1e30*/  FFMA R61, R125, UR7, -R153.reuse ;  /* 0x000000077d3d7c23 */ /* 0x120fe20008000899 */
[----:B------:R-:W-:Y:S02]  /*1e40*/  FMNMX R5, R83, R4, !PT ;  /* 0x0000000453057209 */ /* 0x000fe40007800000 */
[----:B------:R-:W-:Y:S01]  /*1e50*/  F2FP.SATFINITE.E4M3.F32.PACK_AB_MERGE_C R125, R167, R16, RZ ;  /* 0x00000010a77d723e */ /* 0x000fe200048070ff */
[----:B------:R-:W-:Y:S01]  /*1e60*/  @!P1 FMUL R48, R48, 0.5 ;  /* 0x3f00000030309820 */ /* 0x000fe20000400000 */
[----:B------:R3:W5:Y:S01]  /*1e70*/  MUFU.EX2 R80, R7 ;  /* 0x0000000700507308 */ /* 0x0007620000000800 */
[----:B-1----:R-:W-:Y:S01]  /*1e80*/  @!P4 FMUL R64, R64, R64 ;  /* 0x000000404040c220 */ /* 0x002fe20000400000 */
[----:B--2---:R-:W-:Y:S01]  /*1e90*/  FFMA R11, R84, UR7, -R153 ;  /* 0x00000007540b7c23 */ /* 0x004fe20008000899 */
[----:B------:R-:W-:-:S02]  /*1ea0*/  FSETP.GEU.AND P4, PT, R73, -126, PT ;  /* 0xc2fc00004900780b */ /* 0x000fc40003f8e000 */
[----:B------:R-:W-:Y:S02]  /*1eb0*/  FMNMX R4, R86, R5, !PT ;  /* 0x0000000556047209 */ /* 0x000fe40007800000 */
[----:B------:R-:W-:Y:S01]  /*1ec0*/  @!P2 FMUL R9, R9, 0.5 ;  /* 0x3f0000000909a820 */ /* 0x000fe20000400000 */
[----:B------:R-:W1:Y:S01]  /*1ed0*/  MUFU.EX2 R56, R56 ;  /* 0x0000003800387308 */ /* 0x000e620000000800 */
[----:B----4-:R-:W-:Y:S01]  /*1ee0*/  @!P5 FMUL R76, R76, R76 ;  /* 0x0000004c4c4cd220 */ /* 0x010fe20000400000 */
[----:B------:R-:W-:Y:S02]  /*1ef0*/  FSETP.GEU.AND P5, PT, R11, -126, PT ;  /* 0xc2fc00000b00780b */ /* 0x000fe40003fae000 */
[----:B---3--:R-:W-:Y:S02]  /*1f00*/  FMNMX R7, R87, R4, !PT ;  /* 0x0000000457077209 */ /* 0x008fe40007800000 */
[----:B------:R-:W-:Y:S02]  /*1f10*/  LOP3.LUT R125, R125, 0xffff, RZ, 0xc0, !PT ;  /* 0x0000ffff7d7d7812 */ /* 0x000fe400078ec0ff */
[----:B------:R-:W2:Y:S01]  /*1f20*/  MUFU.EX2 R48, R48 ;  /* 0x0000003000307308 */ /* 0x000ea20000000800 */
[----:B------:R-:W-:Y:S01]  /*1f30*/  FMNMX R4, R90, R7, !PT ;  /* 0x000000075a047209 */ /* 0x000fe20007800000 */
[----:B-----5:R-:W-:Y:S01]  /*1f40*/  @!P6 FMUL R80, R80, R80 ;  /* 0x000000505050e220 */ /* 0x020fe20000400000 */
[----:B------:R-:W-:Y:S01]  /*1f50*/  FSETP.GEU.AND P6, PT, R13, -126, PT ;  /* 0xc2fc00000d00780b */ /* 0x000fe20003fce000 */
[----:B------:R-:W-:-:S03]  /*1f60*/  @!P4 FMUL R73, R73, 0.5 ;  /* 0x3f0000004949c820 */ /* 0x000fc60000400000 */
[----:B------:R-:W-:Y:S01]  /*1f70*/  @!P5 FMUL R11, R11, 0.5 ;  /* 0x3f0000000b0bd820 */ /* 0x000fe20000400000 */
[----:B------:R3:W4:Y:S01]  /*1f80*/  MUFU.EX2 R84, R9 ;  /* 0x0000000900547308 */ /* 0x0007220000000800 */
[----:B-1----:R-:W-:Y:S01]  /*1f90*/  @!P3 FMUL R56, R56, R56 ;  /* 0x000000383838b220 */ /* 0x002fe20000400000 */
[----:B------:R-:W-:-:S06]  /*1fa0*/  FSETP.GEU.AND P3, PT, R69, -126, PT ;  /* 0xc2fc00004500780b */ /* 0x000fcc0003f6e000 */
[----:B------:R1:W5:Y:S01]  /*1fb0*/  MUFU.EX2 R156, R73 ;  /* 0x00000049009c7308 */ /* 0x0003620000000800 */
[----:B---3--:R-:W-:Y:S01]  /*1fc0*/  FMNMX R9, R91, R4, !PT ;  /* 0x000000045b097209 */ /* 0x008fe20007800000 */
[----:B--2---:R-:W-:Y:S01]  /*1fd0*/  @!P1 FMUL R48, R48, R48 ;  /* 0x0000003030309220 */ /* 0x004fe20000400000 */
[----:B------:R-:W-:Y:S01]  /*1fe0*/  FSETP.GEU.AND P1, PT, R65, -126, PT ;  /* 0xc2fc00004100780b */ /* 0x000fe20003f2e000 */
[----:B------:R-:W-:Y:S01]  /*1ff0*/  @!P6 FMUL R13, R13, 0.5 ;  /* 0x3f0000000d0de820 */ /* 0x000fe20000400000 */
[----:B------:R-:W-:Y:S02]  /*2000*/  FMNMX R4, R94, R9, !PT ;  /* 0x000000095e047209 */ /* 0x000fe40007800000 */
[----:B------:R-:W-:Y:S01]  /*2010*/  @!P3 FMUL R69, R69, 0.5 ;  /* 0x3f0000004545b820 */ /* 0x000fe20000400000 */
[----:B------:R2:W3:Y:S01]  /*2020*/  MUFU.EX2 R88, R11 ;  /* 0x0000000b00587308 */ /* 0x0004e20000000800 */
[----:B----4-:R-:W-:Y:S01]  /*2030*/  @!P2 FMUL R84, R84, R84 ;  /* 0x000000545454a220 */ /* 0x010fe20000400000 */
[----:B------:R-:W-:Y:S01]  /*2040*/  FSETP.GEU.AND P2, PT, R92, -126, PT ;  /* 0xc2fc00005c00780b */ /* 0x000fe20003f4e000 */
[----:B-1----:R-:W-:-:S05]  /*2050*/  FFMA R73, R132, UR7, -R153 ;  /* 0x0000000784497c23 */ /* 0x002fca0008000899 */
[----:B------:R1:W4:Y:S01]  /*2060*/  MUFU.EX2 R5, R13 ;  /* 0x0000000d00057308 */ /* 0x0003220000000800 */
[----:B--2---:R-:W-:Y:S01]  /*2070*/  FMNMX R11, R95, R4, !PT ;  /* 0x000000045f0b7209 */ /* 0x004fe20007800000 */
[----:B------:R-:W-:Y:S01]  /*2080*/  @!P1 FMUL R65, R65, 0.5 ;  /* 0x3f00000041419820 */ /* 0x000fe20000400000 */
[----:B-----5:R-:W-:Y:S01]  /*2090*/  @!P4 FMUL R156, R156, R156 ;  /* 0x0000009c9c9cc220 */ /* 0x020fe20000400000 */
[----:B------:R-:W-:Y:S02]  /*20a0*/  FSETP.GEU.AND P4, PT, R85, -126, PT ;  /* 0xc2fc00005500780b */ /* 0x000fe40003f8e000 */
[----:B------:R-:W-:Y:S01]  /*20b0*/  FMNMX R4, R98, R11, !PT ;  /* 0x0000000b62047209 */ /* 0x000fe20007800000 */
[----:B------:R-:W-:Y:S01]  /*20c0*/  @!P2 FMUL R92, R92, 0.5 ;  /* 0x3f0000005c5ca820 */ /* 0x000fe20000400000 */
[----:B------:R-:W2:Y:S01]  /*20d0*/  MUFU.EX2 R154, R69 ;  /* 0x00000045009a7308 */ /* 0x000ea20000000800 */
[----:B---3--:R-:W-:Y:S01]  /*20e0*/  @!P5 FMUL R88, R88, R88 ;  /* 0x000000585858d220 */ /* 0x008fe20000400000 */
[----:B-1----:R-:W-:-:S02]  /*20f0*/  FMNMX R13, R99, R4, !PT ;  /* 0x00000004630d7209 */ /* 0x002fc40007800000 */
[----:B------:R-:W-:Y:S02]  /*2100*/  FSETP.GEU.AND P5, PT, R96, -126, PT ;  /* 0xc2fc00006000780b */ /* 0x000fe40003fae000 */
[----:B------:R-:W-:Y:S02]  /*2110*/  FMNMX R4, R102, R13, !PT ;  /* 0x0000000d66047209 */ /* 0x000fe40007800000 */
[----:B------:R1:W3:Y:S01]  /*2120*/  MUFU.EX2 R152, R65 ;  /* 0x0000004100987308 */ /* 0x0002e20000000800 */
[----:B------:R-:W-:Y:S01]  /*2130*/  @!P4 FMUL R85, R85, 0.5 ;  /* 0x3f0000005555c820 */ /* 0x000fe20000400000 */
[----:B------:R-:W-:Y:S01]  /*2140*/  FMNMX R15, R103, R4, !PT ;  /* 0x00000004670f7209 */ /* 0x000fe20007800000 */
[----:B----4-:R-:W-:Y:S01]  /*2150*/  @!P6 FMUL R5, R5, R5 ;  /* 0x000000050505e220 */ /* 0x010fe20000400000 */
[----:B------:R-:W-:Y:S02]  /*2160*/  FSETP.GEU.AND P6, PT, R100, -126, PT ;  /* 0xc2fc00006400780b */ /* 0x000fe40003fce000 */
[----:B------:R-:W-:-:S02]  /*2170*/  FMNMX R4, R106, R15, !PT ;  /* 0x0000000f6a047209 */ /* 0x000fc40007800000 */
[----:B------:R-:W4:Y:S01]  /*2180*/  MUFU.EX2 R162, R85 ;  /* 0x0000005500a27308 */ /* 0x000f220000000800 */
[----:B--2---:R-:W-:Y:S01]  /*2190*/  @!P3 FMUL R154, R154, R154 ;  /* 0x0000009a9a9ab220 */ /* 0x004fe20000400000 */
[----:B------:R-:W-:Y:S01]  /*21a0*/  FMNMX R17, R107, R4, !PT ;  /* 0x000000046b117209 */ /* 0x000fe20007800000 */
[----:B------:R-:W-:Y:S01]  /*21b0*/  @!P5 FMUL R96, R96, 0.5 ;  /* 0x3f0000006060d820 */ /* 0x000fe20000400000 */
[----:B------:R-:W-:Y:S01]  /*21c0*/  FSETP.GEU.AND P3, PT, R81, -126, PT ;  /* 0xc2fc00005100780b */ /* 0x000fe20003f6e000 */
[----:B-1----:R-:W-:Y:S01]  /*21d0*/  FFMA R65, R128, UR7, -R153 ;  /* 0x0000000780417c23 */ /* 0x002fe20008000899 */
[----:B------:R-:W-:Y:S02]  /*21e0*/  FMNMX R4, R110, R17, !PT ;  /* 0x000000116e047209 */ /* 0x000fe40007800000 */
[----:B------:R-:W1:Y:S01]  /*21f0*/  MUFU.EX2 R13, R96 ;  /* 0x00000060000d7308 */ /* 0x000e620000000800 */
[----:B---3--:R-:W-:Y:S01]  /*2200*/  @!P1 FMUL R152, R152, R152 ;  /* 0x0000009898989220 */ /* 0x008fe20000400000 */
[----:B------:R-:W-:Y:S01]  /*2210*/  FSETP.GEU.AND P1, PT, R77, -126, PT ;  /* 0xc2fc00004d00780b */ /* 0x000fe20003f2e000 */
[----:B------:R-:W-:Y:S01]  /*2220*/  @!P6 FMUL R100, R100, 0.5 ;  /* 0x3f0000006464e820 */ /* 0x000fe20000400000 */
[----:B------:R-:W-:-:S04]  /*2230*/  FMNMX R19, R111, R4, !PT ;  /* 0x000000046f137209 */ /* 0x000fc80007800000 */
[----:B------:R-:W-:Y:S01]  /*2240*/  FMNMX R4, R114, R19, !PT ;  /* 0x0000001372047209 */ /* 0x000fe20007800000 */
[----:B------:R-:W-:Y:S01]  /*2250*/  @!P3 FMUL R81, R81, 0.5 ;  /* 0x3f0000005151b820 */ /* 0x000fe20000400000 */
[----:B----4-:R-:W-:Y:S01]  /*2260*/  @!P4 FMUL R162, R162, R162 ;  /* 0x000000a2a2a2c220 */ /* 0x010fe20000400000 */
[----:B------:R-:W-:Y:S01]  /*2270*/  FSETP.GEU.AND P4, PT, R97, -126, PT ;  /* 0xc2fc00006100780b */ /* 0x000fe20003f8e000 */
[----:B------:R-:W2:Y:S01]  /*2280*/  MUFU.EX2 R17, R100 ;  /* 0x0000006400117308 */ /* 0x000ea20000000800 */
[----:B------:R-:W-:Y:S02]  /*2290*/  FMNMX R21, R115, R4, !PT ;  /* 0x0000000473157209 */ /* 0x000fe40007800000 */
[----:B------:R-:W-:Y:S02]  /*22a0*/  @!P1 FMUL R77, R77, 0.5 ;  /* 0x3f0000004d4d9820 */ /* 0x000fe40000400000 */
[----:B------:R-:W-:Y:S01]  /*22b0*/  FMNMX R4, R118, R21, !PT ;  /* 0x0000001576047209 */ /* 0x000fe20007800000 */
[----:B-1----:R-:W-:Y:S01]  /*22c0*/  @!P5 FMUL R13, R13, R13 ;  /* 0x0000000d0d0dd220 */ /* 0x002fe20000400000 */
[----:B------:R-:W-:Y:S01]  /*22d0*/  FSETP.GEU.AND P5, PT, R108, -126, PT ;  /* 0xc2fc00006c00780b */ /* 0x000fe20003fae000 */
[----:B------:R1:W3:Y:S01]  /*22e0*/  MUFU.EX2 R160, R81 ;  /* 0x0000005100a07308 */ /* 0x0002e20000000800 */
[----:B------:R-:W-:-:S03]  /*22f0*/  FMNMX R23, R119, R4, !PT ;  /* 0x0000000477177209 */ /* 0x000fc60007800000 */
[----:B------:R-:W-:Y:S01]  /*2300*/  @!P4 FMUL R97, R97, 0.5 ;  /* 0x3f0000006161c820 */ /* 0x000fe20000400000 */
[----:B------:R-:W-:-:S03]  /*2310*/  FMNMX R4, R122, R23, !PT ;  /* 0x000000177a047209 */ /* 0x000fc60007800000 */
[----:B------:R4:W5:Y:S01]  /*2320*/  MUFU.EX2 R158, R77 ;  /* 0x0000004d009e7308 */ /* 0x0009620000000800 */
[----:B------:R-:W-:Y:S01]  /*2330*/  FMNMX R25, R123, R4, !PT ;  /* 0x000000047b197209 */ /* 0x000fe20007800000 */
[----:B--2---:R-:W-:Y:S01]  /*2340*/  @!P6 FMUL R17, R17, R17 ;  /* 0x000000111111e220 */ /* 0x004fe20000400000 */
[----:B------:R-:W-:Y:S01]  /*2350*/  FSETP.GEU.AND P6, PT, R112, -126, PT ;  /* 0xc2fc00007000780b */ /* 0x000fe20003fce000 */
[----:B------:R-:W-:Y:S01]  /*2360*/  @!P5 FMUL R108, R108, 0.5 ;  /* 0x3f0000006c6cd820 */ /* 0x000fe20000400000 */
[----:B------:R-:W-:Y:S01]  /*2370*/  FMNMX R4, R126, R25, !PT ;  /* 0x000000197e047209 */ /* 0x000fe20007800000 */
[--C-:B-1----:R-:W-:Y:S02]  /*2380*/  FFMA R81, R136, UR7, -R153.reuse ;  /* 0x0000000788517c23 */ /* 0x102fe40008000899 */
[----:B------:R-:W1:Y:S01]  /*2390*/  MUFU.EX2 R15, R97 ;  /* 0x00000061000f7308 */ /* 0x000e620000000800 */
[----:B---3--:R-:W-:Y:S01]  /*23a0*/  @!P3 FMUL R160, R160, R160 ;  /* 0x000000a0a0a0b220 */ /* 0x008fe20000400000 */
[----:B------:R-:W-:Y:S01]  /*23b0*/  FSETP.GEU.AND P3, PT, R93, -126, PT ;  /* 0xc2fc00005d00780b */ /* 0x000fe20003f6e000 */
[----:B----4-:R-:W-:Y:S01]  /*23c0*/  FFMA R77, R133, UR7, -R153 ;  /* 0x00000007854d7c23 */ /* 0x010fe20008000899 */
[----:B------:R-:W-:-:S02]  /*23d0*/  FMNMX R29, R127, R4, !PT ;  /* 0x000000047f1d7209 */ /* 0x000fc40007800000 */
[----:B------:R-:W-:Y:S02]  /*23e0*/  F2FP.SATFINITE.E4M3.F32.PACK_AB_MERGE_C R133, R167, R32, RZ ;  /* 0x00000020a785723e */ /* 0x000fe400048070ff */
[----:B------:R2:W3:Y:S01]  /*23f0*/  MUFU.EX2 R9, R92 ;  /* 0x0000005c00097308 */ /* 0x0004e20000000800 */
[----:B-----5:R-:W-:Y:S01]  /*2400*/  @!P1 FMUL R158, R158, R158 ;  /* 0x0000009e9e9e9220 */ /* 0x020fe20000400000 */
[----:B------:R-:W-:Y:S01]  /*2410*/  FSETP.GEU.AND P1, PT, R89, -126, PT ;  /* 0xc2fc00005900780b */ /* 0x000fe20003f2e000 */
[----:B------:R-:W-:Y:S01]  /*2420*/  @!P6 FMUL R112, R112, 0.5 ;  /* 0x3f0000007070e820 */ /* 0x000fe20000400000 */
[----:B------:R-:W-:Y:S02]  /*2430*/  FMNMX R4, R130, R29, !PT ;  /* 0x0000001d82047209 */ /* 0x000fe40007800000 */
[----:B------:R-:W-:Y:S01]  /*2440*/  LOP3.LUT R133, R133, 0xffff, RZ, 0xc0, !PT ;  /* 0x0000ffff85857812 */ /* 0x000fe200078ec0ff */
[----:B------:R-:W-:Y:S01]  /*2450*/  @!P3 FMUL R93, R93, 0.5 ;  /* 0x3f0000005d5db820 */ /* 0x000fe20000400000 */
[----:B------:R-:W-:Y:S01]  /*2460*/  FMNMX R33, R131, R4, !PT ;  /* 0x0000000483217209 */ /* 0x000fe20007800000 */
[----:B-1----:R-:W-:Y:S01]  /*2470*/  @!P4 FMUL R15, R15, R15 ;  /* 0x0000000f0f0fc220 */ /* 0x002fe20000400000 */
[----:B------:R-:W-:Y:S01]  /*2480*/  FSETP.GEU.AND P4, PT, R109, -126, PT ;  /* 0xc2fc00006d00780b */ /* 0x000fe20003f8e000 */
[----:B------:R1:W4:Y:S01]  /*2490*/  MUFU.EX2 R11, R93 ;  /* 0x0000005d000b7308 */ /* 0x0003220000000800 */
[----:B------:R-:W-:Y:S01]  /*24a0*/  FMNMX R4, R134, R33, !PT ;  /* 0x0000002186047209 */ /* 0x000fe20007800000 */
[----:B--2---:R-:W-:-:S02]  /*24b0*/  FFMA R92, R141, UR7, -R153 ;  /* 0x000000078d5c7c23 */ /* 0x004fc40008000899 */
[----:B------:R-:W-:Y:S01]  /*24c0*/  @!P1 FMUL R89, R89, 0.5 ;  /* 0x3f00000059599820 */ /* 0x000fe20000400000 */
[----:B------:R-:W-:Y:S01]  /*24d0*/  FMNMX R37, R135, R4, !PT ;  /* 0x0000000487257209 */ /* 0x000fe20007800000 */
[----:B---3--:R-:W-:Y:S01]  /*24e0*/  @!P2 FMUL R9, R9, R9 ;  /* 0x000000090909a220 */ /* 0x008fe20000400000 */
[----:B------:R-:W-:Y:S01]  /*24f0*/  FSETP.GEU.AND P2, PT, R104, -126, PT ;  /* 0xc2fc00006800780b */ /* 0x000fe20003f4e000 */
[----:B------:R2:W3:Y:S01]  /*2500*/  MUFU.EX2 R7, R89 ;  /* 0x0000005900077308 */ /* 0x0004e20000000800 */
[----:B------:R-:W-:Y:S01]  /*2510*/  FMNMX R4, R138, R37, !PT ;  /* 0x000000258a047209 */ /* 0x000fe20007800000 */
[----:B-1----:R-:W-:Y:S02]  /*2520*/  FFMA R93, R144, UR7, -R153 ;  /* 0x00000007905d7c23 */ /* 0x002fe40008000899 */
[----:B------:R-:W-:Y:S01]  /*2530*/  @!P4 FMUL R109, R109, 0.5 ;  /* 0x3f0000006d6dc820 */ /* 0x000fe20000400000 */
[----:B------:R-:W-:-:S03]  /*2540*/  FMNMX R41, R139, R4, !PT ;  /* 0x000000048b297209 */ /* 0x000fc60007800000 */
[----:B------:R-:W1:Y:S01]  /*2550*/  MUFU.EX2 R25, R108 ;  /* 0x0000006c00197308 */ /* 0x000e620000000800 */
[----:B------:R-:W-:Y:S01]  /*2560*/  FMNMX R4, R142, R41, !PT ;  /* 0x000000298e047209 */ /* 0x000fe20007800000 */
[----:B----4-:R-:W-:Y:S01]  /*2570*/  @!P3 FMUL R11, R11, R11 ;  /* 0x0000000b0b0bb220 */ /* 0x010fe20000400000 */
[----:B------:R-:W-:Y:S01]  /*2580*/  FSETP.GEU.AND P3, PT, R105, -126, PT ;  /* 0xc2fc00006900780b */ /* 0x000fe20003f6e000 */
[----:B------:R-:W-:Y:S01]  /*2590*/  @!P2 FMUL R104, R104, 0.5 ;  /* 0x3f0000006868a820 */ /* 0x000fe20000400000 */
[----:B------:R-:W-:Y:S01]  /*25a0*/  FMNMX R45, R143, R4, !PT ;  /* 0x000000048f2d7209 */ /* 0x000fe20007800000 */
[----:B--2---:R-:W-:Y:S02]  /*25b0*/  FFMA R89, R140, UR7, -R153 ;  /* 0x000000078c597c23 */ /* 0x004fe40008000899 */
[----:B------:R-:W2:Y:S01]  /*25c0*/  MUFU.EX2 R33, R112 ;  /* 0x0000007000217308 */ /* 0x000ea20000000800 */
[----:B---3--:R-:W-:Y:S01]  /*25d0*/  @!P1 FMUL R7, R7, R7 ;  /* 0x0000000707079220 */ /* 0x008fe20000400000 */
[----:B------:R-:W-:-:S02]  /*25e0*/  FSETP.GEU.AND P1, PT, R101, -126, PT ;  /* 0xc2fc00006500780b */ /* 0x000fc40003f2e000 */
[----:B------:R-:W-:-:S04]  /*25f0*/  FMNMX R4, R146, R45, !PT ;  /* 0x0000002d92047209 */ /* 0x000fc80007800000 */
[----:B------:R-:W3:Y:S01]  /*2600*/  MUFU.EX2 R29, R109 ;  /* 0x0000006d001d7308 */ /* 0x000ee20000000800 */
[----:B-1----:R-:W-:Y:S01]  /*2610*/  @!P5 FMUL R25, R25, R25 ;  /* 0x000000191919d220 */ /* 0x002fe20000400000 */
[----:B------:R-:W-:Y:S01]  /*2620*/  FSETP.GEU.AND P5, PT, R120, -126, PT ;  /* 0xc2fc00007800780b */ /* 0x000fe20003fae000 */
[----:B------:R-:W-:Y:S01]  /*2630*/  @!P3 FMUL R105, R105, 0.5 ;  /* 0x3f0000006969b820 */ /* 0x000fe20000400000 */
[----:B------:R-:W-:-:S03]  /*2640*/  FMNMX R49, R147, R4, !PT ;  /* 0x0000000493317209 */ /* 0x000fc60007800000 */
[----:B------:R-:W-:Y:S01]  /*2650*/  @!P1 FMUL R101, R101, 0.5 ;  /* 0x3f00000065659820 */ /* 0x000fe20000400000 */
[----:B------:R-:W1:Y:S01]  /*2660*/  MUFU.EX2 R21, R104 ;  /* 0x0000006800157308 */ /* 0x000e620000000800 */
[----:B------:R-:W-:Y:S01]  /*2670*/  FMNMX R4, R150, R49, !PT ;  /* 0x0000003196047209 */ /* 0x000fe20007800000 */
[----:B--2---:R-:W-:Y:S01]  /*2680*/  @!P6 FMUL R33, R33, R33 ;  /* 0x000000212121e220 */ /* 0x004fe20000400000 */
[----:B------:R-:W-:Y:S02]  /*2690*/  FSETP.GEU.AND P6, PT, R57, -126, PT ;  /* 0xc2fc00003900780b */ /* 0x000fe40003fce000 */
[----:B------:R-:W-:Y:S02]  /*26a0*/  FMNMX R4, R151, R4, !PT ;  /* 0x0000000497047209 */ /* 0x000fe40007800000 */
[----:B------:R-:W-:Y:S01]  /*26b0*/  @!P5 FMUL R120, R120, 0.5 ;  /* 0x3f0000007878d820 */ /* 0x000fe20000400000 */
[----:B------:R-:W2:Y:S01]  /*26c0*/  MUFU.EX2 R23, R105 ;  /* 0x0000006900177308 */ /* 0x000ea20000000800 */
[----:B---3--:R-:W-:Y:S01]  /*26d0*/  @!P4 FMUL R29, R29, R29 ;  /* 0x0000001d1d1dc220 */ /* 0x008fe20000400000 */
[----:B------:R-:W3:Y:S01]  /*26e0*/  SHFL.BFLY PT, R69, R4, 0x1, 0x1f ;  /* 0x0c201f0004457f89 */ /* 0x000ee200000e0000 */
[----:B------:R-:W-:-:S05]  /*26f0*/  FSETP.GEU.AND P4, PT, R53, -126, PT ;  /* 0xc2fc00003500780b */ /* 0x000fca0003f8e000 */
[----:B------:R-:W4:Y:S01]  /*2700*/  MUFU.EX2 R19, R101 ;  /* 0x0000006500137308 */ /* 0x000f220000000800 */
[----:B-1----:R-:W-:Y:S01]  /*2710*/  @!P2 FMUL R21, R21, R21 ;  /* 0x000000151515a220 */ /* 0x002fe20000400000 */
[----:B------:R-:W-:Y:S01]  /*2720*/  FSETP.GEU.AND P2, PT, R116, -126, PT ;  /* 0xc2fc00007400780b */ /* 0x000fe20003f4e000 */
[----:B------:R-:W-:-:S05]  /*2730*/  @!P6 FMUL R57, R57, 0.5 ;  /* 0x3f0000003939e820 */ /* 0x000fca0000400000 */
[----:B------:R-:W1:Y:S01]  /*2740*/  MUFU.EX2 R49, R120 ;  /* 0x0000007800317308 */ /* 0x000e620000000800 */
[----:B------:R-:W-:Y:S01]  /*2750*/  @!P4 FMUL R53, R53, 0.5 ;  /* 0x3f0000003535c820 */ /* 0x000fe20000400000 */
[----:B--2---:R-:W-:Y:S01]  /*2760*/  @!P3 FMUL R23, R23, R23 ;  /* 0x000000171717b220 */ /* 0x004fe20000400000 */
[----:B------:R-:W-:-:S04]  /*2770*/  FSETP.GEU.AND P3, PT, R117, -126, PT ;  /* 0xc2fc00007500780b */ /* 0x000fc80003f6e000 */
[----:B------:R-:W-:Y:S01]  /*2780*/  @!P2 FMUL R116, R116, 0.5 ;  /* 0x3f0000007474a820 */ /* 0x000fe20000400000 */
[----:B------:R-:W2:Y:S01]  /*2790*/  MUFU.EX2 R57, R57 ;  /* 0x0000003900397308 */ /* 0x000ea20000000800 */
[----:B----4-:R-:W-:Y:S01]  /*27a0*/  @!P1 FMUL R19, R19, R19 ;  /* 0x0000001313139220 */ /* 0x010fe20000400000 */
[----:B------:R-:W-:Y:S02]  /*27b0*/  FSETP.GEU.AND P1, PT, R113, -126, PT ;  /* 0xc2fc00007100780b */ /* 0x000fe40003f2e000 */
[----:B---3--:R-:W-:-:S04]  /*27c0*/  FMNMX R4, R4, R69, !PT ;  /* 0x0000004504047209 */ /* 0x008fc80007800000 */
[----:B------:R-:W3:Y:S01]  /*27d0*/  MUFU.EX2 R41, R116 ;  /* 0x0000007400297308 */ /* 0x000ee20000000800 */
[----:B-1----:R-:W-:Y:S01]  /*27e0*/  @!P5 FMUL R49, R49, R49 ;  /* 0x000000313131d220 */ /* 0x002fe20000400000 */
[----:B------:R-:W-:Y:S01]  /*27f0*/  FSETP.GEU.AND P5, PT, R73, -126, PT ;  /* 0xc2fc00004900780b */ /* 0x000fe20003fae000 */
[----:B------:R-:W1:Y:S01]  /*2800*/  SHFL.BFLY PT, R85, R4, 0x2, 0x1f ;  /* 0x0c401f0004557f89 */ /* 0x000e6200000e0000 */
[----:B------:R-:W-:-:S03]  /*2810*/  @!P3 FMUL R117, R117, 0.5 ;  /* 0x3f0000007575b820 */ /* 0x000fc60000400000 */
[----:B------:R-:W-:Y:S01]  /*2820*/  @!P1 FMUL R113, R113, 0.5 ;  /* 0x3f00000071719820 */ /* 0x000fe20000400000 */
[----:B------:R-:W4:Y:S01]  /*2830*/  MUFU.EX2 R53, R53 ;  /* 0x0000003500357308 */ /* 0x000f220000000800 */
[----:B--2---:R-:W-:Y:S01]  /*2840*/  @!P6 FMUL R57, R57, R57 ;  /* 0x000000393939e220 */ /* 0x004fe20000400000 */
[----:B------:R-:W-:-:S03]  /*2850*/  FSETP.GEU.AND P6, PT, R81, -126, PT ;  /* 0xc2fc00005100780b */ /* 0x000fc60003fce000 */
[----:B------:R-:W-:Y:S01]  /*2860*/  FADD R141, R60, R57 ;  /* 0x000000393c8d7221 */ /* 0x000fe20000000000 */
[----:B------:R-:W-:Y:S01]  /*2870*/  F2FP.SATFINITE.E4M3.F32.PACK_AB_MERGE_C R60, R167, R60, RZ ;  /* 0x0000003ca73c723e */ /* 0x000fe200048070ff */
[----:B------:R-:W-:Y:S01]  /*2880*/  @!P5 FMUL R73, R73, 0.5 ;  /* 0x3f0000004949d820 */ /* 0x000fe20000400000 */
[----:B------:R-:W2:Y:S01]  /*2890*/  MUFU.EX2 R45, R117 ;  /* 0x00000075002d7308 */ /* 0x000ea20000000800 */
[----:B---3--:R-:W-:Y:S01]  /*28a0*/  @!P2 FMUL R41, R41, R41 ;  /* 0x000000292929a220 */ /* 0x008fe20000400000 */
[----:B------:R-:W-:Y:S02]  /*28b0*/  FSETP.GEU.AND P2, PT, R65, -126, PT ;  /* 0xc2fc00004100780b */ /* 0x000fe40003f4e000 */
[----:B------:R-:W-:-:S03]  /*28c0*/  F2FP.SATFINITE.E4M3.F32.PACK_AB_MERGE_C R57, R167, R57, RZ ;  /* 0x00000039a739723e */ /* 0x000fc600048070ff */
[----:B------:R-:W-:Y:S01]  /*28d0*/  @!P6 FMUL R81, R81, 0.5 ;  /* 0x3f0000005151e820 */ /* 0x000fe20000400000 */
[----:B------:R-:W3:Y:S01]  /*28e0*/  MUFU.EX2 R37, R113 ;  /* 0x0000007100257308 */ /* 0x000ee20000000800 */
[----:B----4-:R-:W-:Y:S01]  /*28f0*/  @!P4 FMUL R53, R53, R53 ;  /* 0x000000353535c220 */ /* 0x010fe20000400000 */
[----:B------:R-:W-:Y:S02]  /*2900*/  FSETP.GEU.AND P4, PT, R77, -126, PT ;  /* 0xc2fc00004d00780b */ /* 0x000fe40003f8e000 */
[----:B-1----:R-:W-:Y:S02]  /*2910*/  FMNMX R4, R4, R85, !PT ;  /* 0x0000005504047209 */ /* 0x002fe40007800000 */
[----:B------:R-:W-:Y:S01]  /*2920*/  LOP3.LUT R57, R57, 0xff, RZ, 0xc0, !PT ;  /* 0x000000ff39397812 */ /* 0x000fe200078ec0ff */
[----:B------:R-:W-:Y:S01]  /*2930*/  @!P2 FMUL R65, R65, 0.5 ;  /* 0x3f0000004141a820 */ /* 0x000fe20000400000 */
[----:B------:R-:W1:Y:S01]  /*2940*/  MUFU.EX2 R73, R73 ;  /* 0x0000004900497308 */ /* 0x000e620000000800 */
[----:B--2---:R-:W-:Y:S01]  /*2950*/  @!P3 FMUL R45, R45, R45 ;  /* 0x0000002d2d2db220 */ /* 0x004fe20000400000 */
[----:B------:R-:W-:-:S05]  /*2960*/  FSETP.GEU.AND P3, PT, R129, -126, PT ;  /* 0xc2fc00008100780b */ /* 0x000fca0003f6e000 */
[----:B------:R-:W-:Y:S01]  /*2970*/  @!P4 FMUL R77, R77, 0.5 ;  /* 0x3f0000004d4dc820 */ /* 0x000fe20000400000 */
[----:B------:R-:W2:Y:S01]  /*2980*/  MUFU.EX2 R81, R81 ;  /* 0x0000005100517308 */ /* 0x000ea20000000800 */
[----:B---3--:R-:W-:Y:S01]  /*2990*/  @!P1 FMUL R37, R37, R37 ;  /* 0x0000002525259220 */ /* 0x008fe20000400000 */
[----:B------:R-:W-:-:S05]  /*29a0*/  FSETP.GEU.AND P1, PT, R61, -126, PT ;  /* 0xc2fc00003d00780b */ /* 0x000fca0003f2e000 */
[----:B------:R-:W-:Y:S01]  /*29b0*/  @!P3 FMUL R129, R129, 0.5 ;  /* 0x3f0000008181b820 */ /* 0x000fe20000400000 */
[----:B------:R-:W3:Y:S01]  /*29c0*/  MUFU.EX2 R65, R65 ;  /* 0x0000004100417308 */ /* 0x000ee20000000800 */
[----:B-1----:R-:W-:Y:S01]  /*29d0*/  @!P5 FMUL R73, R73, R73 ;  /* 0x000000494949d220 */ /* 0x002fe20000400000 */
[----:B------:R-:W-:-:S04]  /*29e0*/  FSETP.NEU.AND P5, PT, R4, -INF , PT ;  /* 0xff8000000400780b */ /* 0x000fc80003fad000 */
[----:B------:R-:W-:Y:S01]  /*29f0*/  FSEL R113, R4, RZ, P5 ;  /* 0x000000ff04717208 */ /* 0x000fe20002800000 */
[----:B------:R-:W-:Y:S01]  /*2a00*/  @!P1 FMUL R61, R61, 0.5 ;  /* 0x3f0000003d3d9820 */ /* 0x000fe20000400000 */
[----:B------:R-:W1:Y:S01]  /*2a10*/  MUFU.EX2 R77, R77 ;  /* 0x0000004d004d7308 */ /* 0x000e620000000800 */
[----:B------:R-:W-:Y:S01]  /*2a20*/  FSETP.GEU.AND P5, PT, R145, -126, PT ;  /* 0xc2fc00009100780b */ /* 0x000fe20003fae000 */
[----:B--2---:R-:W-:Y:S01]  /*2a30*/  @!P6 FMUL R81, R81, R81 ;  /* 0x000000515151e220 */ /* 0x004fe20000400000 */
[----:B------:R-:W-:Y:S01]  /*2a40*/  FSETP.GEU.AND P6, PT, R148, -126, PT ;  /* 0xc2fc00009400780b */ /* 0x000fe20003fce000 */
[----:B------:R-:W-:Y:S02]  /*2a50*/  FMUL R113, R113, UR7 ;  /* 0x0000000771717c20 */ /* 0x000fe40008400000 */
[----:B------:R-:W-:Y:S01]  /*2a60*/  FADD R153, R76, R81 ;  /* 0x000000514c997221 */ /* 0x000fe20000000000 */
[----:B------:R-:W-:Y:S01]  /*2a70*/  F2FP.SATFINITE.E4M3.F32.PACK_AB_MERGE_C R76, R167, R76, RZ ;  /* 0x0000004ca74c723e */ /* 0x000fe200048070ff */
[----:B------:R-:W2:Y:S01]  /*2a80*/  MUFU.EX2 R69, R129 ;  /* 0x0000008100457308 */ /* 0x000ea20000000800 */
[----:B---3--:R-:W-:Y:S01]  /*2a90*/  @!P2 FMUL R65, R65, R65 ;  /* 0x000000414141a220 */ /* 0x008fe20000400000 */
[----:B------:R-:W-:Y:S01]  /*2aa0*/  FSETP.GEU.AND P2, PT, R89, -126, PT ;  /* 0xc2fc00005900780b */ /* 0x000fe20003f4e000 */
[--C-:B------:R-:W-:Y:S01]  /*2ab0*/  FFMA R96, R26, UR7, -R113.reuse ;  /* 0x000000071a607c23 */ /* 0x100fe20008000871 */
[--C-:B------:R-:W-:Y:S01]  /*2ac0*/  FFMA R97, R27, UR7, -R113.reuse ;  /* 0x000000071b617c23 */ /* 0x100fe20008000871 */
[--C-:B------:R-:W-:Y:S01]  /*2ad0*/  FFMA R31, R31, UR7, -R113.reuse ;  /* 0x000000071f1f7c23 */ /* 0x100fe20008000871 */
[----:B------:R-:W-:Y:S01]  /*2ae0*/  @!P5 FMUL R145, R145, 0.5 ;  /* 0x3f0000009191d820 */ /* 0x000fe20000400000 */
[--C-:B------:R-:W-:Y:S01]  /*2af0*/  FFMA R104, R34, UR7, -R113.reuse ;  /* 0x0000000722687c23 */ /* 0x100fe20008000871 */
[----:B------:R-:W3:Y:S01]  /*2b00*/  MUFU.EX2 R61, R61 ;  /* 0x0000003d003d7308 */ /* 0x000ee20000000800 */
[----:B-1----:R-:W-:Y:S01]  /*2b10*/  @!P4 FMUL R77, R77, R77 ;  /* 0x0000004d4d4dc220 */ /* 0x002fe20000400000 */
[----:B------:R-:W-:Y:S01]  /*2b20*/  FSETP.GEU.AND P4, PT, R93, -126, PT ;  /* 0xc2fc00005d00780b */ /* 0x000fe20003f8e000 */
[----:B------:R-:W-:Y:S01]  /*2b30*/  @!P6 FMUL R148, R148, 0.5 ;  /* 0x3f0000009494e820 */ /* 0x000fe20000400000 */
[--C-:B------:R-:W-:Y:S01]  /*2b40*/  FFMA R100, R30, UR7, -R113.reuse ;  /* 0x000000071e647c23 */ /* 0x100fe20008000871 */
[--C-:B------:R-:W-:Y:S01]  /*2b50*/  FFMA R108, R38, UR7, -R113.reuse ;  /* 0x00000007266c7c23 */ /* 0x100fe20008000871 */
[--C-:B------:R-:W-:Y:S01]  /*2b60*/  FFMA R43, R43, UR7, -R113.reuse ;  /* 0x000000072b2b7c23 */ /* 0x100fe20008000871 */
[----:B------:R-:W-:Y:S01]  /*2b70*/  @!P2 FMUL R89, R89, 0.5 ;  /* 0x3f0000005959a820 */ /* 0x000fe20000400000 */
[----:B------:R-:W1:Y:S01]  /*2b80*/  MUFU.EX2 R26, R145 ;  /* 0x00000091001a7308 */ /* 0x000e620000000800 */
[----:B--2---:R-:W-:Y:S01]  /*2b90*/  @!P3 FMUL R69, R69, R69 ;  /* 0x000000454545b220 */ /* 0x004fe20000400000 */
[----:B------:R-:W-:Y:S01]  /*2ba0*/  FSETP.GEU.AND P3, PT, R92, -126, PT ;  /* 0xc2fc00005c00780b */ /* 0x000fe20003f6e000 */
[--C-:B------:R-:W-:Y:S01]  /*2bb0*/  FFMA R116, R46, UR7, -R113.reuse ;  /* 0x000000072e747c23 */ /* 0x100fe20008000871 */
[--C-:B------:R-:W-:Y:S01]  /*2bc0*/  FFMA R112, R42, UR7, -R113.reuse ;  /* 0x000000072a707c23 */ /* 0x100fe20008000871 */
[--C-:B------:R-:W-:Y:S01]  /*2bd0*/  FFMA R120, R50, UR7, -R113.reuse ;  /* 0x0000000732787c23 */ /* 0x100fe20008000871 */
[--C-:B------:R-:W-:Y:S01]  /*2be0*/  FFMA R39, R39, UR7, -R113.reuse ;  /* 0x0000000727277c23 */ /* 0x100fe20008000871 */
[----:B------:R-:W-:Y:S01]  /*2bf0*/  @!P4 FMUL R93, R93, 0.5 ;  /* 0x3f0000005d5dc820 */ /* 0x000fe20000400000 */
[----:B------:R-:W2:Y:S01]  /*2c00*/  MUFU.EX2 R27, R148 ;  /* 0x00000094001b7308 */ /* 0x000ea20000000800 */
[----:B---3--:R-:W-:Y:S01]  /*2c10*/  @!P1 FMUL R61, R61, R61 ;  /* 0x0000003d3d3d9220 */ /* 0x008fe20000400000 */
[----:B------:R-:W-:Y:S01]  /*2c20*/  FSETP.GEU.AND P1, PT, R137, -126, PT ;  /* 0xc2fc00008900780b */ /* 0x000fe20003f2e000 */
[--C-:B------:R-:W-:Y:S01]  /*2c30*/  FFMA R35, R35, UR7, -R113.reuse ;  /* 0x0000000723237c23 */ /* 0x100fe20008000871 */
[--C-:B------:R-:W-:Y:S01]  /*2c40*/  FFMA R55, R55, UR7, -R113.reuse ;  /* 0x0000000737377c23 */ /* 0x100fe20008000871 */
[--C-:B------:R-:W-:Y:S01]  /*2c50*/  FFMA R128, R58, UR7, -R113.reuse ;  /* 0x000000073a807c23 */ /* 0x100fe20008000871 */
[--C-:B------:R-:W-:Y:S01]  /*2c60*/  FFMA R124, R54, UR7, -R113.reuse ;  /* 0x00000007367c7c23 */ /* 0x100fe20008000871 */
[----:B------:R-:W-:Y:S01]  /*2c70*/  @!P3 FMUL R92, R92, 0.5 ;  /* 0x3f0000005c5cb820 */ /* 0x000fe20000400000 */
[----:B------:R-:W3:Y:S01]  /*2c80*/  MUFU.EX2 R89, R89 ;  /* 0x0000005900597308 */ /* 0x000ee20000000800 */
[----:B-1----:R-:W-:Y:S01]  /*2c90*/  @!P5 FMUL R26, R26, R26 ;  /* 0x0000001a1a1ad220 */ /* 0x002fe20000400000 */
[----:B------:R-:W-:Y:S01]  /*2ca0*/  FSETP.GEU.AND P5, PT, R31, -126, PT ;  /* 0xc2fc00001f00780b */ /* 0x000fe20003fae000 */
[--C-:B------:R-:W-:Y:S01]  /*2cb0*/  FFMA R132, R62, UR7, -R113.reuse ;  /* 0x000000073e847c23 */ /* 0x100fe20008000871 */
        /* <DEDUP_REMOVED lines=28> */
[----:B------:R1:W4:Y:S01]  /*2e80*/  MUFU.EX2 R38, R31 ;  /* 0x0000001f00267308 */ /* 0x0003220000000800 */
        /* <DEDUP_REMOVED lines=10> */
[--C-:B-1----:R-:W-:Y:S01]  /*2f30*/  FFMA R31, R90, UR7, -R113.reuse ;  /* 0x000000075a1f7c23 */ /* 0x102fe20008000871 */
[----:B------:R-:W-:Y:S01]  /*2f40*/  FFMA R117, R147, UR7, -R113 ;  /* 0x0000000793757c23 */ /* 0x000fe20008000871 */
[----:B------:R-:W-:Y:S01]  /*2f50*/  F2FP.SATFINITE.E4M3.F32.PACK_AB_MERGE_C R129, R167, R22, RZ ;  /* 0x00000016a781723e */ /* 0x000fe200048070ff */
[----:B------:R-:W-:Y:S01]  /*2f60*/  FADD R139, R56, R53 ;  /* 0x00000035388b7221 */ /* 0x000fe20000000000 */
[----:B------:R-:W-:Y:S01]  /*2f70*/  @!P3 FMUL R97, R97, 0.5 ;  /* 0x3f0000006161b820 */ /* 0x000fe20000400000 */
[----:B------:R-:W1:Y:S01]  /*2f80*/  MUFU.EX2 R96, R96 ;  /* 0x0000006000607308 */ /* 0x000e620000000800 */
[----:B----4-:R-:W-:Y:S01]  /*2f90*/  @!P5 FMUL R38, R38, R38 ;  /* 0x000000262626d220 */ /* 0x010fe20000400000 */
[----:B------:R-:W-:Y:S01]  /*2fa0*/  FSETP.GEU.AND P5, PT, R43, -126, PT ;  /* 0xc2fc00002b00780b */ /* 0x000fe20003fae000 */
[----:B------:R-:W-:Y:S01]  /*2fb0*/  FADD R155, R156, R85 ;  /* 0x000000559c9b7221 */ /* 0x000fe20000000000 */
[----:B------:R-:W-:Y:S01]  /*2fc0*/  F2FP.SATFINITE.E4M3.F32.PACK_AB_MERGE_C R130, R167, R24, RZ ;  /* 0x00000018a782723e */ /* 0x000fe200048070ff */
[----:B------:R-:W-:Y:S01]  /*2fd0*/  FADD R147, R152, R69 ;  /* 0x0000004598937221 */ /* 0x000fe20000000000 */
[----:B------:R-:W-:Y:S01]  /*2fe0*/  FADD R163, R160, R26 ;  /* 0x0000001aa0a37221 */ /* 0x000fe20000000000 */
[----:B------:R-:W-:Y:S01]  /*2ff0*/  @!P1 FMUL R149, R149, 0.5 ;  /* 0x3f00000095959820 */ /* 0x000fe20000400000 */
[----:B------:R-:W3:Y:S01]  /*3000*/  MUFU.EX2 R100, R100 ;  /* 0x0000006400647308 */ /* 0x000ee20000000800 */
[----:B--2---:R-:W-:Y:S01]  /*3010*/  @!P6 FMUL R104, R104, R104 ;  /* 0x000000686868e220 */ /* 0x004fe20000400000 */
[----:B------:R-:W-:Y:S01]  /*3020*/  FSETP.GEU.AND P6, PT, R116, -126, PT ;  /* 0xc2fc00007400780b */ /* 0x000fe20003fce000 */
[----:B------:R-:W-:Y:S01]  /*3030*/  FADD R157, R80, R89 ;  /* 0x00000059509d7221 */ /* 0x000fe20000000000 */
[C---:B------:R-:W-:Y:S01]  /*3040*/  F2FP.SATFINITE.E4M3.F32.PACK_AB_MERGE_C R135, R167.reuse, R40, RZ ;  /* 0x00000028a787723e */ /* 0x040fe200048070ff */
[----:B------:R-:W-:Y:S01]  /*3050*/  FADD R165, R88, R27 ;  /* 0x0000001b58a57221 */ /* 0x000fe20000000000 */
[----:B------:R-:W-:Y:S01]  /*3060*/  F2FP.SATFINITE.E4M3.F32.PACK_AB_MERGE_C R137, R167, R44, RZ ;  /* 0x0000002ca789723e */ /* 0x000fe200048070ff */
[----:B------:R-:W-:Y:S01]  /*3070*/  @!P5 FMUL R43, R43, 0.5 ;  /* 0x3f0000002b2bd820 */ /* 0x000fe20000400000 */
[----:B------:R2:W4:Y:S01]  /*3080*/  MUFU.EX2 R34, R97 ;  /* 0x0000006100227308 */ /* 0x0005220000000800 */
[----:B-1----:R-:W-:Y:S01]  /*3090*/  @!P2 FMUL R96, R96, R96 ;  /* 0x000000606060a220 */ /* 0x002fe20000400000 */
[----:B------:R-:W-:Y:S01]  /*30a0*/  FSETP.GEU.AND P2, PT, R108, -126, PT ;  /* 0xc2fc00006c00780b */ /* 0x000fe20003f4e000 */
[----:B------:R-:W-:Y:S01]  /*30b0*/  FADD R145, R68, R65 ;  /* 0x0000004144917221 */ /* 0x000fe20000000000 */
[----:B------:R-:W-:Y:S01]  /*30c0*/  F2FP.SATFINITE.E4M3.F32.PACK_AB_MERGE_C R56, R167, R56, RZ ;  /* 0x00000038a738723e */ /* 0x000fe200048070ff */
[----:B------:R-:W-:Y:S01]  /*30d0*/  FADD R159, R158, R92 ;  /* 0x0000005c9e9f7221 */ /* 0x000fe20000000000 */
[----:B------:R-:W-:Y:S01]  /*30e0*/  FADD R161, R84, R93 ;  /* 0x0000005d54a17221 */ /* 0x000fe20000000000 */
[----:B------:R-:W-:Y:S01]  /*30f0*/  @!P6 FMUL R116, R116, 0.5 ;  /* 0x3f0000007474e820 */ /* 0x000fe20000400000 */
[----:B------:R1:W5:Y:S01]  /*3100*/  MUFU.EX2 R30, R149 ;  /* 0x00000095001e7308 */ /* 0x0003620000000800 */
[----:B---3--:R-:W-:Y:S01]  /*3110*/  @!P4 FMUL R100, R100, R100 ;  /* 0x000000646464c220 */ /* 0x008fe20000400000 */
[----:B------:R-:W-:Y:S01]  /*3120*/  FSETP.GEU.AND P4, PT, R112, -126, PT ;  /* 0xc2fc00007000780b */ /* 0x000fe20003f8e000 */
[----:B--2---:R-:W-:Y:S01]  /*3130*/  FFMA R97, R123, UR7, -R113 ;  /* 0x000000077b617c23 */ /* 0x004fe20008000871 */
[----:B------:R-:W-:-:S02]  /*3140*/  F2FP.SATFINITE.E4M3.F32.PACK_AB_MERGE_C R123, R167, R14, RZ ;  /* 0x0000000ea77b723e */ /* 0x000fc400048070ff */
[----:B------:R-:W-:Y:S01]  /*3150*/  F2FP.SATFINITE.E4M3.F32.PACK_AB_MERGE_C R53, R167, R53, RZ ;  /* 0x00000035a735723e */ /* 0x000fe200048070ff */
[----:B------:R-:W-:Y:S01]  /*3160*/  @!P2 FMUL R108, R108, 0.5 ;  /* 0x3f0000006c6ca820 */ /* 0x000fe20000400000 */
[----:B------:R2:W3:Y:S01]  /*3170*/  MUFU.EX2 R50, R43 ;  /* 0x0000002b00327308 */ /* 0x0004e20000000800 */
[----:B----4-:R-:W-:Y:S01]  /*3180*/  @!P3 FMUL R34, R34, R34 ;  /* 0x000000222222b220 */ /* 0x010fe20000400000 */
[----:B------:R-:W-:Y:S01]  /*3190*/  FSETP.GEU.AND P3, PT, R39, -126, PT ;  /* 0xc2fc00002700780b */ /* 0x000fe20003f6e000 */
[----:B-1----:R-:W-:Y:S01]  /*31a0*/  FADD R149, R72, R73 ;  /* 0x0000004948957221 */ /* 0x002fe20000000000 */
[C---:B------:R-:W-:Y:S02]  /*31b0*/  F2FP.SATFINITE.E4M3.F32.PACK_AB_MERGE_C R73, R167.reuse, R73, RZ ;  /* 0x00000049a749723e */ /* 0x040fe400048070ff */
[----:B------:R-:W-:Y:S01]  /*31c0*/  F2FP.SATFINITE.E4M3.F32.PACK_AB_MERGE_C R89, R167, R89, RZ ;  /* 0x00000059a759723e */ /* 0x000fe200048070ff */
[----:B------:R-:W-:Y:S01]  /*31d0*/  @!P4 FMUL R112, R112, 0.5 ;  /* 0x3f0000007070c820 */ /* 0x000fe20000400000 */
[----:B------:R-:W1:Y:S01]  /*31e0*/  MUFU.EX2 R116, R116 ;  /* 0x0000007400747308 */ /* 0x000e620000000800 */
[----:B-----5:R-:W-:Y:S01]  /*31f0*/  @!P1 FMUL R30, R30, R30 ;  /* 0x0000001e1e1e9220 */ /* 0x020fe20000400000 */
[----:B------:R-:W-:Y:S01]  /*3200*/  FSETP.GEU.AND P1, PT, R35, -126, PT ;  /* 0xc2fc00002300780b */ /* 0x000fe20003f2e000 */
[--C-:B--2---:R-:W-:Y:S01]  /*3210*/  FFMA R43, R95, UR7, -R113.reuse ;  /* 0x000000075f2b7c23 */ /* 0x104fe20008000871 */
[----:B------:R-:W-:Y:S01]  /*3220*/  FFMA R95, R122, UR7, -R113 ;  /* 0x000000077a5f7c23 */ /* 0x000fe20008000871 */
[----:B------:R-:W-:Y:S01]  /*3230*/  F2FP.SATFINITE.E4M3.F32.PACK_AB_MERGE_C R122, R167, R12, RZ ;  /* 0x0000000ca77a723e */ /* 0x000fe200048070ff */
[----:B------:R-:W-:Y:S01]  /*3240*/  FADD R169, R162, R30 ;  /* 0x0000001ea2a97221 */ /* 0x000fe20000000000 */
[----:B------:R-:W-:Y:S01]  /*3250*/  @!P3 FMUL R39, R39, 0.5 ;  /* 0x3f0000002727b820 */ /* 0x000fe20000400000 */
[----:B------:R-:W2:Y:S01]  /*3260*/  MUFU.EX2 R108, R108 ;  /* 0x0000006c006c7308 */ /* 0x000ea20000000800 */
[----:B---3--:R-:W-:Y:S01]  /*3270*/  @!P5 FMUL R50, R50, R50 ;  /* 0x000000323232d220 */ /* 0x008fe20000400000 */
[----:B------:R-:W-:-:S02]  /*3280*/  FSETP.GEU.AND P5, PT, R55, -126, PT ;  /* 0xc2fc00003700780b */ /* 0x000fc40003fae000 */
[C---:B------:R-:W-:Y:S02]  /*3290*/  F2FP.SATFINITE.E4M3.F32.PACK_AB_MERGE_C R92, R167.reuse, R92, RZ ;  /* 0x0000005ca75c723e */ /* 0x040fe400048070ff */
[----:B------:R-:W-:Y:S01]  /*32a0*/  F2FP.SATFINITE.E4M3.F32.PACK_AB_MERGE_C R68, R167, R68, RZ ;  /* 0x00000044a744723e */ /* 0x000fe200048070ff */
[----:B------:R-:W-:Y:S01]  /*32b0*/  @!P1 FMUL R35, R35, 0.5 ;  /* 0x3f00000023239820 */ /* 0x000fe20000400000 */
[----:B------:R-:W3:Y:S01]  /*32c0*/  MUFU.EX2 R112, R112 ;  /* 0x0000007000707308 */ /* 0x000ee20000000800 */
[----:B-1----:R-:W-:Y:S01]  /*32d0*/  @!P6 FMUL R116, R116, R116 ;  /* 0x000000747474e220 */ /* 0x002fe20000400000 */
[----:B------:R-:W-:Y:S02]  /*32e0*/  FSETP.GEU.AND P6, PT, R128, -126, PT ;  /* 0xc2fc00008000780b */ /* 0x000fe40003fce000 */
[C---:B------:R-:W-:Y:S02]  /*32f0*/  F2FP.SATFINITE.E4M3.F32.PACK_AB_MERGE_C R152, R167.reuse, R152, RZ ;  /* 0x00000098a798723e */ /* 0x040fe400048070ff */
[----:B------:R-:W-:Y:S01]  /*3300*/  F2FP.SATFINITE.E4M3.F32.PACK_AB_MERGE_C R72, R167, R72, RZ ;  /* 0x00000048a748723e */ /* 0x000fe200048070ff */
[----:B------:R-:W-:Y:S01]  /*3310*/  @!P5 FMUL R55, R55, 0.5 ;  /* 0x3f0000003737d820 */ /* 0x000fe20000400000 */
[----:B------:R1:W4:Y:S01]  /*3320*/  MUFU.EX2 R46, R39 ;  /* 0x00000027002e7308 */ /* 0x0003220000000800 */
[----:B--2---:R-:W-:Y:S01]  /*3330*/  @!P2 FMUL R108, R108, R108 ;  /* 0x0000006c6c6ca220 */ /* 0x004fe20000400000 */
[----:B------:R-:W-:-:S02]  /*3340*/  FSETP.GEU.AND P2, PT, R120, -126, PT ;  /* 0xc2fc00007800780b */ /* 0x000fc40003f4e000 */
[----:B------:R-:W-:Y:S02]  /*3350*/  LOP3.LUT R73, R73, 0xff, RZ, 0xc0, !PT ;  /* 0x000000ff49497812 */ /* 0x000fe400078ec0ff */
[----:B------:R-:W-:Y:S01]  /*3360*/  LOP3.LUT R89, R89, 0xff, RZ, 0xc0, !PT ;  /* 0x000000ff59597812 */ /* 0x000fe200078ec0ff */
[----:B------:R-:W-:Y:S01]  /*3370*/  @!P6 FMUL R128, R128, 0.5 ;  /* 0x3f0000008080e820 */ /* 0x000fe20000400000 */
[----:B------:R2:W5:Y:S01]  /*3380*/  MUFU.EX2 R42, R35 ;  /* 0x00000023002a7308 */ /* 0x0005620000000800 */
[----:B---3--:R-:W-:Y:S01]  /*3390*/  @!P4 FMUL R112, R112, R112 ;  /* 0x000000707070c220 */ /* 0x008fe20000400000 */
[----:B------:R-:W-:Y:S01]  /*33a0*/  FSETP.GEU.AND P4, PT, R124, -126, PT ;  /* 0xc2fc00007c00780b */ /* 0x000fe20003f8e000 */
[--C-:B-1----:R-:W-:Y:S01]  /*33b0*/  FFMA R39, R94, UR7, -R113.reuse ;  /* 0x000000075e277c23 */ /* 0x102fe20008000871 */
[----:B------:R-:W-:Y:S02]  /*33c0*/  LOP3.LUT R92, R92, 0xffff, RZ, 0xc0, !PT ;  /* 0x0000ffff5c5c7812 */ /* 0x000fe400078ec0ff */
[----:B------:R-:W-:Y:S01]  /*33d0*/  F2FP.SATFINITE.E4M3.F32.PACK_AB_MERGE_C R84, R167, R84, RZ ;  /* 0x00000054a754723e */ /* 0x000fe200048070ff */
[----:B------:R-:W-:Y:S01]  /*33e0*/  @!P2 FMUL R120, R120, 0.5 ;  /* 0x3f0000007878a820 */ /* 0x000fe20000400000 */
[----:B------:R1:W3:Y:S01]  /*33f0*/  MUFU.EX2 R62, R55 ;  /* 0x00000037003e7308 */ /* 0x0002e20000000800 */
[----:B----4-:R-:W-:Y:S01]  /*3400*/  @!P3 FMUL R46, R46, R46 ;  /* 0x0000002e2e2eb220 */ /* 0x010fe20000400000 */
[----:B------:R-:W-:Y:S01]  /*3410*/  FSETP.GEU.AND P3, PT, R51, -126, PT ;  /* 0xc2fc00003300780b */ /* 0x000fe20003f6e000 */
[--C-:B--2---:R-:W-:Y:S01]  /*3420*/  FFMA R35, R91, UR7, -R113.reuse ;  /* 0x000000075b237c23 */ /* 0x104fe20008000871 */
[----:B------:R-:W-:Y:S01]  /*3430*/  FFMA R91, R119, UR7, -R113 ;  /* 0x00000007775b7c23 */ /* 0x000fe20008000871 */
[----:B------:R-:W-:-:S02]  /*3440*/  PRMT R89, R92, 0x7604, R89 ;  /* 0x000076045c597816 */ /* 0x000fc40000000059 */
[----:B------:R-:W-:Y:S01]  /*3450*/  @!P4 FMUL R124, R124, 0.5 ;  /* 0x3f0000007c7cc820 */ /* 0x000fe20000400000 */
[----:B------:R-:W2:Y:S01]  /*3460*/  MUFU.EX2 R128, R128 ;  /* 0x0000008000807308 */ /* 0x000ea20000000800 */
[----:B-----5:R-:W-:Y:S01]  /*3470*/  @!P1 FMUL R42, R42, R42 ;  /* 0x0000002a2a2a9220 */ /* 0x020fe20000400000 */
[----:B------:R-:W-:Y:S01]  /*3480*/  FSETP.GEU.AND P1, PT, R47, -126, PT ;  /* 0xc2fc00002f00780b */ /* 0x000fe20003f2e000 */
[--C-:B-1----:R-:W-:Y:S01]  /*3490*/  FFMA R55, R102, UR7, -R113.reuse ;  /* 0x0000000766377c23 */ /* 0x102fe20008000871 */
[----:B------:R-:W-:Y:S01]  /*34a0*/  FFMA R102, R131, UR7, -R113 ;  /* 0x0000000783667c23 */ /* 0x000fe20008000871 */
[----:B------:R-:W-:Y:S02]  /*34b0*/  F2FP.SATFINITE.E4M3.F32.PACK_AB_MERGE_C R131, R167, R28, RZ ;  /* 0x0000001ca783723e */ /* 0x000fe400048070ff */
[----:B------:R-:W-:Y:S01]  /*34c0*/  @!P3 FMUL R51, R51, 0.5 ;  /* 0x3f0000003333b820 */ /* 0x000fe20000400000 */
[----:B------:R-:W1:Y:S01]  /*34d0*/  MUFU.EX2 R120, R120 ;  /* 0x0000007800787308 */ /* 0x000e620000000800 */
[----:B---3--:R-:W-:Y:S01]  /*34e0*/  @!P5 FMUL R62, R62, R62 ;  /* 0x0000003e3e3ed220 */ /* 0x008fe20000400000 */
[----:B------:R-:W-:-:S02]  /*34f0*/  FSETP.GEU.AND P5, PT, R67, -126, PT ;  /* 0xc2fc00004300780b */ /* 0x000fc40003fae000 */
[C---:B------:R-:W-:Y:S02]  /*3500*/  F2FP.SATFINITE.E4M3.F32.PACK_AB_MERGE_C R160, R167.reuse, R160, RZ ;  /* 0x000000a0a7a0723e */ /* 0x040fe400048070ff */
[----:B------:R-:W-:Y:S01]  /*3510*/  F2FP.SATFINITE.E4M3.F32.PACK_AB_MERGE_C R88, R167, R88, RZ ;  /* 0x00000058a758723e */ /* 0x000fe200048070ff */
[----:B------:R-:W-:Y:S01]  /*3520*/  @!P1 FMUL R47, R47, 0.5 ;  /* 0x3f0000002f2f9820 */ /* 0x000fe20000400000 */
[----:B------:R-:W3:Y:S01]  /*3530*/  MUFU.EX2 R124, R124 ;  /* 0x0000007c007c7308 */ /* 0x000ee20000000800 */
[----:B--2---:R-:W-:Y:S01]  /*3540*/  @!P6 FMUL R128, R128, R128 ;  /* 0x000000808080e220 */ /* 0x004fe20000400000 */
[----:B------:R-:W-:Y:S02]  /*3550*/  FSETP.GEU.AND P6, PT, R140, -126, PT ;  /* 0xc2fc00008c00780b */ /* 0x000fe40003fce000 */
[C---:B------:R-:W-:Y:S02]  /*3560*/  F2FP.SATFINITE.E4M3.F32.PACK_AB_MERGE_C R162, R167.reuse, R162, RZ ;  /* 0x000000a2a7a2723e */ /* 0x040fe400048070ff */
[----:B------:R-:W-:Y:S01]  /*3570*/  F2FP.SATFINITE.E4M3.F32.PACK_AB_MERGE_C R156, R167, R156, RZ ;  /* 0x0000009ca79c723e */ /* 0x000fe200048070ff */
[----:B------:R-:W-:Y:S01]  /*3580*/  @!P5 FMUL R67, R67, 0.5 ;  /* 0x3f0000004343d820 */ /* 0x000fe20000400000 */
[----:B------:R2:W4:Y:S01]  /*3590*/  MUFU.EX2 R58, R51 ;  /* 0x00000033003a7308 */ /* 0x0005220000000800 */
[----:B-1----:R-:W-:Y:S01]  /*35a0*/  @!P2 FMUL R120, R120, R120 ;  /* 0x000000787878a220 */ /* 0x002fe20000400000 */
[----:B------:R-:W-:-:S02]  /*35b0*/  FSETP.GEU.AND P2, PT, R132, -126, PT ;  /* 0xc2fc00008400780b */ /* 0x000fc40003f4e000 */
[C---:B------:R-:W-:Y:S02]  /*35c0*/  F2FP.SATFINITE.E4M3.F32.PACK_AB_MERGE_C R80, R167.reuse, R80, RZ ;  /* 0x00000050a750723e */ /* 0x040fe400048070ff */
[----:B------:R-:W-:Y:S01]  /*35d0*/  F2FP.SATFINITE.E4M3.F32.PACK_AB_MERGE_C R158, R167, R158, RZ ;  /* 0x0000009ea79e723e */ /* 0x000fe200048070ff */
[----:B------:R-:W-:Y:S01]  /*35e0*/  @!P6 FMUL R140, R140, 0.5 ;  /* 0x3f0000008c8ce820 */ /* 0x000fe20000400000 */
[----:B------:R1:W5:Y:S01]  /*35f0*/  MUFU.EX2 R54, R47 ;  /* 0x0000002f00367308 */ /* 0x0003620000000800 */
[----:B---3--:R-:W-:Y:S01]  /*3600*/  @!P4 FMUL R124, R124, R124 ;  /* 0x0000007c7c7cc220 */ /* 0x008fe20000400000 */
[----:B------:R-:W-:Y:S01]  /*3610*/  FSETP.GEU.AND P4, PT, R136, -126, PT ;  /* 0xc2fc00008800780b */ /* 0x000fe20003f8e000 */
[--C-:B--2---:R-:W-:Y:S01]  /*3620*/  FFMA R51, R99, UR7, -R113.reuse ;  /* 0x0000000763337c23 */ /* 0x104fe20008000871 */
[--C-:B------:R-:W-:Y:S01]  /*3630*/  FFMA R99, R127, UR7, -R113.reuse ;  /* 0x000000077f637c23 */ /* 0x100fe20008000871 */
[----:B------:R-:W-:Y:S02]  /*3640*/  F2FP.SATFINITE.E4M3.F32.PACK_AB_MERGE_C R127, R167, R20, RZ ;  /* 0x00000014a77f723e */ /* 0x000fe400048070ff */
[----:B------:R-:W-:Y:S01]  /*3650*/  @!P2 FMUL R132, R132, 0.5 ;  /* 0x3f0000008484a820 */ /* 0x000fe20000400000 */
[----:B------:R2:W3:Y:S01]  /*3660*/  MUFU.EX2 R74, R67 ;  /* 0x00000043004a7308 */ /* 0x0004e20000000800 */
[----:B----4-:R-:W-:Y:S01]  /*3670*/  @!P3 FMUL R58, R58, R58 ;  /* 0x0000003a3a3ab220 */ /* 0x010fe20000400000 */
[----:B------:R-:W-:Y:S01]  /*3680*/  FSETP.GEU.AND P3, PT, R63, -126, PT ;  /* 0xc2fc00003f00780b */ /* 0x000fe20003f6e000 */
[--C-:B-1----:R-:W-:Y:S01]  /*3690*/  FFMA R47, R98, UR7, -R113.reuse ;  /* 0x00000007622f7c23 */ /* 0x102fe20008000871 */
[----:B------:R-:W-:Y:S01]  /*36a0*/  FFMA R98, R126, UR7, -R113 ;  /* 0x000000077e627c23 */ /* 0x000fe20008000871 */
[----:B------:R-:W-:-:S02]  /*36b0*/  F2FP.SATFINITE.E4M3.F32.PACK_AB_MERGE_C R126, R167, R18, RZ ;  /* 0x00000012a77e723e */ /* 0x000fc400048070ff */
[----:B------:R-:W-:Y:S01]  /*36c0*/  @!P4 FMUL R136, R136, 0.5 ;  /* 0x3f0000008888c820 */ /* 0x000fe20000400000 */
[----:B------:R-:W1:Y:S01]  /*36d0*/  MUFU.EX2 R140, R140 ;  /* 0x0000008c008c7308 */ /* 0x000e620000000800 */
[----:B-----5:R-:W-:Y:S01]  /*36e0*/  @!P1 FMUL R54, R54, R54 ;  /* 0x0000003636369220 */ /* 0x020fe20000400000 */
[----:B------:R-:W-:Y:S01]  /*36f0*/  FSETP.GEU.AND P1, PT, R59, -126, PT ;  /* 0xc2fc00003b00780b */ /* 0x000fe20003f2e000 */
[--C-:B--2---:R-:W-:Y:S01]  /*3700*/  FFMA R67, R107, UR7, -R113.reuse ;  /* 0x000000076b437c23 */ /* 0x104fe20008000871 */
[----:B------:R-:W-:Y:S01]  /*3710*/  FFMA R107, R142, UR7, -R113 ;  /* 0x000000078e6b7c23 */ /* 0x000fe20008000871 */
[----:B------:R-:W-:Y:S02]  /*3720*/  LOP3.LUT R127, R127, 0xffff, RZ, 0xc0, !PT ;  /* 0x0000ffff7f7f7812 */ /* 0x000fe400078ec0ff */
        /* <DEDUP_REMOVED lines=10> */
[----:B------:R-:W-:Y:S02]  /*37d0*/  LOP3.LUT R84, R84, 0xff, RZ, 0xc0, !PT ;  /* 0x000000ff54547812 */ /* 0x000fe400078ec0ff */
[----:B------:R-:W-:Y:S01]  /*37e0*/  LOP3.LUT R88, R88, 0xff, RZ, 0xc0, !PT ;  /* 0x000000ff58587812 */ /* 0x000fe200078ec0ff */
        /* <DEDUP_REMOVED lines=11> */
[--C-:B------:R-:W-:Y:S01]  /*38a0*/  FFMA R106, R138, UR7, -R113.reuse ;  /* 0x000000078a6a7c23 */ /* 0x100fe20008000871 */
[----:B------:R-:W-:Y:S02]  /*38b0*/  F2FP.SATFINITE.E4M3.F32.PACK_AB_MERGE_C R138, R167, R48, RZ ;  /* 0x00000030a78a723e */ /* 0x000fe400048070ff */
[----:B------:R-:W-:Y:S01]  /*38c0*/  @!P2 FMUL R144, R144, 0.5 ;  /* 0x3f0000009090a820 */ /* 0x000fe20000400000 */
[----:B------:R1:W3:Y:S01]  /*38d0*/  MUFU.EX2 R86, R79 ;  /* 0x0000004f00567308 */ /* 0x0002e20000000800 */
[----:B----4-:R-:W-:Y:S01]  /*38e0*/  @!P3 FMUL R70, R70, R70 ;  /* 0x000000464646b220 */ /* 0x010fe20000400000 */
[----:B------:R-:W-:Y:S01]  /*38f0*/  FSETP.GEU.AND P3, PT, R75, -126, PT ;  /* 0xc2fc00004b00780b */ /* 0x000fe20003f6e000 */
[--C-:B--2---:R-:W-:Y:S01]  /*3900*/  FFMA R59, R103, UR7, -R113.reuse ;  /* 0x00000007673b7c23 */ /* 0x104fe20008000871 */
[----:B------:R-:W-:Y:S01]  /*3910*/  FFMA R103, R134, UR7, -R113 ;  /* 0x0000000786677c23 */ /* 0x000fe20008000871 */
[----:B------:R-:W-:-:S02]  /*3920*/  F2FP.SATFINITE.E4M3.F32.PACK_AB_MERGE_C R134, R167, R36, RZ ;  /* 0x00000024a786723e */ /* 0x000fc400048070ff */
        /* <DEDUP_REMOVED lines=23> */
[----:B------:R-:W-:Y:S02]  /*3aa0*/  F2FP.SATFINITE.E4M3.F32.PACK_AB_MERGE_C R26, R167, R26, RZ ;  /* 0x0000001aa71a723e */ /* 0x000fe400048070ff */
[----:B------:R-:W-:Y:S01]  /*3ab0*/  LOP3.LUT R27, R27, 0xff, RZ, 0xc0, !PT ;  /* 0x000000ff1b1b7812 */ /* 0x000fe200078ec0ff */
[----:B------:R-:W-:Y:S01]  /*3ac0*/  @!P6 FMUL R39, R39, 0.5 ;  /* 0x3f0000002727e820 */ /* 0x000fe20000400000 */
[----:B------:R1:W5:Y:S01]  /*3ad0*/  MUFU.EX2 R78, R71 ;  /* 0x00000047004e7308 */ /* 0x0003620000000800 */
[----:B---3--:R-:W-:Y:S01]  /*3ae0*/  @!P4 FMUL R148, R148, R148 ;  /* 0x000000949494c220 */ /* 0x008fe20000400000 */
[----:B------:R-:W-:Y:S01]  /*3af0*/  FSETP.GEU.AND P4, PT, R31, -126, PT ;  /* 0xc2fc00001f00780b */ /* 0x000fe20003f8e000 */
[--C-:B--2---:R-:W-:Y:S01]  /*3b00*/  FFMA R75, R111, UR7, -R113.reuse ;  /* 0x000000076f4b7c23 */ /* 0x104fe20008000871 */
[--C-:B------:R-:W-:Y:S01]  /*3b10*/  FFMA R111, R146, UR7, -R113.reuse ;  /* 0x00000007926f7c23 */ /* 0x100fe20008000871 */
[----:B------:R-:W-:Y:S02]  /*3b20*/  LOP3.LUT R30, R30, 0xffff, RZ, 0xc0, !PT ;  /* 0x0000ffff1e1e7812 */ /* 0x000fe400078ec0ff */
[----:B------:R-:W-:Y:S01]  /*3b30*/  @!P2 FMUL R166, R166, 0.5 ;  /* 0x3f000000a6a6a820 */ /* 0x000fe20000400000 */
[----:B------:R-:W2:Y:S01]  /*3b40*/  MUFU.EX2 R35, R35 ;  /* 0x0000002300237308 */ /* 0x000ea20000000800 */
[----:B----4-:R-:W-:Y:S01]  /*3b50*/  @!P3 FMUL R82, R82, R82 ;  /* 0x000000525252b220 */ /* 0x010fe20000400000 */
[----:B------:R-:W-:Y:S01]  /*3b60*/  FSETP.GEU.AND P3, PT, R87, -126, PT ;  /* 0xc2fc00005700780b */ /* 0x000fe20003f6e000 */
[--C-:B-1----:R-:W-:Y:S01]  /*3b70*/  FFMA R71, R110, UR7, -R113.reuse ;  /* 0x000000076e477c23 */ /* 0x102fe20008000871 */
[----:B------:R-:W-:Y:S01]  /*3b80*/  FFMA R110, R143, UR7, -R113 ;  /* 0x000000078f6e7c23 */ /* 0x000fe20008000871 */
[----:B------:R-:W-:Y:S01]  /*3b90*/  FADD R143, R64, R61 ;  /* 0x0000003d408f7221 */ /* 0x000fe20000000000 */
[----:B------:R-:W-:Y:S01]  /*3ba0*/  F2FP.SATFINITE.E4M3.F32.PACK_AB_MERGE_C R64, R167, R64, RZ ;  /* 0x00000040a740723e */ /* 0x000fe200048070ff */
[----:B------:R-:W-:Y:S01]  /*3bb0*/  @!P4 FMUL R31, R31, 0.5 ;  /* 0x3f0000001f1fc820 */ /* 0x000fe20000400000 */
[----:B------:R-:W1:Y:S01]  /*3bc0*/  MUFU.EX2 R39, R39 ;  /* 0x0000002700277308 */ /* 0x000e620000000800 */
[----:B-----5:R-:W-:Y:S01]  /*3bd0*/  @!P1 FMUL R78, R78, R78 ;  /* 0x0000004e4e4e9220 */ /* 0x020fe20000400000 */
[----:B------:R-:W-:-:S02]  /*3be0*/  FSETP.GEU.AND P1, PT, R83, -126, PT ;  /* 0xc2fc00005300780b */ /* 0x000fc40003f2e000 */
[----:B------:R-:W-:Y:S02]  /*3bf0*/  F2FP.SATFINITE.E4M3.F32.PACK_AB_MERGE_C R61, R167, R61, RZ ;  /* 0x0000003da73d723e */ /* 0x000fe400048070ff */
[----:B------:R-:W-:Y:S01]  /*3c00*/  LOP3.LUT R81, R81, 0xff, RZ, 0xc0, !PT ;  /* 0x000000ff51517812 */ /* 0x000fe200078ec0ff */
[----:B------:R-:W-:Y:S01]  /*3c10*/  @!P3 FMUL R87, R87, 0.5 ;  /* 0x3f0000005757b820 */ /* 0x000fe20000400000 */
[----:B------:R-:W3:Y:S01]  /*3c20*/  MUFU.EX2 R166, R166 ;  /* 0x000000a600a67308 */ /* 0x000ee20000000800 */
[----:B--2---:R-:W-:Y:S01]  /*3c30*/  @!P5 FMUL R35, R35, R35 ;  /* 0x000000232323d220 */ /* 0x004fe20000400000 */
[----:B------:R-:W-:Y:S02]  /*3c40*/  FSETP.GEU.AND P5, PT, R59, -126, PT ;  /* 0xc2fc00003b00780b */ /* 0x000fe40003fae000 */
[----:B------:R-:W-:Y:S01]  /*3c50*/  LOP3.LUT R135, R135, 0xffff, RZ, 0xc0, !PT ;  /* 0x0000ffff87877812 */ /* 0x000fe200078ec0ff */
[----:B------:R-:W-:Y:S01]  /*3c60*/  FADD R146, R34, R35 ;  /* 0x0000002322927221 */ /* 0x000fe20000000000 */
[----:B------:R-:W-:Y:S01]  /*3c70*/  F2FP.SATFINITE.E4M3.F32.PACK_AB_MERGE_C R34, R167, R34, RZ ;  /* 0x00000022a722723e */ /* 0x000fe200048070ff */
[----:B------:R-:W-:Y:S01]  /*3c80*/  @!P1 FMUL R83, R83, 0.5 ;  /* 0x3f00000053539820 */ /* 0x000fe20000400000 */
[----:B------:R2:W4:Y:S01]  /*3c90*/  MUFU.EX2 R94, R87 ;  /* 0x00000057005e7308 */ /* 0x0005220000000800 */
[----:B-1----:R-:W-:Y:S01]  /*3ca0*/  @!P6 FMUL R39, R39, R39 ;  /* 0x000000272727e220 */ /* 0x002fe20000400000 */
[----:B------:R-:W-:-:S02]  /*3cb0*/  FSETP.GEU.AND P6, PT, R63, -126, PT ;  /* 0xc2fc00003f00780b */ /* 0x000fc40003fce000 */
[----:B------:R-:W-:Y:S01]  /*3cc0*/  LOP3.LUT R34, R34, 0xffff, RZ, 0xc0, !PT ;  /* 0x0000ffff22227812 */ /* 0x000fe200078ec0ff */
[----:B------:R-:W-:Y:S01]  /*3cd0*/  FADD R150, R100, R39 ;  /* 0x0000002764967221 */ /* 0x000fe20000000000 */
[----:B------:R-:W-:Y:S01]  /*3ce0*/  F2FP.SATFINITE.E4M3.F32.PACK_AB_MERGE_C R100, R167, R100, RZ ;  /* 0x00000064a764723e */ /* 0x000fe200048070ff */
[----:B------:R-:W-:Y:S01]  /*3cf0*/  @!P5 FMUL R59, R59, 0.5 ;  /* 0x3f0000003b3bd820 */ /* 0x000fe20000400000 */
[----:B------:R-:W1:Y:S01]  /*3d00*/  MUFU.EX2 R31, R31 ;  /* 0x0000001f001f7308 */ /* 0x000e620000000800 */
[----:B---3--:R-:W-:Y:S01]  /*3d10*/  @!P2 FMUL R166, R166, R166 ;  /* 0x000000a6a6a6a220 */ /* 0x008fe20000400000 */
[----:B------:R-:W-:Y:S01]  /*3d20*/  FSETP.GEU.AND P2, PT, R47, -126, PT ;  /* 0xc2fc00002f00780b */ /* 0x000fe20003f4e000 */
[--C-:B--2---:R-:W-:Y:S01]  /*3d30*/  FFMA R87, R118, UR7, -R113.reuse ;  /* 0x0000000776577c23 */ /* 0x104fe20008000871 */
[----:B------:R-:W-:Y:S01]  /*3d40*/  LOP3.LUT R118, R0, 0x3, RZ, 0xc0, !PT ;  /* 0x0000000300767812 */ /* 0x000fe200078ec0ff */
[----:B------:R-:W-:Y:S01]  /*3d50*/  IMAD.SHL.U32 R34, R34, 0x1000000, RZ ;  /* 0x0100000022227824 */ /* 0x000fe200078e00ff */
[----:B------:R-:W-:Y:S01]  /*3d60*/  F2FP.SATFINITE.E4M3.F32.PACK_AB_MERGE_C R39, R167, R39, RZ ;  /* 0x00000027a727723e */ /* 0x000fe200048070ff */
[----:B------:R-:W-:Y:S01]  /*3d70*/  @!P6 FMUL R63, R63, 0.5 ;  /* 0x3f0000003f3fe820 */ /* 0x000fe20000400000 */
[----:B------:R2:W3:Y:S01]  /*3d80*/  MUFU.EX2 R90, R83 ;  /* 0x00000053005a7308 */ /* 0x0004e20000000800 */
[----:B----4-:R-:W-:Y:S01]  /*3d90*/  @!P3 FMUL R94, R94, R94 ;  /* 0x0000005e5e5eb220 */ /* 0x010fe20000400000 */
[----:B------:R-:W-:Y:S01]  /*3da0*/  FSETP.GEU.AND P3, PT, R51, -126, PT ;  /* 0xc2fc00003300780b */ /* 0x000fe20003f6e000 */
[----:B------:R-:W-:Y:S01]  /*3db0*/  VIADD R118, R118, 0xffffffff ;  /* 0xffffffff76767836 */ /* 0x000fe20000000000 */
[----:B------:R-:W-:Y:S01]  /*3dc0*/  F2FP.SATFINITE.E4M3.F32.PACK_AB_MERGE_C R35, R167, R35, RZ ;  /* 0x00000023a723723e */ /* 0x000fe200048070ff */
[----:B------:R-:W-:Y:S01]  /*3dd0*/  IMAD.U32 R39, R39, 0x10000, RZ ;  /* 0x0001000027277824 */ /* 0x000fe200078e00ff */
[----:B------:R-:W-:Y:S01]  /*3de0*/  LOP3.LUT R93, R93, 0xff, RZ, 0xc0, !PT ;  /* 0x000000ff5d5d7812 */ /* 0x000fe200078ec0ff */
[----:B------:R-:W-:Y:S01]  /*3df0*/  @!P2 FMUL R47, R47, 0.5 ;  /* 0x3f0000002f2fa820 */ /* 0x000fe20000400000 */
[----:B------:R-:W4:Y:S01]  /*3e00*/  MUFU.EX2 R59, R59 ;  /* 0x0000003b003b7308 */ /* 0x000f220000000800 */
[----:B-1----:R-:W-:Y:S01]  /*3e10*/  @!P4 FMUL R31, R31, R31 ;  /* 0x0000001f1f1fc220 */ /* 0x002fe20000400000 */
[----:B------:R-:W-:Y:S01]  /*3e20*/  FSETP.GEU.AND P4, PT, R55, -126, PT ;  /* 0xc2fc00003700780b */ /* 0x000fe20003f8e000 */
[--C-:B--2---:R-:W-:Y:S01]  /*3e30*/  FFMA R83, R115, UR7, -R113.reuse ;  /* 0x0000000773537c23 */ /* 0x104fe20008000871 */
[----:B------:R-:W-:Y:S01]  /*3e40*/  FFMA R113, R151, UR7, -R113 ;  /* 0x0000000797717c23 */ /* 0x000fe20008000871 */
[----:B------:R-:W-:Y:S01]  /*3e50*/  ULOP3.LUT UR7, UR9, 0x8, URZ, 0xc, !UPT ;  /* 0x0000000809077892 */ /* 0x000fe2000f8e0c3f */
[----:B------:R-:W-:Y:S01]  /*3e60*/  FADD R151, R154, R77 ;  /* 0x0000004d9a977221 */ /* 0x000fe20000000000 */
[----:B------:R-:W-:Y:S01]  /*3e70*/  @!P3 FMUL R51, R51, 0.5 ;  /* 0x3f0000003333b820 */ /* 0x000fe20000400000 */
[----:B------:R-:W1:Y:S01]  /*3e80*/  MUFU.EX2 R63, R63 ;  /* 0x0000003f003f7308 */ /* 0x000e620000000800 */
[----:B---3--:R-:W-:Y:S01]  /*3e90*/  @!P1 FMUL R90, R90, R90 ;  /* 0x0000005a5a5a9220 */ /* 0x008fe20000400000 */
[----:B------:R-:W-:Y:S01]  /*3ea0*/  FSETP.GEU.AND P1, PT, R43, -126, PT ;  /* 0xc2fc00002b00780b */ /* 0x000fe20003f2e000 */
[----:B------:R-:W-:-:S02]  /*3eb0*/  IMAD.U32 R119, RZ, RZ, UR7 ;  /* 0x00000007ff777e24 */ /* 0x000fc4000f8e00ff */
[----:B------:R-:W-:Y:S01]  /*3ec0*/  FADD R142, R96, R31 ;  /* 0x0000001f608e7221 */ /* 0x000fe20000000000 */
[----:B------:R-:W-:Y:S01]  /*3ed0*/  F2FP.SATFINITE.E4M3.F32.PACK_AB_MERGE_C R96, R167, R96, RZ ;  /* 0x00000060a760723e */ /* 0x000fe200048070ff */
[----:B------:R-:W-:Y:S02]  /*3ee0*/  IMAD.SHL.U32 R0, R0, 0x4, RZ ;  /* 0x0000000400007824 */ /* 0x000fe400078e00ff */
[----:B------:R-:W-:Y:S01]  /*3ef0*/  @!P4 FMUL R55, R55, 0.5 ;  /* 0x3f0000003737c820 */ /* 0x000fe20000400000 */
[----:B------:R-:W2:Y:S01]  /*3f00*/  MUFU.EX2 R47, R47 ;  /* 0x0000002f002f7308 */ /* 0x000ea20000000800 */
[----:B----4-:R-:W-:Y:S01]  /*3f10*/  @!P5 FMUL R59, R59, R59 ;  /* 0x0000003b3b3bd220 */ /* 0x010fe20000400000 */
[----:B------:R-:W-:Y:S01]  /*3f20*/  FSETP.GEU.AND P5, PT, R83, -126, PT ;  /* 0xc2fc00005300780b */ /* 0x000fe20003fae000 */
[----:B------:R3:W-:Y:S01]  /*3f30*/  SYNCS.ARRIVE.TRANS64.A1T0 RZ, [R119+UR11], RZ ;  /* 0x000000ff77ff79a7 */ /* 0x0007e2000810000b */
[C---:B------:R-:W-:Y:S01]  /*3f40*/  F2FP.SATFINITE.E4M3.F32.PACK_AB_MERGE_C R77, R167.reuse, R77, RZ ;  /* 0x0000004da74d723e */ /* 0x040fe200048070ff */
[----:B------:R-:W-:Y:S01]  /*3f50*/  FADD R173, R46, R59 ;  /* 0x0000003b2ead7221 */ /* 0x000fe20000000000 */
[----:B------:R-:W-:Y:S01]  /*3f60*/  F2FP.SATFINITE.E4M3.F32.PACK_AB_MERGE_C R46, R167, R46, RZ ;  /* 0x0000002ea72e723e */ /* 0x000fe200048070ff */
[----:B------:R-:W-:Y:S01]  /*3f70*/  @!P1 FMUL R43, R43, 0.5 ;  /* 0x3f0000002b2b9820 */ /* 0x000fe20000400000 */
[----:B------:R-:W4:Y:S01]  /*3f80*/  MUFU.EX2 R51, R51 ;  /* 0x0000003300337308 */ /* 0x000f220000000800 */
[----:B-1----:R-:W-:Y:S01]  /*3f90*/  @!P6 FMUL R63, R63, R63 ;  /* 0x0000003f3f3fe220 */ /* 0x002fe20000400000 */
[----:B------:R-:W-:-:S02]  /*3fa0*/  FSETP.GEU.AND P6, PT, R87, -126, PT ;  /* 0xc2fc00005700780b */ /* 0x000fc40003fce000 */
[C---:B---3--:R-:W-:Y:S01]  /*3fb0*/  F2FP.SATFINITE.E4M3.F32.PACK_AB_MERGE_C R119, R167.reuse, R8, RZ ;  /* 0x00000008a777723e */ /* 0x048fe200048070ff */
[----:B------:R-:W-:Y:S01]  /*3fc0*/  FADD R174, R112, R63 ;  /* 0x0000003f70ae7221 */ /* 0x000fe20000000000 */
[----:B------:R-:W-:Y:S01]  /*3fd0*/  F2FP.SATFINITE.E4M3.F32.PACK_AB_MERGE_C R154, R167, R154, RZ ;  /* 0x0000009aa79a723e */ /* 0x000fe200048070ff */
[----:B------:R-:W-:Y:S01]  /*3fe0*/  @!P5 FMUL R83, R83, 0.5 ;  /* 0x3f0000005353d820 */ /* 0x000fe20000400000 */
[----:B------:R-:W1:Y:S01]  /*3ff0*/  MUFU.EX2 R55, R55 ;  /* 0x0000003700377308 */ /* 0x000e620000000800 */
[----:B--2---:R-:W-:Y:S01]  /*4000*/  @!P2 FMUL R47, R47, R47 ;  /* 0x0000002f2f2fa220 */ /* 0x004fe20000400000 */
[----:B------:R-:W-:Y:S02]  /*4010*/  FSETP.GEU.AND P2, PT, R71, -126, PT ;  /* 0xc2fc00004700780b */ /* 0x000fe40003f4e000 */
[----:B------:R-:W-:Y:S01]  /*4020*/  LOP3.LUT R119, R119, 0xffff, RZ, 0xc0, !PT ;  /* 0x0000ffff77777812 */ /* 0x000fe200078ec0ff */
[----:B------:R-:W-:Y:S01]  /*4030*/  FADD R170, R104, R47 ;  /* 0x0000002f68aa7221 */ /* 0x000fe20000000000 */
[----:B------:R-:W-:Y:S01]  /*4040*/  F2FP.SATFINITE.E4M3.F32.PACK_AB_MERGE_C R104, R167, R104, RZ ;  /* 0x00000068a768723e */ /* 0x000fe200048070ff */
[----:B------:R-:W-:Y:S01]  /*4050*/  @!P6 FMUL R87, R87, 0.5 ;  /* 0x3f0000005757e820 */ /* 0x000fe20000400000 */
[----:B------:R-:W2:Y:S01]  /*4060*/  MUFU.EX2 R43, R43 ;  /* 0x0000002b002b7308 */ /* 0x000ea20000000800 */
[----:B----4-:R-:W-:Y:S01]  /*4070*/  @!P3 FMUL R51, R51, R51 ;  /* 0x000000333333b220 */ /* 0x010fe20000400000 */
[----:B------:R-:W-:-:S02]  /*4080*/  FSETP.GEU.AND P3, PT, R75, -126, PT ;  /* 0xc2fc00004b00780b */ /* 0x000fc40003f6e000 */
[C---:B------:R-:W-:Y:S01]  /*4090*/  F2FP.SATFINITE.E4M3.F32.PACK_AB_MERGE_C R59, R167.reuse, R59, RZ ;  /* 0x0000003ba73b723e */ /* 0x040fe200048070ff */
[----:B------:R-:W-:Y:S01]  /*40a0*/  FADD R171, R42, R51 ;  /* 0x000000332aab7221 */ /* 0x000fe20000000000 */
[----:B------:R-:W-:Y:S01]  /*40b0*/  F2FP.SATFINITE.E4M3.F32.PACK_AB_MERGE_C R42, R167, R42, RZ ;  /* 0x0000002aa72a723e */ /* 0x000fe200048070ff */
[----:B------:R-:W-:Y:S01]  /*40c0*/  @!P2 FMUL R71, R71, 0.5 ;  /* 0x3f0000004747a820 */ /* 0x000fe20000400000 */
[----:B------:R-:W3:Y:S01]  /*40d0*/  MUFU.EX2 R83, R83 ;  /* 0x0000005300537308 */ /* 0x000ee20000000800 */
[----:B-1----:R-:W-:Y:S01]  /*40e0*/  @!P4 FMUL R55, R55, R55 ;  /* 0x000000373737c220 */ /* 0x002fe20000400000 */
[----:B------:R-:W-:Y:S02]  /*40f0*/  FSETP.GEU.AND P4, PT, R79, -126, PT ;  /* 0xc2fc00004f00780b */ /* 0x000fe40003f8e000 */
[----:B------:R-:W-:Y:S01]  /*4100*/  LOP3.LUT R42, R42, 0xffff, RZ, 0xc0, !PT ;  /* 0x0000ffff2a2a7812 */ /* 0x000fe200078ec0ff */
[----:B------:R-:W-:Y:S01]  /*4110*/  FADD R172, R108, R55 ;  /* 0x000000376cac7221 */ /* 0x000fe20000000000 */
[----:B------:R-:W-:Y:S01]  /*4120*/  F2FP.SATFINITE.E4M3.F32.PACK_AB_MERGE_C R108, R167, R108, RZ ;  /* 0x0000006ca76c723e */ /* 0x000fe200048070ff */
[----:B------:R-:W-:Y:S01]  /*4130*/  @!P3 FMUL R75, R75, 0.5 ;  /* 0x3f0000004b4bb820 */ /* 0x000fe20000400000 */
[----:B------:R-:W1:Y:S01]  /*4140*/  MUFU.EX2 R87, R87 ;  /* 0x0000005700577308 */ /* 0x000e620000000800 */
[----:B--2---:R-:W-:Y:S01]  /*4150*/  @!P1 FMUL R43, R43, R43 ;  /* 0x0000002b2b2b9220 */ /* 0x004fe20000400000 */
[----:B------:R-:W-:Y:S01]  /*4160*/  FSETP.GEU.AND P1, PT, R67, -126, PT ;  /* 0xc2fc00004300780b */ /* 0x000fe20003f2e000 */
[----:B------:R-:W-:Y:S01]  /*4170*/  IMAD.SHL.U32 R42, R42, 0x1000000, RZ ;  /* 0x010000002a2a7824 */ /* 0x000fe200078e00ff */
[C---:B------:R-:W-:Y:S01]  /*4180*/  F2FP.SATFINITE.E4M3.F32.PACK_AB_MERGE_C R55, R167.reuse, R55, RZ ;  /* 0x00000037a737723e */ /* 0x040fe200048070ff */
[----:B------:R-:W-:Y:S01]  /*4190*/  FADD R168, R38, R43 ;  /* 0x0000002b26a87221 */ /* 0x000fe20000000000 */
[----:B------:R-:W-:Y:S01]  /*41a0*/  F2FP.SATFINITE.E4M3.F32.PACK_AB_MERGE_C R38, R167, R38, RZ ;  /* 0x00000026a726723e */ /* 0x000fe200048070ff */
[----:B------:R-:W-:Y:S01]  /*41b0*/  @!P4 FMUL R79, R79, 0.5 ;  /* 0x3f0000004f4fc820 */ /* 0x000fe20000400000 */
[----:B------:R-:W2:Y:S01]  /*41c0*/  MUFU.EX2 R71, R71 ;  /* 0x0000004700477308 */ /* 0x000ea20000000800 */
[----:B---3--:R-:W-:Y:S01]  /*41d0*/  @!P5 FMUL R83, R83, R83 ;  /* 0x000000535353d220 */ /* 0x008fe20000400000 */
[----:B------:R-:W-:Y:S01]  /*41e0*/  FSETP.GEU.AND P5, PT, R99, -126, PT ;  /* 0xc2fc00006300780b */ /* 0x000fe20003fae000 */
[----:B------:R-:W-:Y:S01]  /*41f0*/  IMAD.U32 R55, R55, 0x10000, RZ ;  /* 0x0001000037377824 */ /* 0x000fe200078e00ff */
[----:B------:R-:W-:Y:S01]  /*4200*/  F2FP.SATFINITE.E4M3.F32.PACK_AB_MERGE_C R43, R167, R43, RZ ;  /* 0x0000002ba72b723e */ /* 0x000fe200048070ff */
[----:B------:R-:W-:Y:S01]  /*4210*/  FADD R179, R58, R83 ;  /* 0x000000533ab37221 */ /* 0x000fe20000000000 */
[----:B------:R-:W-:Y:S01]  /*4220*/  LOP3.LUT R38, R38, 0xffff, RZ, 0xc0, !PT ;  /* 0x0000ffff26267812 */ /* 0x000fe200078ec0ff */
[----:B------:R-:W-:Y:S01]  /*4230*/  @!P1 FMUL R67, R67, 0.5 ;  /* 0x3f00000043439820 */ /* 0x000fe20000400000 */
[----:B------:R-:W3:Y:S01]  /*4240*/  MUFU.EX2 R75, R75 ;  /* 0x0000004b004b7308 */ /* 0x000ee20000000800 */
[----:B-1----:R-:W-:Y:S01]  /*4250*/  @!P6 FMUL R87, R87, R87 ;  /* 0x000000575757e220 */ /* 0x002fe20000400000 */
[----:B------:R-:W-:Y:S01]  /*4260*/  FSETP.GEU.AND P6, PT, R101, -126, PT ;  /* 0xc2fc00006500780b */ /* 0x000fe20003fce000 */
[----:B------:R-:W-:Y:S01]  /*4270*/  IMAD.SHL.U32 R38, R38, 0x1000000, RZ ;  /* 0x0100000026267824 */ /* 0x000fe200078e00ff */
        /* <DEDUP_REMOVED lines=16> */
[----:B------:R-:W-:Y:S01]  /*4380*/  LOP3.LUT R43, R43, 0xffff, RZ, 0xc0, !PT ;  /* 0x0000ffff2b2b7812 */ /* 0x000fe200078ec0ff */
[----:B------:R-:W-:Y:S01]  /*4390*/  FADD R177, R54, R75 ;  /* 0x0000004b36b17221 */ /* 0x000fe20000000000 */
[----:B------:R-:W-:Y:S01]  /*43a0*/  F2FP.SATFINITE.E4M3.F32.PACK_AB_MERGE_C R54, R167, R54, RZ ;  /* 0x00000036a736723e */ /* 0x000fe200048070ff */
[----:B------:R-:W-:Y:S01]  /*43b0*/  @!P2 FMUL R95, R95, 0.5 ;  /* 0x3f0000005f5fa820 */ /* 0x000fe20000400000 */
[----:B------:R-:W3:Y:S01]  /*43c0*/  MUFU.EX2 R99, R99 ;  /* 0x0000006300637308 */ /* 0x000ee20000000800 */
[----:B-1----:R-:W-:Y:S01]  /*43d0*/  @!P4 FMUL R79, R79, R79 ;  /* 0x0000004f4f4fc220 */ /* 0x002fe20000400000 */
[----:B------:R-:W-:-:S02]  /*43e0*/  FSETP.GEU.AND P4, PT, R98, -126, PT ;  /* 0xc2fc00006200780b */ /* 0x000fc40003f8e000 */
[----:B------:R-:W-:Y:S01]  /*43f0*/  LOP3.LUT R59, R59, 0xffff, RZ, 0xc0, !PT ;  /* 0x0000ffff3b3b7812 */ /* 0x000fe200078ec0ff */
[----:B------:R-:W-:Y:S01]  /*4400*/  FADD R178, R120, R79 ;  /* 0x0000004f78b27221 */ /* 0x000fe20000000000 */
[----:B------:R-:W-:Y:S01]  /*4410*/  F2FP.SATFINITE.E4M3.F32.PACK_AB_MERGE_C R87, R167, R87, RZ ;  /* 0x00000057a757723e */ /* 0x000fe200048070ff */
[----:B------:R-:W-:Y:S01]  /*4420*/  @!P3 FMUL R97, R97, 0.5 ;  /* 0x3f0000006161b820 */ /* 0x000fe20000400000 */
[----:B------:R-:W1:Y:S01]  /*4430*/  MUFU.EX2 R101, R101 ;  /* 0x0000006500657308 */ /* 0x000e620000000800 */
[----:B--2---:R-:W-:Y:S01]  /*4440*/  @!P1 FMUL R67, R67, R67 ;  /* 0x0000004343439220 */ /* 0x004fe20000400000 */
[----:B------:R-:W-:Y:S01]  /*4450*/  FSETP.GEU.AND P1, PT, R91, -126, PT ;  /* 0xc2fc00005b00780b */ /* 0x000fe20003f2e000 */
[----:B------:R-:W-:Y:S01]  /*4460*/  IMAD.U32 R87, R87, 0x10000, RZ ;  /* 0x0001000057577824 */ /* 0x000fe200078e00ff */
[----:B------:R-:W-:Y:S01]  /*4470*/  LOP3.LUT R54, R54, 0xffff, RZ, 0xc0, !PT ;  /* 0x0000ffff36367812 */ /* 0x000fe200078ec0ff */
[----:B------:R-:W-:Y:S01]  /*4480*/  FADD R175, R50, R67 ;  /* 0x0000004332af7221 */ /* 0x000fe20000000000 */
[----:B------:R-:W-:Y:S01]  /*4490*/  F2FP.SATFINITE.E4M3.F32.PACK_AB_MERGE_C R63, R167, R63, RZ ;  /* 0x0000003fa73f723e */ /* 0x000fe200048070ff */
[----:B------:R-:W-:Y:S01]  /*44a0*/  @!P4 FMUL R98, R98, 0.5 ;  /* 0x3f0000006262c820 */ /* 0x000fe20000400000 */
[----:B------:R-:W2:Y:S01]  /*44b0*/  MUFU.EX2 R95, R95 ;  /* 0x0000005f005f7308 */ /* 0x000ea20000000800 */
[----:B---3--:R-:W-:Y:S01]  /*44c0*/  @!P5 FMUL R99, R99, R99 ;  /* 0x000000636363d220 */ /* 0x008fe20000400000 */
[----:B------:R-:W-:Y:S01]  /*44d0*/  FSETP.GEU.AND P5, PT, R109, -126, PT ;  /* 0xc2fc00006d00780b */ /* 0x000fe20003fae000 */
[----:B------:R-:W-:Y:S01]  /*44e0*/  IMAD.SHL.U32 R54, R54, 0x1000000, RZ ;  /* 0x0100000036367824 */ /* 0x000fe200078e00ff */
[C---:B------:R-:W-:Y:S01]  /*44f0*/  F2FP.SATFINITE.E4M3.F32.PACK_AB_MERGE_C R67, R167.reuse, R67, RZ ;  /* 0x00000043a743723e */ /* 0x040fe200048070ff */
[----:B------:R-:W-:Y:S01]  /*4500*/  FADD R189, R70, R99 ;  /* 0x0000006346bd7221 */ /* 0x000fe20000000000 */
[----:B------:R-:W-:Y:S01]  /*4510*/  F2FP.SATFINITE.E4M3.F32.PACK_AB_MERGE_C R71, R167, R71, RZ ;  /* 0x00000047a747723e */ /* 0x000fe200048070ff */
[----:B------:R-:W-:Y:S01]  /*4520*/  @!P1 FMUL R91, R91, 0.5 ;  /* 0x3f0000005b5b9820 */ /* 0x000fe20000400000 */
[----:B------:R-:W3:Y:S01]  /*4530*/  MUFU.EX2 R97, R97 ;  /* 0x0000006100617308 */ /* 0x000ee20000000800 */
[----:B-1----:R-:W-:Y:S01]  /*4540*/  @!P6 FMUL R101, R101, R101 ;  /* 0x000000656565e220 */ /* 0x002fe20000400000 */
[----:B------:R-:W-:Y:S01]  /*4550*/  FSETP.GEU.AND P6, PT, R107, -126, PT ;  /* 0xc2fc00006b00780b */ /* 0x000fe20003fce000 */
[----:B------:R-:W-:Y:S01]  /*4560*/  IMAD.U32 R63, R63, 0x10000, RZ ;  /* 0x000100003f3f7824 */ /* 0x000fe200078e00ff */
[----:B------:R-:W-:Y:S01]  /*4570*/  F2FP.SATFINITE.E4M3.F32.PACK_AB_MERGE_C R75, R167, R75, RZ ;  /* 0x0000004ba74b723e */ /* 0x000fe200048070ff */
[----:B------:R-:W-:Y:S01]  /*4580*/  FADD R191, R136, R101 ;  /* 0x0000006588bf7221 */ /* 0x000fe20000000000 */
[----:B------:R-:W-:Y:S01]  /*4590*/  LOP3.LUT R35, R35, 0xffff, RZ, 0xc0, !PT ;  /* 0x0000ffff23237812 */ /* 0x000fe200078ec0ff */
[----:B------:R-:W-:Y:S01]  /*45a0*/  @!P5 FMUL R109, R109, 0.5 ;  /* 0x3f0000006d6dd820 */ /* 0x000fe20000400000 */
[----:B------:R-:W1:Y:S01]  /*45b0*/  MUFU.EX2 R98, R98 ;  /* 0x0000006200627308 */ /* 0x000e620000000800 */
[----:B--2---:R-:W-:Y:S01]  /*45c0*/  @!P2 FMUL R95, R95, R95 ;  /* 0x0000005f5f5fa220 */ /* 0x004fe20000400000 */
[----:B------:R-:W-:Y:S01]  /*45d0*/  FSETP.GEU.AND P2, PT, R103, -126, PT ;  /* 0xc2fc00006700780b */ /* 0x000fe20003f4e000 */
[----:B------:R-:W-:Y:S01]  /*45e0*/  IMAD.U32 R71, R71, 0x10000, RZ ;  /* 0x0001000047477824 */ /* 0x000fe200078e00ff */
[C---:B------:R-:W-:Y:S01]  /*45f0*/  F2FP.SATFINITE.E4M3.F32.PACK_AB_MERGE_C R101, R167.reuse, R101, RZ ;  /* 0x00000065a765723e */ /* 0x040fe200048070ff */
[----:B------:R-:W-:Y:S01]  /*4600*/  FADD R183, R128, R95 ;  /* 0x0000005f80b77221 */ /* 0x000fe20000000000 */
[----:B------:R-:W-:Y:S01]  /*4610*/  F2FP.SATFINITE.E4M3.F32.PACK_AB_MERGE_C R95, R167, R95, RZ ;  /* 0x0000005fa75f723e */ /* 0x000fe200048070ff */
[----:B------:R-:W-:Y:S01]  /*4620*/  @!P6 FMUL R107, R107, 0.5 ;  /* 0x3f0000006b6be820 */ /* 0x000fe20000400000 */
[----:B------:R-:W2:Y:S01]  /*4630*/  MUFU.EX2 R91, R91 ;  /* 0x0000005b005b7308 */ /* 0x000ea20000000800 */
[----:B---3--:R-:W-:Y:S01]  /*4640*/  @!P3 FMUL R97, R97, R97 ;  /* 0x000000616161b220 */ /* 0x008fe20000400000 */
[----:B------:R-:W-:Y:S01]  /*4650*/  FSETP.GEU.AND P3, PT, R105, -126, PT ;  /* 0xc2fc00006900780b */ /* 0x000fe20003f6e000 */
[----:B------:R-:W-:Y:S01]  /*4660*/  FADD R142, R142, R183 ;  /* 0x000000b78e8e7221 */ /* 0x000fe20000000000 */
[----:B------:R-:W-:Y:S01]  /*4670*/  LOP3.LUT R67, R67, 0xffff, RZ, 0xc0, !PT ;  /* 0x0000ffff43437812 */ /* 0x000fe200078ec0ff */
[----:B------:R-:W-:Y:S01]  /*4680*/  FADD R185, R66, R97 ;  /* 0x0000006142b97221 */ /* 0x000fe20000000000 */
[----:B------:R-:W-:Y:S01]  /*4690*/  LOP3.LUT R75, R75, 0xffff, RZ, 0xc0, !PT ;  /* 0x0000ffff4b4b7812 */ /* 0x000fe200078ec0ff */
[----:B------:R-:W-:Y:S01]  /*46a0*/  @!P2 FMUL R103, R103, 0.5 ;  /* 0x3f0000006767a820 */ /* 0x000fe20000400000 */
[----:B------:R-:W3:Y:S01]  /*46b0*/  MUFU.EX2 R109, R109 ;  /* 0x0000006d006d7308 */ /* 0x000ee20000000800 */
[----:B-1----:R-:W-:Y:S01]  /*46c0*/  @!P4 FMUL R98, R98, R98 ;  /* 0x000000626262c220 */ /* 0x002fe20000400000 */
[----:B------:R-:W-:Y:S01]  /*46d0*/  FSETP.GEU.AND P4, PT, R106, -126, PT ;  /* 0xc2fc00006a00780b */ /* 0x000fe20003f8e000 */
[----:B------:R-:W-:Y:S01]  /*46e0*/  FADD R146, R146, R185 ;  /* 0x000000b992927221 */ /* 0x000fe20000000000 */
[C---:B------:R-:W-:Y:S01]  /*46f0*/  F2FP.SATFINITE.E4M3.F32.PACK_AB_MERGE_C R124, R167.reuse, R124, RZ ;  /* 0x0000007ca77c723e */ /* 0x040fe200048070ff */
[----:B------:R-:W-:Y:S01]  /*4700*/  FADD R187, R132, R98 ;  /* 0x0000006284bb7221 */ /* 0x000fe20000000000 */
[----:B------:R-:W-:Y:S01]  /*4710*/  F2FP.SATFINITE.E4M3.F32.PACK_AB_MERGE_C R132, R167, R132, RZ ;  /* 0x00000084a784723e */ /* 0x000fe200048070ff */
[----:B------:R-:W-:Y:S01]  /*4720*/  @!P3 FMUL R105, R105, 0.5 ;  /* 0x3f0000006969b820 */ /* 0x000fe20000400000 */
[----:B------:R-:W1:Y:S01]  /*4730*/  MUFU.EX2 R107, R107 ;  /* 0x0000006b006b7308 */ /* 0x000e620000000800 */
[----:B--2---:R-:W-:Y:S01]  /*4740*/  @!P1 FMUL R91, R91, R91 ;  /* 0x0000005b5b5b9220 */ /* 0x004fe20000400000 */
[----:B------:R-:W-:Y:S01]  /*4750*/  FSETP.GEU.AND P1, PT, R102, -126, PT ;  /* 0xc2fc00006600780b */ /* 0x000fe20003f2e000 */
[----:B------:R-:W-:Y:S01]  /*4760*/  FADD R150, R150, R187 ;  /* 0x000000bb96967221 */ /* 0x000fe20000000000 */
        /* <DEDUP_REMOVED lines=14> */
[----:B------:R-:W-:Y:S01]  /*4850*/  ISETP.GT.U32.AND P6, PT, R118, 0x1, PT ;  /* 0x000000017600780c */ /* 0x000fe20003fc4070 */
        /* <DEDUP_REMOVED lines=12> */
[----:B------:R-:W-:Y:S01]  /*4920*/  FADD R168, R168, R189 ;  /* 0x000000bda8a87221 */ /* 0x000fe20000000000 */
[----:B------:R-:W2:Y:S01]  /*4930*/  MUFU.EX2 R102, R102 ;  /* 0x0000006600667308 */ /* 0x000ea20000000800 */
[----:B---3--:R-:W-:Y:S01]  /*4940*/  @!P3 FMUL R105, R105, R105 ;  /* 0x000000696969b220 */ /* 0x008fe20000400000 */
[----:B------:R-:W-:Y:S01]  /*4950*/  FSETP.GEU.AND P3, PT, R117, -126, PT ;  /* 0xc2fc00007500780b */ /* 0x000fe20003f6e000 */
[----:B------:R-:W-:Y:S01]  /*4960*/  FADD R170, R170, R191 ;  /* 0x000000bfaaaa7221 */ /* 0x000fe20000000000 */
[C---:B------:R-:W-:Y:S01]  /*4970*/  F2FP.SATFINITE.E4M3.F32.PACK_AB_MERGE_C R62, R167.reuse, R62, RZ ;  /* 0x0000003ea73e723e */ /* 0x040fe200048070ff */
[----:B------:R-:W-:Y:S01]  /*4980*/  FADD R184, R78, R105 ;  /* 0x000000694eb87221 */ /* 0x000fe20000000000 */
[----:B------:R-:W-:Y:S01]  /*4990*/  F2FP.SATFINITE.E4M3.F32.PACK_AB_MERGE_C R51, R167, R51, RZ ;  /* 0x00000033a733723e */ /* 0x000fe200048070ff */
[----:B------:R-:W-:Y:S01]  /*49a0*/  @!P2 FMUL R111, R111, 0.5 ;  /* 0x3f0000006f6fa820 */ /* 0x000fe20000400000 */
[----:B------:R3:W-:Y:S01]  /*49b0*/  MUFU.EX2 R115, R113 ;  /* 0x0000007100737308 */ /* 0x0007e20000000800 */
        /* <DEDUP_REMOVED lines=8> */
[----:B---3--:R-:W-:Y:S01]  /*4a40*/  FADD R113, R6, R5 ;  /* 0x0000000506717221 */ /* 0x008fe20000000000 */
[----:B------:R-:W-:Y:S01]  /*4a50*/  FADD R6, R8, R7 ;  /* 0x0000000708067221 */ /* 0x000fe20000000000 */
[----:B------:R-:W-:Y:S01]  /*4a60*/  FADD R8, R10, R9 ;  /* 0x000000090a087221 */ /* 0x000fe20000000000 */
[----:B------:R-:W-:Y:S01]  /*4a70*/  FADD R10, R12, R11 ;  /* 0x0000000b0c0a7221 */ /* 0x000fe20000000000 */
[----:B------:R-:W-:Y:S01]  /*4a80*/  FADD R12, R14, R13 ;  /* 0x0000000d0e0c7221 */ /* 0x000fe20000000000 */
[----:B------:R-:W-:Y:S01]  /*4a90*/  FADD R14, R16, R15 ;  /* 0x0000000f100e7221 */ /* 0x000fe20000000000 */
[----:B------:R-:W-:Y:S01]  /*4aa0*/  FADD R16, R18, R17 ;  /* 0x0000001112107221 */ /* 0x000fe20000000000 */
[----:B--2---:R-:W-:Y:S01]  /*4ab0*/  @!P1 FMUL R102, R102, R102 ;  /* 0x0000006666669220 */ /* 0x004fe20000400000 */
[----:B------:R-:W-:Y:S01]  /*4ac0*/  FADD R18, R20, R19 ;  /* 0x0000001314127221 */ /* 0x000fe20000000000 */
[----:B------:R-:W-:Y:S01]  /*4ad0*/  FSETP.GEU.AND P1, PT, R110, -126, PT ;  /* 0xc2fc00006e00780b */ /* 0x000fe20003f2e000 */
[----:B------:R-:W-:Y:S01]  /*4ae0*/  FADD R20, R22, R21 ;  /* 0x0000001516147221 */ /* 0x000fe20000000000 */
        /* <DEDUP_REMOVED lines=10> */
[----:B------:R-:W-:Y:S01]  /*4b90*/  @!P4 FMUL R114, R114, 0.5 ;  /* 0x3f0000007272c820 */ /* 0x000fe20000400000 */
[----:B------:R-:W-:Y:S01]  /*4ba0*/  FADD R8, R139, R22 ;  /* 0x000000168b087221 */ /* 0x000fe20000000000 */
[----:B------:R-:W-:Y:S01]  /*4bb0*/  @!P1 FMUL R110, R110, 0.5 ;  /* 0x3f0000006e6e9820 */ /* 0x000fe20000400000 */
[----:B------:R-:W-:Y:S01]  /*4bc0*/  FADD R139, R14, R163 ;  /* 0x000000a30e8b7221 */ /* 0x000fe20000000000 */
[----:B------:R-:W-:Y:S01]  /*4bd0*/  LOP3.LUT R14, R118, 0xff, RZ, 0xc0, !PT ;  /* 0x000000ff760e7812 */ /* 0x000fe200078ec0ff */
[----:B------:R-:W-:Y:S01]  /*4be0*/  FADD R40, R44, R41 ;  /* 0x000000292c287221 */ /* 0x000fe20000000000 */
[----:B------:R-:W2:Y:S01]  /*4bf0*/  MUFU.EX2 R117, R117 ;  /* 0x0000007500757308 */ /* 0x000ea20000000800 */
[----:B------:R-:W-:Y:S01]  /*4c00*/  FADD R24, R24, R157 ;  /* 0x0000009d18187221 */ /* 0x000fe20000000000 */
[----:B------:R-:W-:Y:S01]  /*4c10*/  PRMT R14, R119, 0x7604, R14 ;  /* 0x00007604770e7816 */ /* 0x000fe2000000000e */
[----:B------:R-:W-:Y:S01]  /*4c20*/  FADD R44, R48, R45 ;  /* 0x0000002d302c7221 */ /* 0x000fe20000000000 */
[----:B------:R-:W-:Y:S01]  /*4c30*/  LOP3.LUT R22, R129, 0xff, RZ, 0xc0, !PT ;  /* 0x000000ff81167812 */ /* 0x000fe200078ec0ff */
[----:B------:R-:W-:Y:S01]  /*4c40*/  FADD R16, R16, R149 ;  /* 0x0000009510107221 */ /* 0x000fe20000000000 */
[----:B------:R-:W-:Y:S01]  /*4c50*/  LOP3.LUT R119, R130, 0xffff, RZ, 0xc0, !PT ;  /* 0x0000ffff82777812 */ /* 0x000fe200078ec0ff */
[----:B------:R-:W-:Y:S01]  /*4c60*/  FADD R165, R40, R165 ;  /* 0x000000a528a57221 */ /* 0x000fe20000000000 */
[----:B------:R-:W3:Y:S01]  /*4c70*/  MUFU.EX2 R114, R114 ;  /* 0x0000007200727308 */ /* 0x000ee20000000800 */
[----:B------:R-:W-:Y:S01]  /*4c80*/  FADD R48, R52, R49 ;  /* 0x0000003134307221 */ /* 0x000fe20000000000 */
[C---:B------:R-:W-:Y:S01]  /*4c90*/  F2FP.SATFINITE.E4M3.F32.PACK_AB_MERGE_C R5, R167.reuse, R5, RZ ;  /* 0x00000005a705723e */ /* 0x040fe200048070ff */
[----:B------:R-:W-:Y:S01]  /*4ca0*/  FADD R143, R10, R143 ;  /* 0x0000008f0a8f7221 */ /* 0x000fe20000000000 */
[----:B------:R-:W-:Y:S01]  /*4cb0*/  F2FP.SATFINITE.E4M3.F32.PACK_AB_MERGE_C R7, R167, R7, RZ ;  /* 0x00000007a707723e */ /* 0x000fe200048070ff */
[----:B------:R-:W-:Y:S01]  /*4cc0*/  FADD R10, R141, R24 ;  /* 0x000000188d0a7221 */ /* 0x000fe20000000000 */
[----:B------:R-:W-:Y:S01]  /*4cd0*/  F2FP.SATFINITE.E4M3.F32.PACK_AB_MERGE_C R49, R167, R49, RZ ;  /* 0x00000031a731723e */ /* 0x000fe200048070ff */
[----:B------:R-:W-:Y:S01]  /*4ce0*/  FADD R141, R16, R165 ;  /* 0x000000a5108d7221 */ /* 0x000fe20000000000 */
[----:B------:R-:W4:Y:S01]  /*4cf0*/  MUFU.EX2 R110, R110 ;  /* 0x0000006e006e7308 */ /* 0x000f220000000800 */
[----:B------:R-:W-:Y:S01]  /*4d00*/  PRMT R22, R119, 0x7604, R22 ;  /* 0x0000760477167816 */ /* 0x000fe20000000016 */
[----:B------:R-:W-:Y:S01]  /*4d10*/  FADD R48, R113, R48 ;  /* 0x0000003071307221 */ /* 0x000fe20000000000 */
[----:B------:R-:W-:Y:S01]  /*4d20*/  LOP3.LUT R119, R56, 0xffff, RZ, 0xc0, !PT ;  /* 0x0000ffff38777812 */ /* 0x000fe200078ec0ff */
        /* <DEDUP_REMOVED lines=11> */
[C---:B------:R-:W-:Y:S01]  /*4de0*/  F2FP.SATFINITE.E4M3.F32.PACK_AB_MERGE_C R9, R167.reuse, R9, RZ ;  /* 0x00000009a709723e */ /* 0x040fe200048070ff */
[----:B------:R-:W-:Y:S01]  /*4df0*/  FADD R141, R10, R141 ;  /* 0x0000008d0a8d7221 */ /* 0x000fe20000000000 */
[----:B------:R-:W-:Y:S01]  /*4e00*/  F2FP.SATFINITE.E4M3.F32.PACK_AB_MERGE_C R11, R167, R11, RZ ;  /* 0x0000000ba70b723e */ /* 0x000fe200048070ff */
[----:B------:R-:W-:Y:S01]  /*4e10*/  FADD R12, R143, R28 ;  /* 0x0000001c8f0c7221 */ /* 0x000fe20000000000 */
[----:B------:R-:W-:Y:S01]  /*4e20*/  LOP3.LUT R49, R49, 0xff, RZ, 0xc0, !PT ;  /* 0x000000ff31317812 */ /* 0x000fe200078ec0ff */
[----:B------:R-:W-:Y:S01]  /*4e30*/  FADD R113, R113, R32 ;  /* 0x0000002071717221 */ /* 0x000fe20000000000 */
[----:B------:R-:W-:Y:S01]  /*4e40*/  LOP3.LUT R126, R53, 0xffff, RZ, 0xc0, !PT ;  /* 0x0000ffff357e7812 */ /* 0x000fe200078ec0ff */
[----:B------:R-:W-:Y:S01]  /*4e50*/  IMAD.U32 R10, R95, 0x10000, RZ ;  /* 0x000100005f0a7824 */ /* 0x000fe200078e00ff */
[----:B------:R-:W-:Y:S01]  /*4e60*/  PRMT R56, R56, 0x7604, R5 ;  /* 0x0000760438387816 */ /* 0x000fe20000000005 */
[----:B------:R-:W-:Y:S01]  /*4e70*/  IMAD.U32 R5, R96, 0x10000, RZ ;  /* 0x0001000060057824 */ /* 0x000fe200078e00ff */
[----:B------:R-:W-:Y:S01]  /*4e80*/  PRMT R16, R121, 0x7604, R16 ;  /* 0x0000760479107816 */ /* 0x000fe20000000010 */
[----:B------:R-:W-:Y:S01]  /*4e90*/  FADD R143, R18, R169 ;  /* 0x000000a9128f7221 */ /* 0x000fe20000000000 */
[----:B------:R-:W-:Y:S01]  /*4ea0*/  LOP3.LUT R40, R60, 0xff, RZ, 0xc0, !PT ;  /* 0x000000ff3c287812 */ /* 0x000fe200078ec0ff */
[----:B-1----:R-:W-:Y:S01]  /*4eb0*/  @!P2 FMUL R111, R111, R111 ;  /* 0x0000006f6f6fa220 */ /* 0x002fe20000400000 */
[----:B------:R-:W-:Y:S01]  /*4ec0*/  F2FP.SATFINITE.E4M3.F32.PACK_AB_MERGE_C R17, R167, R17, RZ ;  /* 0x00000011a711723e */ /* 0x000fe200048070ff */
[----:B--2---:R-:W-:Y:S01]  /*4ed0*/  @!P3 FMUL R117, R117, R117 ;  /* 0x000000757575b220 */ /* 0x004fe20000400000 */
[----:B------:R-:W-:Y:S01]  /*4ee0*/  F2FP.SATFINITE.E4M3.F32.PACK_AB_MERGE_C R19, R167, R19, RZ ;  /* 0x00000013a713723e */ /* 0x000fe200048070ff */
[----:B---3--:R-:W-:Y:S01]  /*4ef0*/  @!P4 FMUL R114, R114, R114 ;  /* 0x000000727272c220 */ /* 0x008fe20000400000 */
[----:B------:R-:W-:Y:S01]  /*4f00*/  LOP3.LUT R32, R137, 0xff, RZ, 0xc0, !PT ;  /* 0x000000ff89207812 */ /* 0x000fe200078ec0ff */
[----:B------:R-:W-:Y:S01]  /*4f10*/  @!P5 FMUL R115, R115, R115 ;  /* 0x000000737373d220 */ /* 0x000fe20000400000 */
[----:B------:R-:W-:Y:S01]  /*4f20*/  LOP3.LUT R121, R138, 0xffff, RZ, 0xc0, !PT ;  /* 0x0000ffff8a797812 */ /* 0x000fe200078ec0ff */
[----:B------:R-:W-:Y:S01]  /*4f30*/  IMAD.U32 R7, R100, 0x10000, RZ ;  /* 0x0001000064077824 */ /* 0x000fe200078e00ff */
[----:B------:R-:W-:Y:S01]  /*4f40*/  LOP3.LUT R9, R9, 0xff, RZ, 0xc0, !PT ;  /* 0x000000ff09097812 */ /* 0x000fe200078ec0ff */
[----:B----4-:R-:W-:Y:S01]  /*4f50*/  @!P1 FMUL R110, R110, R110 ;  /* 0x0000006e6e6e9220 */ /* 0x010fe20000400000 */
[----:B------:R-:W-:Y:S01]  /*4f60*/  LOP3.LUT R60, R11, 0xffff, RZ, 0xc0, !PT ;  /* 0x0000ffff0b3c7812 */ /* 0x000fe200078ec0ff */
[----:B------:R-:W-:Y:S01]  /*4f70*/  FADD R6, R48, R153 ;  /* 0x0000009930067221 */ /* 0x000fe20000000000 */
[----:B------:R-:W-:Y:S01]  /*4f80*/  PRMT R49, R126, 0x7604, R49 ;  /* 0x000076047e317816 */ /* 0x000fe20000000031 */
[----:B------:R-:W-:Y:S01]  /*4f90*/  IMAD.U32 R11, R108, 0x10000, RZ ;  /* 0x000100006c0b7824 */ /* 0x000fe200078e00ff */
        /* <DEDUP_REMOVED lines=8> */
[----:B------:R-:W-:Y:S01]  /*5020*/  F2FP.SATFINITE.E4M3.F32.PACK_AB_MERGE_C R52, R167, R52, RZ ;  /* 0x00000034a734723e */ /* 0x000fe200048070ff */
[----:B------:R-:W-:Y:S01]  /*5030*/  FADD R188, R86, R110 ;  /* 0x0000006e56bc7221 */ /* 0x000fe20000000000 */
[----:B------:R-:W-:Y:S01]  /*5040*/  LOP3.LUT R44, R68, 0xff, RZ, 0xc0, !PT ;  /* 0x000000ff442c7812 */ /* 0x000fe200078ec0ff */
[----:B------:R-:W-:Y:S01]  /*5050*/  FADD R8, R8, R139 ;  /* 0x0000008b08087221 */ /* 0x000fe20000000000 */
[----:B------:R-:W-:Y:S01]  /*5060*/  PRMT R32, R121, 0x7604, R32 ;  /* 0x0000760479207816 */ /* 0x000fe20000000020 */
[----:B------:R-:W-:Y:S01]  /*5070*/  FADD R143, R12, R143 ;  /* 0x0000008f0c8f7221 */ /* 0x000fe20000000000 */
[----:B------:R-:W-:Y:S01]  /*5080*/  LOP3.LUT R17, R17, 0xff, RZ, 0xc0, !PT ;  /* 0x000000ff11117812 */ /* 0x000fe200078ec0ff */
[----:B------:R-:W-:Y:S01]  /*5090*/  IMAD.U32 R12, R101, 0x10000, RZ ;  /* 0x00010000650c7824 */ /* 0x000fe200078e00ff */
[----:B------:R-:W-:Y:S01]  /*50a0*/  LOP3.LUT R68, R19, 0xffff, RZ, 0xc0, !PT ;  /* 0x0000ffff13447812 */ /* 0x000fe200078ec0ff */
[----:B------:R-:W-:Y:S01]  /*50b0*/  FADD R143, R8, R143 ;  /* 0x0000008f088f7221 */ /* 0x000fe20000000000 */
[----:B------:R-:W-:Y:S01]  /*50c0*/  PRMT R60, R60, 0x7604, R9 ;  /* 0x000076043c3c7816 */ /* 0x000fe20000000009 */
[----:B------:R-:W-:Y:S01]  /*50d0*/  IMAD.U32 R9, R104, 0x10000, RZ ;  /* 0x0001000068097824 */ /* 0x000fe200078e00ff */
[----:B------:R-:W-:Y:S01]  /*50e0*/  LOP3.LUT R5, R14, 0xff0000, R5, 0xf8, !PT ;  /* 0x00ff00000e057812 */ /* 0x000fe200078ef805 */
[----:B------:R-:W-:Y:S01]  /*50f0*/  IMAD.U32 R14, R103, 0x10000, RZ ;  /* 0x00010000670e7824 */ /* 0x000fe200078e00ff */
[----:B------:R-:W-:Y:S01]  /*5100*/  LOP3.LUT R49, R49, 0xff0000, R10, 0xf8, !PT ;  /* 0x00ff000031317812 */ /* 0x000fe200078ef80a */
[----:B------:R-:W-:Y:S01]  /*5110*/  IMAD.U32 R10, R107, 0x10000, RZ ;  /* 0x000100006b0a7824 */ /* 0x000fe200078e00ff */
[----:B------:R-:W-:Y:S01]  /*5120*/  F2FP.SATFINITE.E4M3.F32.PACK_AB_MERGE_C R41, R167, R41, RZ ;  /* 0x00000029a729723e */ /* 0x000fe200048070ff */
[----:B------:R-:W-:Y:S01]  /*5130*/  IMAD.SHL.U32 R8, R35, 0x1000000, RZ ;  /* 0x0100000023087824 */ /* 0x000fe200078e00ff */
[----:B------:R-:W-:Y:S01]  /*5140*/  F2FP.SATFINITE.E4M3.F32.PACK_AB_MERGE_C R45, R167, R45, RZ ;  /* 0x0000002da72d723e */ /* 0x000fe200048070ff */
[----:B------:R-:W-:Y:S01]  /*5150*/  FADD R182, R74, R102 ;  /* 0x000000664ab67221 */ /* 0x000fe20000000000 */
[----:B------:R-:W-:Y:S01]  /*5160*/  PRMT R18, R125, 0x7604, R18 ;  /* 0x000076047d127816 */ /* 0x000fe20000000012 */
[----:B------:R-:W-:Y:S01]  /*5170*/  IMAD.U32 R19, R124, 0x10000, RZ ;  /* 0x000100007c137824 */ /* 0x000fe200078e00ff */
[----:B------:R-:W-:Y:S01]  /*5180*/  LOP3.LUT R24, R131, 0xff, RZ, 0xc0, !PT ;  /* 0x000000ff83187812 */ /* 0x000fe200078ec0ff */
[----:B------:R-:W-:Y:S01]  /*5190*/  IMAD.U32 R98, R98, 0x10000, RZ ;  /* 0x0001000062627824 */ /* 0x000fe200078e00ff */
[----:B------:R-:W-:Y:S01]  /*51a0*/  LOP3.LUT R121, R64, 0xffff, RZ, 0xc0, !PT ;  /* 0x0000ffff40797812 */ /* 0x000fe200078ec0ff */
[----:B------:R-:W-:Y:S01]  /*51b0*/  FADD R195, R174, R195 ;  /* 0x000000c3aec37221 */ /* 0x000fe20000000000 */
[----:B------:R-:W-:Y:S01]  /*51c0*/  F2FP.SATFINITE.E4M3.F32.PACK_AB_MERGE_C R21, R167, R21, RZ ;  /* 0x00000015a715723e */ /* 0x000fe200048070ff */
[----:B------:R-:W-:Y:S01]  /*51d0*/  FADD R177, R177, R188 ;  /* 0x000000bcb1b17221 */ /* 0x000fe20000000000 */
[C---:B------:R-:W-:Y:S01]  /*51e0*/  F2FP.SATFINITE.E4M3.F32.PACK_AB_MERGE_C R23, R167.reuse, R23, RZ ;  /* 0x00000017a717723e */ /* 0x040fe200048070ff */
[----:B------:R-:W-:Y:S01]  /*51f0*/  FADD R199, R178, R199 ;  /* 0x000000c7b2c77221 */ /* 0x000fe20000000000 */
[----:B------:R-:W-:Y:S01]  /*5200*/  F2FP.SATFINITE.E4M3.F32.PACK_AB_MERGE_C R25, R167, R25, RZ ;  /* 0x00000019a719723e */ /* 0x000fe200048070ff */
[----:B------:R-:W-:Y:S01]  /*5210*/  FADD R171, R171, R182 ;  /* 0x000000b6abab7221 */ /* 0x000fe20000000000 */
[----:B------:R-:W-:Y:S01]  /*5220*/  F2FP.SATFINITE.E4M3.F32.PACK_AB_MERGE_C R29, R167, R29, RZ ;  /* 0x0000001da71d723e */ /* 0x000fe200048070ff */
[----:B------:R-:W-:Y:S01]  /*5230*/  FADD R190, R179, R190 ;  /* 0x000000beb3be7221 */ /* 0x000fe20000000000 */
[C---:B------:R-:W-:Y:S01]  /*5240*/  F2FP.SATFINITE.E4M3.F32.PACK_AB_MERGE_C R33, R167.reuse, R33, RZ ;  /* 0x00000021a721723e */ /* 0x040fe200048070ff */
[----:B------:R-:W-:Y:S01]  /*5250*/  FADD R201, R180, R201 ;  /* 0x000000c9b4c97221 */ /* 0x000fe20000000000 */
[----:B------:R-:W-:Y:S01]  /*5260*/  F2FP.SATFINITE.E4M3.F32.PACK_AB_MERGE_C R37, R167, R37, RZ ;  /* 0x00000025a725723e */ /* 0x000fe200048070ff */
[----:B------:R-:W-:Y:S01]  /*5270*/  FADD R173, R173, R184 ;  /* 0x000000b8adad7221 */ /* 0x000fe20000000000 */
        /* <DEDUP_REMOVED lines=11> */
[----:B------:R-:W-:Y:S01]  /*5330*/  IMAD.U32 R15, R116, 0x10000, RZ ;  /* 0x00010000740f7824 */ /* 0x000fe200078e00ff */
[----:B------:R-:W-:Y:S01]  /*5340*/  PRMT R73, R138, 0x7604, R73 ;  /* 0x000076048a497816 */ /* 0x000fe20000000049 */
[----:B------:R-:W-:Y:S01]  /*5350*/  FADD R199, R170, R199 ;  /* 0x000000c7aac77221 */ /* 0x000fe20000000000 */
[----:B------:R-:W-:Y:S01]  /*5360*/  LOP3.LUT R36, R52, 0xff, RZ, 0xc0, !PT ;  /* 0x000000ff34247812 */ /* 0x000fe200078ec0ff */
[----:B------:R-:W-:Y:S01]  /*5370*/  FADD R171, R171, R190 ;  /* 0x000000beabab7221 */ /* 0x000fe20000000000 */
[----:B------:R-:W-:Y:S01]  /*5380*/  PRMT R68, R68, 0x7604, R17 ;  /* 0x0000760444447816 */ /* 0x000fe20000000011 */
[----:B------:R-:W-:Y:S01]  /*5390*/  FADD R201, R172, R201 ;  /* 0x000000c9acc97221 */ /* 0x000fe20000000000 */
[----:B------:R-:W-:Y:S01]  /*53a0*/  F2FP.SATFINITE.E4M3.F32.PACK_AB_MERGE_C R164, R167, R164, RZ ;  /* 0x000000a4a7a4723e */ /* 0x000fe200048070ff */
[----:B------:R-:W-:Y:S01]  /*53b0*/  FADD R173, R173, R192 ;  /* 0x000000c0adad7221 */ /* 0x000fe20000000000 */
[C---:B------:R-:W-:Y:S01]  /*53c0*/  F2FP.SATFINITE.E4M3.F32.PACK_AB_MERGE_C R90, R167.reuse, R90, RZ ;  /* 0x0000005aa75a723e */ /* 0x040fe200048070ff */
        /* <DEDUP_REMOVED lines=13> */
[----:B------:R-:W-:Y:S01]  /*54a0*/  LOP3.LUT R7, R16, 0xff0000, R7, 0xf8, !PT ;  /* 0x00ff000010077812 */ /* 0x000fe200078ef807 */
[----:B------:R-:W-:Y:S01]  /*54b0*/  FADD R173, R146, R173 ;  /* 0x000000ad92ad7221 */ /* 0x000fe20000000000 */
[----:B------:R-:W-:Y:S01]  /*54c0*/  F2FP.SATFINITE.E4M3.F32.PACK_AB_MERGE_C R86, R167, R86, RZ ;  /* 0x00000056a756723e */ /* 0x000fe200048070ff */
[----:B------:R-:W-:Y:S01]  /*54d0*/  FADD R6, R6, R143 ;  /* 0x0000008f06067221 */ /* 0x000fe20000000000 */
[----:B------:R-:W-:-:S02]  /*54e0*/  PRMT R44, R123, 0x7604, R44 ;  /* 0x000076047b2c7816 */ /* 0x000fc4000000002c */
[----:B------:R-:W-:Y:S02]  /*54f0*/  PRMT R48, R125, 0x7604, R48 ;  /* 0x000076047d307816 */ /* 0x000fe40000000030 */
[----:B------:R-:W-:Y:S01]  /*5500*/  PRMT R64, R64, 0x7604, R13 ;  /* 0x0000760440407816 */ /* 0x000fe2000000000d */
[----:B------:R-:W-:Y:S01]  /*5510*/  IMAD.U32 R13, R112, 0x10000, RZ ;  /* 0x00010000700d7824 */ /* 0x000fe200078e00ff */
[----:B------:R-:W-:Y:S02]  /*5520*/  LOP3.LUT R21, R21, 0xff, RZ, 0xc0, !PT ;  /* 0x000000ff15157812 */ /* 0x000fe400078ec0ff */
[----:B------:R-:W-:Y:S01]  /*5530*/  LOP3.LUT R72, R23, 0xffff, RZ, 0xc0, !PT ;  /* 0x0000ffff17487812 */ /* 0x000fe200078ec0ff */
[----:B------:R-:W-:Y:S01]  /*5540*/  IMAD.U32 R23, R132, 0x10000, RZ ;  /* 0x0001000084177824 */ /* 0x000fe200078e00ff */
[----:B------:R-:W-:Y:S02]  /*5550*/  LOP3.LUT R25, R25, 0xff, RZ, 0xc0, !PT ;  /* 0x000000ff19197812 */ /* 0x000fe400078ec0ff */
[----:B------:R-:W-:Y:S01]  /*5560*/  LOP3.LUT R76, R29, 0xffff, RZ, 0xc0, !PT ;  /* 0x0000ffff1d4c7812 */ /* 0x000fe200078ec0ff */
[----:B------:R-:W-:Y:S01]  /*5570*/  IMAD.U32 R29, R144, 0x10000, RZ ;  /* 0x00010000901d7824 */ /* 0x000fe200078e00ff */
[----:B------:R-:W-:-:S02]  /*5580*/  LOP3.LUT R33, R33, 0xff, RZ, 0xc0, !PT ;  /* 0x000000ff21217812 */ /* 0x000fc400078ec0ff */
[----:B------:R-:W-:Y:S01]  /*5590*/  LOP3.LUT R118, R37, 0xffff, RZ, 0xc0, !PT ;  /* 0x0000ffff25767812 */ /* 0x000fe200078ec0ff */
[----:B------:R-:W-:Y:S01]  /*55a0*/  IMAD.U32 R37, R164, 0x10000, RZ ;  /* 0x00010000a4257824 */ /* 0x000fe200078e00ff */
[----:B------:R-:W-:Y:S01]  /*55b0*/  LOP3.LUT R9, R18, 0xff0000, R9, 0xf8, !PT ;  /* 0x00ff000012097812 */ /* 0x000fe200078ef809 */
[----:B------:R-:W-:Y:S01]  /*55c0*/  IMAD.SHL.U32 R18, R91, 0x1000000, RZ ;  /* 0x010000005b127824 */ /* 0x000fe200078e00ff */
[----:B------:R-:W-:Y:S02]  /*55d0*/  LOP3.LUT R11, R20, 0xff0000, R11, 0xf8, !PT ;  /* 0x00ff0000140b7812 */ /* 0x000fe400078ef80b */
[----:B------:R-:W-:Y:S01]  /*55e0*/  LOP3.LUT R73, R73, 0xff0000, R14, 0xf8, !PT ;  /* 0x00ff000049497812 */ /* 0x000fe200078ef80e */
[----:B------:R-:W-:Y:S01]  /*55f0*/  IMAD.SHL.U32 R14, R59, 0x1000000, RZ ;  /* 0x010000003b0e7824 */ /* 0x000fe200078e00ff */
[----:B------:R-:W-:Y:S01]  /*5600*/  LOP3.LUT R89, R89, 0xff0000, R10, 0xf8, !PT ;  /* 0x00ff000059597812 */ /* 0x000fe200078ef80a */
[----:B------:R-:W-:Y:S01]  /*5610*/  IMAD.SHL.U32 R10, R43, 0x1000000, RZ ;  /* 0x010000002b0a7824 */ /* 0x000fe200078e00ff */
[----:B------:R-:W-:-:S02]  /*5620*/  PRMT R36, R119, 0x7604, R36 ;  /* 0x0000760477247816 */ /* 0x000fc40000000024 */
[----:B------:R-:W-:Y:S02]  /*5630*/  PRMT R40, R121, 0x7604, R40 ;  /* 0x0000760479287816 */ /* 0x000fe40000000028 */
[----:B------:R-:W-:Y:S02]  /*5640*/  LOP3.LUT R123, R160, 0xffff, RZ, 0xc0, !PT ;  /* 0x0000ffffa07b7812 */ /* 0x000fe400078ec0ff */
[----:B------:R-:W-:Y:S02]  /*5650*/  LOP3.LUT R125, R162, 0xffff, RZ, 0xc0, !PT ;  /* 0x0000ffffa27d7812 */ /* 0x000fe400078ec0ff */
[----:B------:R-:W-:Y:S02]  /*5660*/  LOP3.LUT R28, R134, 0xff, RZ, 0xc0, !PT ;  /* 0x000000ff861c7812 */ /* 0x000fe400078ec0ff */
[----:B------:R-:W-:Y:S02]  /*5670*/  LOP3.LUT R119, R156, 0xffff, RZ, 0xc0, !PT ;  /* 0x0000ffff9c777812 */ /* 0x000fe400078ec0ff */
[----:B------:R-:W-:-:S02]  /*5680*/  LOP3.LUT R121, R158, 0xffff, RZ, 0xc0, !PT ;  /* 0x0000ffff9e797812 */ /* 0x000fc400078ec0ff */
[----:B------:R-:W-:Y:S02]  /*5690*/  LOP3.LUT R39, R60, 0xff0000, R39, 0xf8, !PT ;  /* 0x00ff00003c277812 */ /* 0x000fe400078ef827 */
[----:B------:R-:W-:Y:S02]  /*56a0*/  LOP3.LUT R55, R68, 0xff0000, R55, 0xf8, !PT ;  /* 0x00ff000044377812 */ /* 0x000fe400078ef837 */
[----:B------:R-:W-:Y:S02]  /*56b0*/  F2FP.SATFINITE.E4M3.F32.PACK_AB_MERGE_C R99, R167, R99, RZ ;  /* 0x00000063a763723e */ /* 0x000fe400048070ff */
[----:B------:R-:W-:Y:S01]  /*56c0*/  PRMT R122, R122, 0x7604, R41 ;  /* 0x000076047a7a7816 */ /* 0x000fe20000000029 */
[----:B------:R-:W-:Y:S01]  /*56d0*/  IMAD.U32 R41, R166, 0x10000, RZ ;  /* 0x00010000a6297824 */ /* 0x000fe200078e00ff */
[----:B------:R-:W-:Y:S02]  /*56e0*/  LOP3.LUT R134, R69, 0xffff, RZ, 0xc0, !PT ;  /* 0x0000ffff45867812 */ /* 0x000fe400078ec0ff */
[----:B------:R-:W-:-:S02]  /*56f0*/  LOP3.LUT R15, R24, 0xff0000, R15, 0xf8, !PT ;  /* 0x00ff0000180f7812 */ /* 0x000fc400078ef80f */
[----:B------:R-:W-:Y:S01]  /*5700*/  LOP3.LUT R34, R5, R34, RZ, 0xfc, !PT ;  /* 0x0000002205227212 */ /* 0x000fe200078efcff */
[----:B------:R-:W-:Y:S01]  /*5710*/  FADD R5, R142, R173 ;  /* 0x000000ad8e057221 */ /* 0x000fe20000000000 */
[----:B------:R-:W-:Y:S02]  /*5720*/  LOP3.LUT R7, R7, R38, RZ, 0xfc, !PT ;  /* 0x0000002607077212 */ /* 0x000fe400078efcff */
[----:B------:R-:W-:Y:S02]  /*5730*/  LOP3.LUT R90, R90, 0xffff, RZ, 0xc0, !PT ;  /* 0x0000ffff5a5a7812 */ /* 0x000fe400078ec0ff */
[----:B------:R-:W-:Y:S02]  /*5740*/  LOP3.LUT R94, R94, 0xffff, RZ, 0xc0, !PT ;  /* 0x0000ffff5e5e7812 */ /* 0x000fe400078ec0ff */
[----:B------:R-:W-:Y:S01]  /*5750*/  PRMT R72, R72, 0x7604, R21 ;  /* 0x0000760448487816 */ /* 0x000fe20000000015 */
[----:B------:R-:W-:Y:S01]  /*5760*/  IMAD.SHL.U32 R90, R90, 0x1000000, RZ ;  /* 0x010000005a5a7824 */ /* 0x000fe200078e00ff */
[----:B------:R-:W-:Y:S01]  /*5770*/  PRMT R76, R76, 0x7604, R25 ;  /* 0x000076044c4c7816 */ /* 0x000fe20000000019 */
[----:B------:R-:W-:Y:S01]  /*5780*/  IMAD.SHL.U32 R94, R94, 0x1000000, RZ ;  /* 0x010000005e5e7824 */ /* 0x000fe200078e00ff */
[----:B------:R-:W-:Y:S01]  /*5790*/  PRMT R118, R118, 0x7604, R33 ;  /* 0x0000760476767816 */ /* 0x000fe20000000021 */
[----:B------:R-:W-:Y:S01]  /*57a0*/  IMAD.U32 R33, R148, 0x10000, RZ ;  /* 0x0001000094217824 */ /* 0x000fe200078e00ff */
[----:B------:R-:W-:-:S02]  /*57b0*/  LOP3.LUT R9, R9, R42, RZ, 0xfc, !PT ;  /* 0x0000002a09097212 */ /* 0x000fc400078efcff */
[----:B------:R-:W-:Y:S02]  /*57c0*/  LOP3.LUT R46, R11, R46, RZ, 0xfc, !PT ;  /* 0x0000002e0b2e7212 */ /* 0x000fe400078efcff */
[----:B------:R-:W-:Y:S02]  /*57d0*/  LOP3.LUT R82, R82, 0xffff, RZ, 0xc0, !PT ;  /* 0x0000ffff52527812 */ /* 0x000fe400078ec0ff */
[----:B------:R-:W-:Y:S02]  /*57e0*/  LOP3.LUT R86, R86, 0xffff, RZ, 0xc0, !PT ;  /* 0x0000ffff56567812 */ /* 0x000fe400078ec0ff */
[----:B------:R-:W-:Y:S01]  /*57f0*/  F2FP.SATFINITE.E4M3.F32.PACK_AB_MERGE_C R70, R167, R70, RZ ;  /* 0x00000046a746723e */ /* 0x000fe200048070ff */
[----:B------:R-:W-:Y:S01]  /*5800*/  IMAD.SHL.U32 R82, R82, 0x1000000, RZ ;  /* 0x0100000052527824 */ /* 0x000fe200078e00ff */
[----:B------:R-:W-:Y:S01]  /*5810*/  PRMT R84, R123, 0x7604, R84 ;  /* 0x000076047b547816 */ /* 0x000fe20000000054 */
[----:B------:R-:W-:Y:S01]  /*5820*/  IMAD.SHL.U32 R86, R86, 0x1000000, RZ ;  /* 0x0100000056567824 */ /* 0x000fe200078e00ff */
[----:B------:R-:W-:-:S02]  /*5830*/  PRMT R88, R125, 0x7604, R88 ;  /* 0x000076047d587816 */ /* 0x000fc40000000058 */
[----:B------:R-:W-:Y:S02]  /*5840*/  LOP3.LUT R130, R61, 0xffff, RZ, 0xc0, !PT ;  /* 0x0000ffff3d827812 */ /* 0x000fe400078ec0ff */
[----:B------:R-:W-:Y:S02]  /*5850*/  LOP3.LUT R31, R56, 0xff0000, R31, 0xf8, !PT ;  /* 0x00ff0000381f7812 */ /* 0x000fe400078ef81f */
[C---:B------:R-:W-:Y:S02]  /*5860*/  F2FP.SATFINITE.E4M3.F32.PACK_AB_MERGE_C R79, R167.reuse, R79, RZ ;  /* 0x0000004fa74f723e */ /* 0x040fe400048070ff */
[----:B------:R-:W-:Y:S02]  /*5870*/  F2FP.SATFINITE.E4M3.F32.PACK_AB_MERGE_C R83, R167, R83, RZ ;  /* 0x00000053a753723e */ /* 0x000fe400048070ff */
[----:B------:R-:W-:Y:S01]  /*5880*/  PRMT R52, R119, 0x7604, R52 ;  /* 0x0000760477347816 */ /* 0x000fe20000000034 */
[----:B------:R-:W-:Y:S01]  /*5890*/  IMAD.U32 R79, R79, 0x10000, RZ ;  /* 0x000100004f4f7824 */ /* 0x000fe200078e00ff */
[----:B------:R-:W-:-:S02]  /*58a0*/  PRMT R80, R121, 0x7604, R80 ;  /* 0x0000760479507816 */ /* 0x000fc40000000050 */
[----:B------:R-:W-:Y:S02]  /*58b0*/  LOP3.LUT R13, R22, 0xff0000, R13, 0xf8, !PT ;  /* 0x00ff0000160d7812 */ /* 0x000fe400078ef80d */
[----:B------:R-:W-:Y:S01]  /*58c0*/  LOP3.LUT R39, R39, R10, RZ, 0xfc, !PT ;  /* 0x0000000a27277212 */ /* 0x000fe200078efcff */
[----:B------:R-:W-:Y:S01]  /*58d0*/  IMAD.SHL.U32 R10, R67, 0x1000000, RZ ;  /* 0x01000000430a7824 */ /* 0x000fe200078e00ff */
[----:B------:R-:W-:Y:S01]  /*58e0*/  LOP3.LUT R55, R55, R14, RZ, 0xfc, !PT ;  /* 0x0000000e37377212 */ /* 0x000fe200078efcff */
[----:B------:R-:W-:Y:S01]  /*58f0*/  IMAD.SHL.U32 R14, R75, 0x1000000, RZ ;  /* 0x010000004b0e7824 */ /* 0x000fe200078e00ff */
[C---:B------:R-:W-:Y:S02]  /*5900*/  F2FP.SATFINITE.E4M3.F32.PACK_AB_MERGE_C R50, R167.reuse, R50, RZ ;  /* 0x00000032a732723e */ /* 0x040fe400048070ff */
[C---:B------:R-:W-:Y:S02]  /*5910*/  F2FP.SATFINITE.E4M3.F32.PACK_AB_MERGE_C R128, R167.reuse, R128, RZ ;  /* 0x00000080a780723e */ /* 0x040fe400048070ff */
[----:B------:R-:W-:-:S02]  /*5920*/  F2FP.SATFINITE.E4M3.F32.PACK_AB_MERGE_C R97, R167, R97, RZ ;  /* 0x00000061a761723e */ /* 0x000fc400048070ff */
[----:B------:R-:W-:Y:S01]  /*5930*/  PRMT R65, R134, 0x7604, R65 ;  /* 0x0000760486417816 */ /* 0x000fe20000000041 */
[----:B------:R-:W-:Y:S01]  /*5940*/  IMAD.U32 R21, R128, 0x10000, RZ ;  /* 0x0001000080157824 */ /* 0x000fe200078e00ff */
[----:B------:R-:W-:Y:S02]  /*5950*/  LOP3.LUT R87, R122, 0xff0000, R87, 0xf8, !PT ;  /* 0x00ff00007a577812 */ /* 0x000fe400078ef857 */
[----:B------:R-:W-:Y:S02]  /*5960*/  LOP3.LUT R62, R62, 0xffff, RZ, 0xc0, !PT ;  /* 0x0000ffff3e3e7812 */ /* 0x000fe400078ec0ff */
[----:B------:R-:W-:Y:S02]  /*5970*/  LOP3.LUT R54, R15, R54, RZ, 0xfc, !PT ;  /* 0x000000360f367212 */ /* 0x000fe400078efcff */
[----:B------:R-:W-:Y:S01]  /*5980*/  LOP3.LUT R51, R51, 0xffff, RZ, 0xc0, !PT ;  /* 0x0000ffff33337812 */ /* 0x000fe200078ec0ff */
[----:B------:R-:W-:Y:S01]  /*5990*/  IMAD.SHL.U32 R62, R62, 0x1000000, RZ ;  /* 0x010000003e3e7824 */ /* 0x000fe200078e00ff */
[----:B------:R-:W-:-:S02]  /*59a0*/  LOP3.LUT R99, R99, 0xffff, RZ, 0xc0, !PT ;  /* 0x0000ffff63637812 */ /* 0x000fc400078ec0ff */
[----:B------:R-:W-:Y:S02]  /*59b0*/  SEL R22, R7, R34, P6 ;  /* 0x0000002207167207 */ /* 0x000fe40003000000 */
[----:B------:R-:W-:Y:S01]  /*59c0*/  SEL R11, R34, R7, P6 ;  /* 0x00000007220b7207 */ /* 0x000fe20003000000 */
[----:B------:R-:W-:Y:S01]  /*59d0*/  IMAD.MOV.U32 R7, RZ, RZ, 0x3021 ;  /* 0x00003021ff077424 */ /* 0x000fe200078e00ff */
[C---:B------:R-:W-:Y:S02]  /*59e0*/  F2FP.SATFINITE.E4M3.F32.PACK_AB_MERGE_C R102, R167.reuse, R102, RZ ;  /* 0x00000066a766723e */ /* 0x040fe400048070ff */
[----:B------:R-:W-:Y:S02]  /*59f0*/  F2FP.SATFINITE.E4M3.F32.PACK_AB_MERGE_C R105, R167, R105, RZ ;  /* 0x00000069a769723e */ /* 0x000fe400048070ff */
[----:B------:R-:W-:Y:S02]  /*5a00*/  LOP3.LUT R63, R72, 0xff0000, R63, 0xf8, !PT ;  /* 0x00ff0000483f7812 */ /* 0x000fe400078ef83f */
[----:B------:R-:W-:-:S02]  /*5a10*/  LOP3.LUT R71, R76, 0xff0000, R71, 0xf8, !PT ;  /* 0x00ff00004c477812 */ /* 0x000fc400078ef847 */
[----:B------:R-:W-:Y:S02]  /*5a20*/  SEL R24, R46, R9, P6 ;  /* 0x000000092e187207 */ /* 0x000fe40003000000 */
[----:B------:R-:W-:Y:S01]  /*5a30*/  SEL R15, R9, R46, P6 ;  /* 0x0000002e090f7207 */ /* 0x000fe20003000000 */
[----:B------:R-:W-:Y:S01]  /*5a40*/  IMAD.MOV.U32 R9, RZ, RZ, 0x2130 ;  /* 0x00002130ff097424 */ /* 0x000fe200078e00ff */
[C---:B------:R-:W-:Y:S02]  /*5a50*/  F2FP.SATFINITE.E4M3.F32.PACK_AB_MERGE_C R106, R167.reuse, R106, RZ ;  /* 0x0000006aa76a723e */ /* 0x040fe400048070ff */
[C---:B------:R-:W-:Y:S02]  /*5a60*/  F2FP.SATFINITE.E4M3.F32.PACK_AB_MERGE_C R109, R167.reuse, R109, RZ ;  /* 0x0000006da76d723e */ /* 0x040fe400048070ff */
[----:B------:R-:W-:Y:S01]  /*5a70*/  F2FP.SATFINITE.E4M3.F32.PACK_AB_MERGE_C R110, R167, R110, RZ ;  /* 0x0000006ea76e723e */ /* 0x000fe200048070ff */
[----:B------:R-:W-:Y:S01]  /*5a80*/  IMAD.U32 R106, R106, 0x10000, RZ ;  /* 0x000100006a6a7824 */ /* 0x000fe200078e00ff */
[----:B------:R-:W-:-:S02]  /*5a90*/  PRMT R57, R130, 0x7604, R57 ;  /* 0x0000760482397816 */ /* 0x000fc40000000039 */
[----:B------:R-:W-:Y:S02]  /*5aa0*/  LOP3.LUT R37, R84, 0xff0000, R37, 0xf8, !PT ;  /* 0x00ff000054257812 */ /* 0x000fe400078ef825 */
[----:B------:R-:W-:Y:S02]  /*5ab0*/  LOP3.LUT R41, R88, 0xff0000, R41, 0xf8, !PT ;  /* 0x00ff000058297812 */ /* 0x000fe400078ef829 */
[----:B------:R-:W-:Y:S02]  /*5ac0*/  LOP3.LUT R70, R70, 0xffff, RZ, 0xc0, !PT ;  /* 0x0000ffff46467812 */ /* 0x000fe400078ec0ff */
[----:B------:R-:W-:Y:S02]  /*5ad0*/  LOP3.LUT R8, R31, R8, RZ, 0xfc, !PT ;  /* 0x000000081f087212 */ /* 0x000fe400078efcff */
[----:B------:R-:W-:Y:S01]  /*5ae0*/  LOP3.LUT R0, R0, 0xc, RZ, 0xc0, !PT ;  /* 0x0000000c00007812 */ /* 0x000fe200078ec0ff */
[----:B------:R-:W-:Y:S01]  /*5af0*/  IMAD.SHL.U32 R70, R70, 0x1000000, RZ ;  /* 0x0100000046467824 */ /* 0x000fe200078e00ff */
[----:B------:R-:W-:-:S02]  /*5b00*/  F2FP.SATFINITE.E4M3.F32.PACK_AB_MERGE_C R120, R167, R120, RZ ;  /* 0x00000078a778723e */ /* 0x000fc400048070ff */
[C---:B------:R-:W-:Y:S02]  /*5b10*/  F2FP.SATFINITE.E4M3.F32.PACK_AB_MERGE_C R58, R167.reuse, R58, RZ ;  /* 0x0000003aa73a723e */ /* 0x040fe400048070ff */
[C---:B------:R-:W-:Y:S01]  /*5b20*/  F2FP.SATFINITE.E4M3.F32.PACK_AB_MERGE_C R66, R167.reuse, R66, RZ ;  /* 0x00000042a742723e */ /* 0x040fe200048070ff */
[----:B------:R-:W-:Y:S01]  /*5b30*/  IMAD.U32 R17, R120, 0x10000, RZ ;  /* 0x0001000078117824 */ /* 0x000fe200078e00ff */
[C---:B------:R-:W-:Y:S02]  /*5b40*/  F2FP.SATFINITE.E4M3.F32.PACK_AB_MERGE_C R136, R167.reuse, R136, RZ ;  /* 0x00000088a788723e */ /* 0x040fe400048070ff */
[C---:B------:R-:W-:Y:S02]  /*5b50*/  F2FP.SATFINITE.E4M3.F32.PACK_AB_MERGE_C R74, R167.reuse, R74, RZ ;  /* 0x0000004aa74a723e */ /* 0x040fe400048070ff */
[C---:B------:R-:W-:Y:S01]  /*5b60*/  F2FP.SATFINITE.E4M3.F32.PACK_AB_MERGE_C R140, R167.reuse, R140, RZ ;  /* 0x0000008ca78c723e */ /* 0x040fe200048070ff */
[----:B------:R-:W-:Y:S01]  /*5b70*/  IMAD.U32 R25, R136, 0x10000, RZ ;  /* 0x0001000088197824 */ /* 0x000fe200078e00ff */
[----:B------:R-:W-:-:S02]  /*5b80*/  F2FP.SATFINITE.E4M3.F32.PACK_AB_MERGE_C R78, R167, R78, RZ ;  /* 0x0000004ea74e723e */ /* 0x000fc400048070ff */
[C---:B------:R-:W-:Y:S02]  /*5b90*/  F2FP.SATFINITE.E4M3.F32.PACK_AB_MERGE_C R111, R167.reuse, R111, RZ ;  /* 0x0000006fa76f723e */ /* 0x040fe400048070ff */
[C---:B------:R-:W-:Y:S02]  /*5ba0*/  F2FP.SATFINITE.E4M3.F32.PACK_AB_MERGE_C R117, R167.reuse, R117, RZ ;  /* 0x00000075a775723e */ /* 0x040fe400048070ff */
[----:B------:R-:W-:Y:S01]  /*5bb0*/  F2FP.SATFINITE.E4M3.F32.PACK_AB_MERGE_C R114, R167, R114, RZ ;  /* 0x00000072a772723e */ /* 0x000fe200048070ff */
[----:B------:R-:W-:Y:S01]  /*5bc0*/  IMAD.U32 R111, R111, 0x10000, RZ ;  /* 0x000100006f6f7824 */ /* 0x000fe200078e00ff */
[----:B------:R-:W-:Y:S02]  /*5bd0*/  F2FP.SATFINITE.E4M3.F32.PACK_AB_MERGE_C R115, R167, R115, RZ ;  /* 0x00000073a773723e */ /* 0x000fe400048070ff */
[----:B------:R-:W-:Y:S01]  /*5be0*/  LOP3.LUT R29, R52, 0xff0000, R29, 0xf8, !PT ;  /* 0x00ff0000341d7812 */ /* 0x000fe200078ef81d */
[----:B------:R-:W-:Y:S01]  /*5bf0*/  IMAD.U32 R45, R114, 0x10000, RZ ;  /* 0x00010000722d7824 */ /* 0x000fe200078e00ff */
[----:B------:R-:W-:-:S02]  /*5c00*/  LOP3.LUT R33, R80, 0xff0000, R33, 0xf8, !PT ;  /* 0x00ff000050217812 */ /* 0x000fc400078ef821 */
[----:B------:R-:W-:Y:S02]  /*5c10*/  LOP3.LUT R83, R83, 0xffff, RZ, 0xc0, !PT ;  /* 0x0000ffff53537812 */ /* 0x000fe400078ec0ff */
[----:B------:R-:W-:Y:S02]  /*5c20*/  LOP3.LUT R126, R85, 0xffff, RZ, 0xc0, !PT ;  /* 0x0000ffff557e7812 */ /* 0x000fe400078ec0ff */
[----:B------:R-:W-:Y:S01]  /*5c30*/  LOP3.LUT R65, R65, 0xff0000, R12, 0xf8, !PT ;  /* 0x00ff000041417812 */ /* 0x000fe200078ef80c */
[----:B------:R-:W-:Y:S01]  /*5c40*/  IMAD.SHL.U32 R12, R51, 0x1000000, RZ ;  /* 0x01000000330c7824 */ /* 0x000fe200078e00ff */
[----:B------:R-:W-:Y:S01]  /*5c50*/  LOP3.LUT R50, R50, 0xffff, RZ, 0xc0, !PT ;  /* 0x0000ffff32327812 */ /* 0x000fe200078ec0ff */
[----:B------:R-:W-:Y:S01]  /*5c60*/  IMAD.SHL.U32 R16, R83, 0x1000000, RZ ;  /* 0x0100000053107824 */ /* 0x000fe200078e00ff */
[----:B------:R-:W-:Y:S01]  /*5c70*/  LOP3.LUT R87, R87, R18, RZ, 0xfc, !PT ;  /* 0x0000001257577212 */ /* 0x000fe200078efcff */
[----:B------:R-:W-:Y:S01]  /*5c80*/  IMAD.SHL.U32 R18, R99, 0x1000000, RZ ;  /* 0x0100000063127824 */ /* 0x000fe200078e00ff */
[----:B------:R-:W-:Y:S01]  /*5c90*/  LOP3.LUT R97, R97, 0xffff, RZ, 0xc0, !PT ;  /* 0x0000ffff61617812 */ /* 0x000fe200078ec0ff */
[----:B------:R-:W-:Y:S01]  /*5ca0*/  IMAD.SHL.U32 R50, R50, 0x1000000, RZ ;  /* 0x0100000032327824 */ /* 0x000fe200078e00ff */
[----:B------:R-:W-:-:S02]  /*5cb0*/  LOP3.LUT R26, R26, 0xffff, RZ, 0xc0, !PT ;  /* 0x0000ffff1a1a7812 */ /* 0x000fc400078ec0ff */
[----:B------:R-:W-:Y:S02]  /*5cc0*/  LOP3.LUT R23, R40, 0xff0000, R23, 0xf8, !PT ;  /* 0x00ff000028177812 */ /* 0x000fe400078ef817 */
[----:B------:R-:W-:Y:S02]  /*5cd0*/  LOP3.LUT R10, R63, R10, RZ, 0xfc, !PT ;  /* 0x0000000a3f0a7212 */ /* 0x000fe400078efcff */
[----:B------:R-:W-:Y:S01]  /*5ce0*/  LOP3.LUT R71, R71, R14, RZ, 0xfc, !PT ;  /* 0x0000000e47477212 */ /* 0x000fe200078efcff */
[----:B------:R-:W-:Y:S01]  /*5cf0*/  IMAD.SHL.U32 R14, R97, 0x1000000, RZ ;  /* 0x01000000610e7824 */ /* 0x000fe200078e00ff */
[----:B------:R-:W-:Y:S02]  /*5d00*/  LOP3.LUT R102, R102, 0xffff, RZ, 0xc0, !PT ;  /* 0x0000ffff66667812 */ /* 0x000fe400078ec0ff */
[----:B------:R-:W-:Y:S02]  /*5d10*/  LOP3.LUT R105, R105, 0xffff, RZ, 0xc0, !PT ;  /* 0x0000ffff69697812 */ /* 0x000fe400078ec0ff */
[----:B------:R-:W-:Y:S01]  /*5d20*/  LOP3.LUT R19, R32, 0xff0000, R19, 0xf8, !PT ;  /* 0x00ff000020137812 */ /* 0x000fe200078ef813 */
[----:B------:R-:W-:Y:S01]  /*5d30*/  IMAD.SHL.U32 R102, R102, 0x1000000, RZ ;  /* 0x0100000066667824 */ /* 0x000fe200078e00ff */
[----:B------:R-:W-:Y:S01]  /*5d40*/  LOP3.LUT R47, R64, 0xff0000, R47, 0xf8, !PT ;  /* 0x00ff0000402f7812 */ /* 0x000fe200078ef82f */
[----:B------:R-:W-:Y:S01]  /*5d50*/  IMAD.SHL.U32 R20, R105, 0x1000000, RZ ;  /* 0x0100000069147824 */ /* 0x000fe200078e00ff */
[----:B------:R-:W-:-:S02]  /*5d60*/  LOP3.LUT R57, R57, 0xff0000, R98, 0xf8, !PT ;  /* 0x00ff000039397812 */ /* 0x000fc400078ef862 */
[----:B------:R-:W-:Y:S02]  /*5d70*/  LOP3.LUT R37, R37, R90, RZ, 0xfc, !PT ;  /* 0x0000005a25257212 */ /* 0x000fe400078efcff */
[----:B------:R-:W-:Y:S02]  /*5d80*/  LOP3.LUT R94, R41, R94, RZ, 0xfc, !PT ;  /* 0x0000005e295e7212 */ /* 0x000fe400078efcff */
[----:B------:R-:W-:Y:S02]  /*5d90*/  LOP3.LUT R109, R109, 0xffff, RZ, 0xc0, !PT ;  /* 0x0000ffff6d6d7812 */ /* 0x000fe400078ec0ff */
[----:B------:R-:W-:Y:S02]  /*5da0*/  LOP3.LUT R110, R110, 0xffff, RZ, 0xc0, !PT ;  /* 0x0000ffff6e6e7812 */ /* 0x000fe400078ec0ff */
[----:B------:R-:W-:Y:S02]  /*5db0*/  SEL R40, R39, R8, P6 ;  /* 0x0000000827287207 */ /* 0x000fe40003000000 */
[----:B------:R-:W-:Y:S01]  /*5dc0*/  SEL R43, R8, R39, P6 ;  /* 0x00000027082b7207 */ /* 0x000fe20003000000 */
[----:B------:R-:W-:Y:S01]  /*5dd0*/  IMAD.SHL.U32 R110, R110, 0x1000000, RZ ;  /* 0x010000006e6e7824 */ /* 0x000fe200078e00ff */
[----:B------:R-:W-:-:S02]  /*5de0*/  SHF.R.U32.HI R7, RZ, R0, R7 ;  /* 0x00000000ff077219 */ /* 0x000fc40000011607 */
[----:B------:R-:W-:Y:S01]  /*5df0*/  PRMT R30, R30, 0x7604, R27 ;  /* 0x000076041e1e7816 */ /* 0x000fe2000000001b */
[----:B------:R-:W-:Y:S01]  /*5e00*/  IMAD.U32 R27, R140, 0x10000, RZ ;  /* 0x000100008c1b7824 */ /* 0x000fe200078e00ff */
[----:B------:R-:W-:Y:S02]  /*5e10*/  LOP3.LUT R58, R58, 0xffff, RZ, 0xc0, !PT ;  /* 0x0000ffff3a3a7812 */ /* 0x000fe400078ec0ff */
[----:B------:R-:W-:Y:S02]  /*5e20*/  LOP3.LUT R66, R66, 0xffff, RZ, 0xc0, !PT ;  /* 0x0000ffff42427812 */ /* 0x000fe400078ec0ff */
[----:B------:R-:W-:Y:S01]  /*5e30*/  LOP3.LUT R74, R74, 0xffff, RZ, 0xc0, !PT ;  /* 0x0000ffff4a4a7812 */ /* 0x000fe200078ec0ff */
[----:B------:R-:W-:Y:S01]  /*5e40*/  IMAD.SHL.U32 R58, R58, 0x1000000, RZ ;  /* 0x010000003a3a7824 */ /* 0x000fe200078e00ff */
[----:B------:R-:W-:Y:S01]  /*5e50*/  LOP3.LUT R78, R78, 0xffff, RZ, 0xc0, !PT ;  /* 0x0000ffff4e4e7812 */ /* 0x000fe200078ec0ff */
[----:B------:R-:W-:Y:S01]  /*5e60*/  IMAD.SHL.U32 R66, R66, 0x1000000, RZ ;  /* 0x0100000042427824 */ /* 0x000fe200078e00ff */
[----:B------:R-:W-:Y:S01]  /*5e70*/  LOP3.LUT R29, R29, R82, RZ, 0xfc, !PT ;  /* 0x000000521d1d7212 */ /* 0x000fe200078efcff */
[----:B------:R-:W-:Y:S01]  /*5e80*/  IMAD.SHL.U32 R74, R74, 0x1000000, RZ ;  /* 0x010000004a4a7824 */ /* 0x000fe200078e00ff */
[----:B------:R-:W-:Y:S01]  /*5e90*/  LOP3.LUT R86, R33, R86, RZ, 0xfc, !PT ;  /* 0x0000005621567212 */ /* 0x000fe200078efcff */
[----:B------:R-:W-:Y:S01]  /*5ea0*/  IMAD.SHL.U32 R78, R78, 0x1000000, RZ ;  /* 0x010000004e4e7824 */ /* 0x000fe200078e00ff */
[----:B------:R-:W-:-:S02]  /*5eb0*/  LOP3.LUT R117, R117, 0xffff, RZ, 0xc0, !PT ;  /* 0x0000ffff75757812 */ /* 0x000fc400078ec0ff */
[----:B------:R-:W-:Y:S02]  /*5ec0*/  LOP3.LUT R115, R115, 0xffff, RZ, 0xc0, !PT ;  /* 0x0000ffff73737812 */ /* 0x000fe400078ec0ff */
[----:B------:R-:W-:Y:S01]  /*5ed0*/  SHF.R.U32.HI R8, RZ, R0, R9 ;  /* 0x00000000ff087219 */ /* 0x000fe20000011609 */
[----:B------:R-:W-:Y:S01]  /*5ee0*/  IMAD.SHL.U32 R117, R117, 0x1000000, RZ ;  /* 0x0100000075757824 */ /* 0x000fe200078e00ff */
[----:B------:R-:W-:Y:S01]  /*5ef0*/  PRMT R81, R126, 0x7604, R81 ;  /* 0x000076047e517816 */ /* 0x000fe20000000051 */
[----:B------:R-:W-:Y:S01]  /*5f00*/  IMAD.SHL.U32 R115, R115, 0x1000000, RZ ;  /* 0x0100000073737824 */ /* 0x000fe200078e00ff */
[----:B------:R-:W-:Y:S02]  /*5f10*/  PRMT R28, R135, 0x7604, R28 ;  /* 0x00007604871c7816 */ /* 0x000fe4000000001c */
[----:B------:R-:W-:Y:S02]  /*5f20*/  PRMT R26, R26, 0x7604, R93 ;  /* 0x000076041a1a7816 */ /* 0x000fe4000000005d */
[----:B------:R-:W-:-:S02]  /*5f30*/  LOP3.LUT R79, R118, 0xff0000, R79, 0xf8, !PT ;  /* 0x00ff0000764f7812 */ /* 0x000fc400078ef84f */
[----:B------:R-:W-:Y:S02]  /*5f40*/  SEL R46, R71, R10, P6 ;  /* 0x0000000a472e7207 */ /* 0x000fe40003000000 */
[----:B------:R-:W-:Y:S02]  /*5f50*/  LOP3.LUT R21, R36, 0xff0000, R21, 0xf8, !PT ;  /* 0x00ff000024157812 */ /* 0x000fe400078ef815 */
[----:B------:R-:W-:Y:S02]  /*5f60*/  LOP3.LUT R62, R19, R62, RZ, 0xfc, !PT ;  /* 0x0000003e133e7212 */ /* 0x000fe400078efcff */
[----:B------:R-:W-:Y:S02]  /*5f70*/  LOP3.LUT R12, R47, R12, RZ, 0xfc, !PT ;  /* 0x0000000c2f0c7212 */ /* 0x000fe400078efcff */
[----:B------:R-:W-:Y:S01]  /*5f80*/  LOP3.LUT R57, R57, R18, RZ, 0xfc, !PT ;  /* 0x0000001239397212 */ /* 0x000fe200078efcff */
[----:B------:R-:W-:Y:S01]  /*5f90*/  IMAD.SHL.U32 R18, R109, 0x1000000, RZ ;  /* 0x010000006d127824 */ /* 0x000fe200078e00ff */
[----:B------:R-:W-:-:S02]  /*5fa0*/  SEL R38, R94, R37, P6 ;  /* 0x000000255e267207 */ /* 0x000fc40003000000 */
[----:B------:R-:W-:Y:S02]  /*5fb0*/  SEL R71, R10, R71, P6 ;  /* 0x000000470a477207 */ /* 0x000fe40003000000 */
[----:B------:R-:W-:Y:S01]  /*5fc0*/  LOP3.LUT R9, R7, 0xf, RZ, 0xc0, !PT ;  /* 0x0000000f07097812 */ /* 0x000fe200078ec0ff */
[----:B------:R-:W-:Y:S01]  /*5fd0*/  IMAD.MOV.U32 R7, RZ, RZ, 0x1054 ;  /* 0x00001054ff077424 */ /* 0x000fe200078e00ff */
[----:B------:R-:W-:Y:S02]  /*5fe0*/  SEL R36, R86, R29, P6 ;  /* 0x0000001d56247207 */ /* 0x000fe40003000000 */
[----:B------:R-:W-:Y:S01]  /*5ff0*/  SEL R19, R29, R86, P6 ;  /* 0x000000561d137207 */ /* 0x000fe20003000000 */
[----:B------:R-:W-:Y:S01]  /*6000*/  SHFL.IDX PT, R39, R38, R9, 0x1c1f ;  /* 0x001c1f0926277589 */ /* 0x000fe200000e0000 */
[----:B------:R-:W-:Y:S01]  /*6010*/  LOP3.LUT R10, R8, 0xf, RZ, 0xc0, !PT ;  /* 0x0000000f080a7812 */ /* 0x000fe200078ec0ff */
[----:B------:R-:W-:Y:S01]  /*6020*/  IMAD.MOV.U32 R8, RZ, RZ, 0x3276 ;  /* 0x00003276ff087424 */ /* 0x000fe200078e00ff */
[----:B------:R-:W-:Y:S01]  /*6030*/  LOP3.LUT R81, R81, 0xff0000, R106, 0xf8, !PT ;  /* 0x00ff000051517812 */ /* 0x000fe200078ef86a */
[----:B------:R-:W-:Y:S01]  /*6040*/  SHFL.IDX PT, R41, R40, R9, 0x1c1f ;  /* 0x001c1f0928297589 */ /* 0x000fe200000e0000 */
[----:B------:R-:W-:-:S02]  /*6050*/  LOP3.LUT R70, R23, R70, RZ, 0xfc, !PT ;  /* 0x0000004617467212 */ /* 0x000fc400078efcff */
[----:B------:R-:W-:Y:S01]  /*6060*/  LOP3.LUT R17, R28, 0xff0000, R17, 0xf8, !PT ;  /* 0x00ff00001c117812 */ /* 0x000fe200078ef811 */
[----:B------:R-:W-:Y:S01]  /*6070*/  SHFL.IDX PT, R38, R19, R10, 0x1c1f ;  /* 0x001c1f0a13267589 */ /* 0x000fe200000e0000 */
[----:B------:R-:W-:Y:S02]  /*6080*/  LOP3.LUT R25, R44, 0xff0000, R25, 0xf8, !PT ;  /* 0x00ff00002c197812 */ /* 0x000fe400078ef819 */
[----:B------:R-:W-:Y:S01]  /*6090*/  LOP3.LUT R27, R48, 0xff0000, R27, 0xf8, !PT ;  /* 0x00ff0000301b7812 */ /* 0x000fe200078ef81b */
[----:B------:R-:W-:Y:S01]  /*60a0*/  SHFL.IDX PT, R46, R46, R9, 0x1c1f ;  /* 0x001c1f092e2e7589 */ /* 0x000fe200000e0000 */
[----:B------:R-:W-:Y:S02]  /*60b0*/  LOP3.LUT R26, R26, 0xff0000, R111, 0xf8, !PT ;  /* 0x00ff00001a1a7812 */ /* 0x000fe400078ef86f */
[----:B------:R-:W-:Y:S01]  /*60c0*/  LOP3.LUT R30, R30, 0xff0000, R45, 0xf8, !PT ;  /* 0x00ff00001e1e7812 */ /* 0x000fe200078ef82d */
[----:B------:R-:W-:Y:S01]  /*60d0*/  SHFL.IDX PT, R71, R71, R10, 0x1c1f ;  /* 0x001c1f0a47477589 */ /* 0x000fe200000e0000 */
[----:B------:R-:W-:-:S02]  /*60e0*/  LOP3.LUT R16, R79, R16, RZ, 0xfc, !PT ;  /* 0x000000104f107212 */ /* 0x000fc400078efcff */
[----:B------:R-:W-:Y:S01]  /*60f0*/  SEL R23, R37, R94, P6 ;  /* 0x0000005e25177207 */ /* 0x000fe20003000000 */
[----:B------:R-:W-:Y:S01]  /*6100*/  SHFL.IDX PT, R22, R22, R9, 0x1c1f ;  /* 0x001c1f0916167589 */ /* 0x000fe200000e0000 */
[----:B------:R-:W-:Y:S02]  /*6110*/  LOP3.LUT R13, R13, R50, RZ, 0xfc, !PT ;  /* 0x000000320d0d7212 */ /* 0x000fe400078efcff */
[----:B------:R-:W-:Y:S01]  /*6120*/  LOP3.LUT R14, R49, R14, RZ, 0xfc, !PT ;  /* 0x0000000e310e7212 */ /* 0x000fe200078efcff */
[----:B------:R-:W1:Y:S01]  /*6130*/  SHFL.IDX PT, R37, R36, R9, 0x1c1f ;  /* 0x001c1f0924257589 */ /* 0x000e6200000e0000 */
[----:B------:R-:W-:Y:S02]  /*6140*/  SEL R42, R55, R12, P6 ;  /* 0x0000000c372a7207 */ /* 0x000fe40003000000 */
[----:B------:R-:W-:Y:S01]  /*6150*/  LOP3.LUT R65, R65, R102, RZ, 0xfc, !PT ;  /* 0x0000006641417212 */ /* 0x000fe200078efcff */
[----:B------:R-:W2:Y:S01]  /*6160*/  SHFL.IDX PT, R40, R23, R10, 0x1c1f ;  /* 0x001c1f0a17287589 */ /* 0x000ea200000e0000 */
[----:B------:R-:W-:-:S02]  /*6170*/  LOP3.LUT R20, R73, R20, RZ, 0xfc, !PT ;  /* 0x0000001449147212 */ /* 0x000fc400078efcff */
[----:B------:R-:W-:Y:S01]  /*6180*/  LOP3.LUT R18, R81, R18, RZ, 0xfc, !PT ;  /* 0x0000001251127212 */ /* 0x000fe200078efcff */
[----:B------:R-:W-:Y:S01]  /*6190*/  SHFL.IDX PT, R44, R42, R9, 0x1c1f ;  /* 0x001c1f092a2c7589 */ /* 0x000fe200000e0000 */
[----:B------:R-:W-:Y:S02]  /*61a0*/  LOP3.LUT R89, R89, R110, RZ, 0xfc, !PT ;  /* 0x0000006e59597212 */ /* 0x000fe400078efcff */
[----:B------:R-:W-:Y:S01]  /*61b0*/  SEL R55, R12, R55, P6 ;  /* 0x000000370c377207 */ /* 0x000fe20003000000 */
[----:B------:R-:W3:Y:S01]  /*61c0*/  SHFL.IDX PT, R42, R43, R10, 0x1c1f ;  /* 0x001c1f0a2b2a7589 */ /* 0x000ee200000e0000 */
[----:B------:R-:W-:Y:S02]  /*61d0*/  LOP3.LUT R17, R17, R58, RZ, 0xfc, !PT ;  /* 0x0000003a11117212 */ /* 0x000fe400078efcff */
[----:B------:R-:W-:Y:S01]  /*61e0*/  LOP3.LUT R21, R21, R66, RZ, 0xfc, !PT ;  /* 0x0000004215157212 */ /* 0x000fe200078efcff */
[----:B------:R-:W-:Y:S01]  /*61f0*/  SHFL.IDX PT, R12, R15, R10, 0x1c1f ;  /* 0x001c1f0a0f0c7589 */ /* 0x000fe200000e0000 */
[----:B------:R-:W-:-:S02]  /*6200*/  LOP3.LUT R25, R25, R74, RZ, 0xfc, !PT ;  /* 0x0000004a19197212 */ /* 0x000fc400078efcff */
[----:B------:R-:W-:Y:S01]  /*6210*/  LOP3.LUT R78, R27, R78, RZ, 0xfc, !PT ;  /* 0x0000004e1b4e7212 */ /* 0x000fe200078efcff */
[----:B------:R-:W4:Y:S01]  /*6220*/  SHFL.IDX PT, R55, R55, R10, 0x1c1f ;  /* 0x001c1f0a37377589 */ /* 0x000f2200000e0000 */
[----:B------:R-:W-:Y:S02]  /*6230*/  LOP3.LUT R26, R26, R117, RZ, 0xfc, !PT ;  /* 0x000000751a1a7212 */ /* 0x000fe400078efcff */
[----:B------:R-:W-:Y:S01]  /*6240*/  LOP3.LUT R115, R30, R115, RZ, 0xfc, !PT ;  /* 0x000000731e737212 */ /* 0x000fe200078efcff */
[----:B------:R-:W-:Y:S01]  /*6250*/  SHFL.IDX PT, R27, R24, R9, 0x1c1f ;  /* 0x001c1f09181b7589 */ /* 0x000fe200000e0000 */
[----:B------:R-:W-:Y:S02]  /*6260*/  SEL R48, R87, R16, P6 ;  /* 0x0000001057307207 */ /* 0x000fe40003000000 */
[----:B------:R-:W-:Y:S01]  /*6270*/  SEL R28, R54, R13, P6 ;  /* 0x0000000d361c7207 */ /* 0x000fe20003000000 */
[----:B------:R-:W-:Y:S01]  /*6280*/  SHFL.IDX PT, R11, R11, R10, 0x1c1f ;  /* 0x001c1f0a0b0b7589 */ /* 0x000fe200000e0000 */
[----:B------:R-:W-:-:S02]  /*6290*/  SEL R87, R16, R87, P6 ;  /* 0x0000005710577207 */ /* 0x000fc40003000000 */
[----:B------:R-:W-:Y:S01]  /*62a0*/  SEL R50, R57, R14, P6 ;  /* 0x0000000e39327207 */ /* 0x000fe20003000000 */
[----:B------:R-:W-:Y:S01]  /*62b0*/  SHFL.IDX PT, R48, R48, R9, 0x1c1f ;  /* 0x001c1f0930307589 */ /* 0x000fe200000e0000 */
[----:B------:R-:W-:Y:S02]  /*62c0*/  SEL R13, R13, R54, P6 ;  /* 0x000000360d0d7207 */ /* 0x000fe40003000000 */
[----:B------:R-:W-:Y:S01]  /*62d0*/  SEL R57, R14, R57, P6 ;  /* 0x000000390e397207 */ /* 0x000fe20003000000 */
[----:B------:R-:W5:Y:S01]  /*62e0*/  SHFL.IDX PT, R87, R87, R10, 0x1c1f ;  /* 0x001c1f0a57577589 */ /* 0x000f6200000e0000 */
[----:B------:R-:W-:Y:S02]  /*62f0*/  SEL R52, R20, R65, P6 ;  /* 0x0000004114347207 */ /* 0x000fe40003000000 */
[----:B------:R-:W-:Y:S01]  /*6300*/  SEL R65, R65, R20, P6 ;  /* 0x0000001441417207 */ /* 0x000fe20003000000 */
[----:B------:R-:W-:Y:S01]  /*6310*/  SHFL.IDX PT, R50, R50, R9, 0x1c1f ;  /* 0x001c1f0932327589 */ /* 0x000fe200000e0000 */
[----:B------:R-:W-:-:S02]  /*6320*/  SEL R54, R89, R18, P6 ;  /* 0x0000001259367207 */ /* 0x000fc40003000000 */
[----:B------:R-:W-:Y:S01]  /*6330*/  SEL R30, R62, R17, P6 ;  /* 0x000000113e1e7207 */ /* 0x000fe20003000000 */
[----:B------:R-:W5:Y:S01]  /*6340*/  SHFL.IDX PT, R57, R57, R10, 0x1c1f ;  /* 0x001c1f0a39397589 */ /* 0x000f6200000e0000 */
[----:B------:R-:W-:Y:S02]  /*6350*/  SEL R32, R70, R21, P6 ;  /* 0x0000001546207207 */ /* 0x000fe40003000000 */
[----:B------:R-:W-:Y:S01]  /*6360*/  SEL R34, R78, R25, P6 ;  /* 0x000000194e227207 */ /* 0x000fe20003000000 */
[----:B------:R-:W-:Y:S01]  /*6370*/  SHFL.IDX PT, R52, R52, R9, 0x1c1f ;  /* 0x001c1f0934347589 */ /* 0x000fe200000e0000 */
[----:B------:R-:W-:Y:S02]  /*6380*/  SEL R89, R18, R89, P6 ;  /* 0x0000005912597207 */ /* 0x000fe40003000000 */
[----:B------:R-:W-:Y:S01]  /*6390*/  SEL R56, R115, R26, P6 ;  /* 0x0000001a73387207 */ /* 0x000fe20003000000 */
[----:B------:R-:W5:Y:S01]  /*63a0*/  SHFL.IDX PT, R65, R65, R10, 0x1c1f ;  /* 0x001c1f0a41417589 */ /* 0x000f6200000e0000 */
[----:B------:R-:W-:-:S02]  /*63b0*/  SEL R17, R17, R62, P6 ;  /* 0x0000003e11117207 */ /* 0x000fc40003000000 */
[----:B------:R-:W-:Y:S01]  /*63c0*/  SEL R21, R21, R70, P6 ;  /* 0x0000004615157207 */ /* 0x000fe20003000000 */
[----:B------:R-:W-:Y:S01]  /*63d0*/  SHFL.IDX PT, R29, R28, R9, 0x1c1f ;  /* 0x001c1f091c1d7589 */ /* 0x000fe200000e0000 */
[----:B------:R-:W-:Y:S02]  /*63e0*/  SEL R25, R25, R78, P6 ;  /* 0x0000004e19197207 */ /* 0x000fe40003000000 */
[----:B------:R-:W-:Y:S01]  /*63f0*/  SEL R115, R26, R115, P6 ;  /* 0x000000731a737207 */ /* 0x000fe20003000000 */
[----:B------:R-:W-:Y:S01]  /*6400*/  SHFL.IDX PT, R31, R30, R9, 0x1c1f ;  /* 0x001c1f091e1f7589 */ /* 0x000fe200000e0000 */
[----:B------:R-:W-:Y:S02]  /*6410*/  SEL R7, R7, 0x5410, P6 ;  /* 0x0000541007077807 */ /* 0x000fe40003000000 */
[----:B------:R-:W-:Y:S01]  /*6420*/  SEL R8, R8, 0x7632, P6 ;  /* 0x0000763208087807 */ /* 0x000fe20003000000 */
[----:B------:R-:W-:Y:S01]  /*6430*/  SHFL.IDX PT, R33, R32, R9, 0x1c1f ;  /* 0x001c1f0920217589 */ /* 0x000fe200000e0000 */
[----:B-1----:R-:W-:-:S02]  /*6440*/  PRMT R36, R37, R7, R38 ;  /* 0x0000000725247216 */ /* 0x002fc40000000026 */
[-C--:B------:R-:W-:Y:S01]  /*6450*/  PRMT R37, R37, R8.reuse, R38 ;  /* 0x0000000825257216 */ /* 0x080fe20000000026 */
[----:B------:R-:W-:Y:S01]  /*6460*/  SHFL.IDX PT, R35, R34, R9, 0x1c1f ;  /* 0x001c1f0922237589 */ /* 0x000fe200000e0000 */
[CCC-:B--2---:R-:W-:Y:S02]  /*6470*/  PRMT R38, R39.reuse, R7.reuse, R40.reuse ;  /* 0x0000000727267216 */ /* 0x1c4fe40000000028 */
[-C--:B------:R-:W-:Y:S01]  /*6480*/  PRMT R39, R39, R8.reuse, R40 ;  /* 0x0000000827277216 */ /* 0x080fe20000000028 */
[----:B------:R-:W1:Y:S01]  /*6490*/  SHFL.IDX PT, R14, R13, R10, 0x1c1f ;  /* 0x001c1f0a0d0e7589 */ /* 0x000e6200000e0000 */
[CCC-:B---3--:R-:W-:Y:S02]  /*64a0*/  PRMT R40, R41.reuse, R7.reuse, R42.reuse ;  /* 0x0000000729287216 */ /* 0x1c8fe4000000002a */
[----:B------:R-:W-:Y:S01]  /*64b0*/  PRMT R41, R41, R8, R42 ;  /* 0x0000000829297216 */ /* 0x000fe2000000002a */
[----:B------:R-:W-:Y:S01]  /*64c0*/  SHFL.IDX PT, R54, R54, R9, 0x1c1f ;  /* 0x001c1f0936367589 */ /* 0x000fe200000e0000 */
[----:B----4-:R-:W-:-:S02]  /*64d0*/  PRMT R42, R44, R7, R55 ;  /* 0x000000072c2a7216 */ /* 0x010fc40000000037 */
[-C--:B------:R-:W-:Y:S01]  /*64e0*/  PRMT R43, R44, R8.reuse, R55 ;  /* 0x000000082c2b7216 */ /* 0x080fe20000000037 */
[----:B------:R-:W2:Y:S01]  /*64f0*/  SHFL.IDX PT, R16, R17, R10, 0x1c1f ;  /* 0x001c1f0a11107589 */ /* 0x000ea200000e0000 */
[CCC-:B------:R-:W-:Y:S02]  /*6500*/  PRMT R44, R46.reuse, R7.reuse, R71.reuse ;  /* 0x000000072e2c7216 */ /* 0x1c0fe40000000047 */
[-C--:B------:R-:W-:Y:S01]  /*6510*/  PRMT R45, R46, R8.reuse, R71 ;  /* 0x000000082e2d7216 */ /* 0x080fe20000000047 */
[----:B------:R-:W3:Y:S01]  /*6520*/  SHFL.IDX PT, R18, R21, R10, 0x1c1f ;  /* 0x001c1f0a15127589 */ /* 0x000ee200000e0000 */
[CCC-:B-----5:R-:W-:Y:S02]  /*6530*/  PRMT R46, R48.reuse, R7.reuse, R87.reuse ;  /* 0x00000007302e7216 */ /* 0x1e0fe40000000057 */
[----:B------:R-:W-:Y:S01]  /*6540*/  PRMT R47, R48, R8, R87 ;  /* 0x00000008302f7216 */ /* 0x000fe20000000057 */
[----:B------:R4:W5:Y:S01]  /*6550*/  SHFL.IDX PT, R20, R25, R10, 0x1c1f ;  /* 0x001c1f0a19147589 */ /* 0x00096200000e0000 */
[----:B------:R-:W-:-:S02]  /*6560*/  PRMT R48, R50, R7, R57 ;  /* 0x0000000732307216 */ /* 0x000fc40000000039 */
[-C--:B------:R-:W-:Y:S01]  /*6570*/  PRMT R49, R50, R8.reuse, R57 ;  /* 0x0000000832317216 */ /* 0x080fe20000000039 */
[----:B------:R-:W5:Y:S01]  /*6580*/  SHFL.IDX PT, R89, R89, R10, 0x1c1f ;  /* 0x001c1f0a59597589 */ /* 0x000f6200000e0000 */
[CCC-:B------:R-:W-:Y:S02]  /*6590*/  PRMT R50, R52.reuse, R7.reuse, R65.reuse ;  /* 0x0000000734327216 */ /* 0x1c0fe40000000041 */
[----:B------:R-:W-:Y:S01]  /*65a0*/  PRMT R51, R52, R8, R65 ;  /* 0x0000000834337216 */ /* 0x000fe20000000041 */
[----:B------:R-:W-:Y:S01]  /*65b0*/  SHFL.IDX PT, R56, R56, R9, 0x1c1f ;  /* 0x001c1f0938387589 */ /* 0x000fe200000e0000 */
[-C--:B------:R-:W-:Y:S02]  /*65c0*/  PRMT R26, R27, R7.reuse, R12 ;  /* 0x000000071b1a7216 */ /* 0x080fe4000000000c */
[-C--:B-1----:R-:W-:Y:S01]  /*65d0*/  PRMT R28, R29, R7.reuse, R14 ;  /* 0x000000071d1c7216 */ /* 0x082fe2000000000e */
[----:B------:R-:W1:Y:S01]  /*65e0*/  SHFL.IDX PT, R115, R115, R10, 0x1c1f ;  /* 0x001c1f0a73737589 */ /* 0x000e6200000e0000 */
[----:B------:R-:W-:-:S02]  /*65f0*/  PRMT R24, R22, R7, R11 ;  /* 0x0000000716187216 */ /* 0x000fc4000000000b */
[-C--:B----4-:R-:W-:Y:S02]  /*6600*/  PRMT R25, R22, R8.reuse, R11 ;  /* 0x0000000816197216 */ /* 0x090fe4000000000b */
[-C--:B--2---:R-:W-:Y:S02]  /*6610*/  PRMT R30, R31, R7.reuse, R16 ;  /* 0x000000071f1e7216 */ /* 0x084fe40000000010 */
[-C--:B------:R-:W-:Y:S02]  /*6620*/  PRMT R27, R27, R8.reuse, R12 ;  /* 0x000000081b1b7216 */ /* 0x080fe4000000000c */
[-C--:B---3--:R-:W-:Y:S02]  /*6630*/  PRMT R32, R33, R7.reuse, R18 ;  /* 0x0000000721207216 */ /* 0x088fe40000000012 */
[----:B------:R-:W-:Y:S02]  /*6640*/  PRMT R29, R29, R8, R14 ;  /* 0x000000081d1d7216 */ /* 0x000fe4000000000e */
[----:B-----5:R-:W-:-:S02]  /*6650*/  PRMT R34, R35, R7, R20 ;  /* 0x0000000723227216 */ /* 0x020fc40000000014 */
[-C--:B------:R-:W-:Y:S02]  /*6660*/  PRMT R31, R31, R8.reuse, R16 ;  /* 0x000000081f1f7216 */ /* 0x080fe40000000010 */
[CCC-:B------:R-:W-:Y:S02]  /*6670*/  PRMT R52, R54.reuse, R7.reuse, R89.reuse ;  /* 0x0000000736347216 */ /* 0x1c0fe40000000059 */
[-C--:B------:R-:W-:Y:S02]  /*6680*/  PRMT R53, R54, R8.reuse, R89 ;  /* 0x0000000836357216 */ /* 0x080fe40000000059 */
[-C--:B------:R-:W-:Y:S02]  /*6690*/  PRMT R33, R33, R8.reuse, R18 ;  /* 0x0000000821217216 */ /* 0x080fe40000000012 */
[----:B------:R-:W-:Y:S02]  /*66a0*/  PRMT R35, R35, R8, R20 ;  /* 0x0000000823237216 */ /* 0x000fe40000000014 */
[----:B-1----:R-:W-:-:S02]  /*66b0*/  PRMT R54, R56, R7, R115 ;  /* 0x0000000738367216 */ /* 0x002fc40000000073 */
[----:B------:R-:W-:Y:S01]  /*66c0*/  PRMT R55, R56, R8, R115 ;  /* 0x0000000838377216 */ /* 0x000fe20000000073 */
[----:B------:R-:W-:Y:S06]  /*66d0*/  @!P0 BRA `(.L_x_19) ;  /* 0x0000000000048947 */ /* 0x000fec0003800000 */
[----:B------:R-:W-:Y:S01]  /*66e0*/  BPT.TRAP 0x1 ;  /* 0x000000040000795c */ /* 0x000fe20000300000 */
.L_x_19:
[----:B------:R-:W1:Y:S02]  /*66f0*/  SYNCS.PHASECHK.TRANS64.TRYWAIT P1, [UR37+0xb008], R3 ;  /* 0x00b00803ff0075a7 */ /* 0x000e640008020165 */
[----:B-1----:R-:W-:Y:S05]  /*6700*/  @!P1 BRA `(.L_x_20) ;  /* 0x0000008400709947 */ /* 0x002fea0003800000 */
.L_x_90:
[----:B------:R-:W-:Y:S01]  /*6710*/  UIADD3 UR10, UR8, 0x200, URZ ;  /* 0x00000200080a7890 */ /* 0x000fe2000fffe03f */
[----:B------:R-:W-:Y:S01]  /*6720*/  WARPGROUP.ARRIVE ;  /* 0x00000000000079c5 */ /* 0x000fe20000000000 */
[----:B------:R-:W-:-:S07]  /*6730*/  UMOV UR11, 0x40000040 ;  /* 0x40000040000b7882 */ /* 0x000fce0000000000 */
[----:B------:R-:W-:Y:S01]  /*6740*/  QGMMA.64x32x32.F32.E4M3.E4M3 R152, R24, gdesc[UR8], RZ, !UPT, gsb0 ;  /* 0x0060000818987df3 */ /* 0x000fe2000c0008ff */
[----:B------:R-:W-:Y:S01]  /*6750*/  UIADD3 UR10, UR8, 0x202, URZ ;  /* 0x00000202080a7890 */ /* 0x000fe2000fffe03f */
[----:B------:R-:W-:Y:S01]  /*6760*/  UMOV UR11, 0x40000040 ;  /* 0x40000040000b7882 */ /* 0x000fe20000000000 */
[----:B------:R-:W-:Y:S02]  /*6770*/  WARPGROUP.DEPBAR.LE gsb0, 0x0 ;  /* 0x00008000000079c5 */ /* 0x000fe40000010000 */
[----:B------:R-:W-:-:S06]  /*6780*/  WARPGROUP.ARRIVE ;  /* 0x00000000000079c5 */ /* 0x000fcc0000000000 */
[----:B------:R-:W-:Y:S01]  /*6790*/  QGMMA.64x32x32.F32.E4M3.E4M3 R152, R28, gdesc[UR8], R152, gsb0 ;  /* 0x006000081c987df3 */ /* 0x000fe20008000898 */
        /* <DEDUP_REMOVED lines=29> */
[----:B------:R-:W-:Y:S03]  /*6970*/  QGMMA.64x32x32.F32.E4M3.E4M3 R152, R52, gdesc[UR8], R152, gsb0 ;  /* 0x0060000834987df3 */ /* 0x000fe60008000898 */
[----:B------:R-:W-:Y:S02]  /*6980*/  WARPGROUP.DEPBAR.LE gsb0, 0x0 ;  /* 0x00008000000079c5 */ /* 0x000fe40000010000 */
[----:B------:R-:W-:Y:S05]  /*6990*/  @!P0 BRA `(.L_x_21) ;  /* 0x0000000000048947 */ /* 0x000fea0003800000 */
[----:B------:R-:W-:Y:S01]  /*69a0*/  BPT.TRAP 0x1 ;  /* 0x000000040000795c */ /* 0x000fe20000300000 */
.L_x_21:
[----:B------:R-:W-:Y:S02]  /*69b0*/  UISETP.GT.U32.AND UP0, UPT, UR6, 0x1, UPT ;  /* 0x000000010600788c */ /* 0x000fe4000bf04070 */
[----:B------:R-:W-:-:S04]  /*69c0*/  UIADD3 UR7, UR37, 0xb028, URZ ;  /* 0x0000b02825077890 */ /* 0x000fc8000fffe03f */
[----:B------:R-:W-:Y:S01]  /*69d0*/  PLOP3.LUT P1, PT, PT, PT, UP0, 0x80, 0x0 ;  /* 0x000000000000781c */ /* 0x000fe20003f2f008 */
[----:B------:R-:W-:-:S09]  /*69e0*/  UPRMT UR7, URZ, 0x654, UR7 ;  /* 0x000006543f077896 */ /* 0x000fd20008000007 */
[----:B------:R-:W-:Y:S03]  /*69f0*/  SYNCS.ARRIVE.TRANS64.RED.A1T0 RZ, [UR7], RZ ;  /* 0x000000ffffff79a7 */ /* 0x000fe60008100407 */
[----:B------:R-:W-:Y:S05]  /*6a00*/  @P1 BRA `(.L_x_22) ;  /* 0x0000000000041947 */ /* 0x000fea0003800000 */
[----:B------:R-:W-:Y:S01]  /*6a10*/  BPT.TRAP 0x1 ;  /* 0x000000040000795c */ /* 0x000fe20000300000 */
.L_x_22:
[----:B-1----:R-:W1:Y:S02]  /*6a20*/  LDC R3, c[0x0][0x28c] ;  /* 0x0000a300ff037b82 */ /* 0x002e640000000800 */
[----:B-1----:R-:W-:-:S13]  /*6a30*/  ISETP.GE.AND P2, PT, R3, 0x101, PT ;  /* 0x000001010300780c */ /* 0x002fda0003f46270 */
[----:B------:R-:W-:Y:S05]  /*6a40*/  @!P2 BRA `(.L_x_23) ;  /* 0x00000060000ca947 */ /* 0x000fea0003800000 */
[----:B------:R-:W-:Y:S01]  /*6a50*/  VIADD R3, R3, 0xff ;  /* 0x000000ff03037836 */ /* 0x000fe20000000000 */
[----:B------:R-:W-:Y:S01]  /*6a60*/  UMOV UR9, 0x2 ;  /* 0x0000000200097882 */ /* 0x000fe20000000000 */
[----:B------:R-:W-:Y:S01]  /*6a70*/  IMAD.MOV.U32 R11, RZ, RZ, R2 ;  /* 0x000000ffff0b7224 */ /* 0x000fe200078e0002 */
[----:B------:R-:W-:Y:S01]  /*6a80*/  UMOV UR10, 0x1 ;  /* 0x00000001000a7882 */ /* 0x000fe20000000000 */
[----:B------:R-:W-:Y:S01]  /*6a90*/  IMAD.MOV.U32 R12, RZ, RZ, RZ ;  /* 0x000000ffff0c7224 */ /* 0x000fe200078e00ff */
[----:B------:R-:W-:Y:S01]  /*6aa0*/  SHF.R.S32.HI R10, RZ, 0x1f, R3 ;  /* 0x0000001fff0a7819 */ /* 0x000fe20000011403 */
[----:B------:R-:W-:-:S03]  /*6ab0*/  ULDC UR11, c[0x0][0x604] ;  /* 0x00018100000b7ab9 */ /* 0x000fc60000000800 */
[----:B------:R-:W-:Y:S01]  /*6ac0*/  LEA.HI R10, R10, R3, RZ, 0x8 ;  /* 0x000000030a0a7211 */ /* 0x000fe200078f40ff */
[----:B------:R-:W-:-:S03]  /*6ad0*/  IMAD.MOV.U32 R3, RZ, RZ, R4 ;  /* 0x000000ffff037224 */ /* 0x000fc600078e0004 */
[----:B------:R-:W-:-:S07]  /*6ae0*/  SHF.R.S32.HI R9, RZ, 0x8, R10 ;  /* 0x00000008ff097819 */ /* 0x000fce000001140a */
.L_x_34:
[----:B------:R-:W-:-:S13]  /*6af0*/  PLOP3.LUT P3, PT, PT, PT, UP1, 0x80, 0x0 ;  /* 0x000000000000781c */ /* 0x000fda0003f6f018 */
[----:B------:R-:W-:Y:S05]  /*6b00*/  @!P3 BRA `(.L_x_24) ;  /* 0x000000000004b947 */ /* 0x000fea0003800000 */
[----:B------:R-:W-:Y:S01]  /*6b10*/  BPT.TRAP 0x1 ;  /* 0x000000040000795c */ /* 0x000fe20000300000 */
.L_x_24:
[----:B------:R-:W-:Y:S01]  /*6b20*/  ULEA UR6, UR9, UR37, 0x3 ;  /* 0x0000002509067291 */ /* 0x000fe2000f8e183f */
[----:B------:R-:W-:-:S08]  /*6b30*/  SHF.L.U32 R2, R12, 0x1f, RZ ;  /* 0x0000001f0c027819 */ /* 0x000fd000000006ff */
[----:B------:R-:W1:Y:S02]  /*6b40*/  SYNCS.PHASECHK.TRANS64.TRYWAIT P2, [UR6+0xb000], R2 ;  /* 0x00b00002ff0075a7 */ /* 0x000e640008040146 */
[----:B-1----:R-:W-:Y:S05]  /*6b50*/  @!P2 BRA `(.L_x_25) ;  /* 0x000000800074a947 */ /* 0x002fea0003800000 */
.L_x_91:
[----:B------:R-:W-:Y:S01]  /*6b60*/  ULEA UR6, UR9, UR8, 0x9 ;  /* 0x0000000809067291 */ /* 0x000fe2000f8e483f */
[----:B------:R-:W-:Y:S01]  /*6b70*/  WARPGROUP.ARRIVE ;  /* 0x00000000000079c5 */ /* 0x000fe20000000000 */
[----:B------:R-:W-:Y:S01]  /*6b80*/  UMOV UR7, 0xc0000010 ;  /* 0xc000001000077882 */ /* 0x000fe20000000000 */
[----:B------:R-:W-:-:S04]  /*6b90*/  UIADD3 UR9, UR9, 0x1, URZ ;  /* 0x0000000109097890 */ /* 0x000fc8000fffe03f */
[----:B------:R-:W-:Y:S02]  /*6ba0*/  UISETP.NE.AND UP0, UPT, UR9, 0x5, UPT ;  /* 0x000000050900788c */ /* 0x000fe4000bf05270 */
[----:B------:R-:W-:Y:S02]  /*6bb0*/  QGMMA.64x256x32.F32.E4M3.E4M3 R24, gdesc[UR4], RZ, !UPT, gsb0 ;  /* 0x03e00000041879f3 */ /* 0x000fe4000c0008ff */
[----:B------:R-:W-:Y:S02]  /*6bc0*/  USEL UR6, URZ, 0x1, UP0 ;  /* 0x000000013f067887 */ /* 0x000fe40008000000 */
[----:B------:R-:W-:-:S04]  /*6bd0*/  USEL UR9, UR9, URZ, UP0 ;  /* 0x0000003f09097287 */ /* 0x000fc80008000000 */
[----:B------:R-:W-:Y:S01]  /*6be0*/  LOP3.LUT R10, R12, UR6, RZ, 0x3c, !PT ;  /* 0x000000060c0a7c12 */ /* 0x000fe2000f8e3cff */
[----:B------:R-:W-:Y:S02]  /*6bf0*/  WARPGROUP.DEPBAR.LE gsb0, 0x0 ;  /* 0x00008000000079c5 */ /* 0x000fe40000010000 */
[----:B------:R-:W-:Y:S05]  /*6c00*/  @!P3 BRA `(.L_x_26) ;  /* 0x000000000004b947 */ /* 0x000fea0003800000 */
[----:B------:R-:W-:Y:S01]  /*6c10*/  BPT.TRAP 0x1 ;  /* 0x000000040000795c */ /* 0x000fe20000300000 */
.L_x_26:
[----:B-1----:R-:W-:Y:S01]  /*6c20*/  FMNMX R2, R24, R11, !PT ;  /* 0x0000000b18027209 */ /* 0x002fe20007800000 */
[----:B------:R-:W-:-:S03]  /*6c30*/  ULEA UR6, UR9, UR37, 0x3 ;  /* 0x0000002509067291 */ /* 0x000fc6000f8e183f */
        /* <DEDUP_REMOVED lines=63> */
[----:B------:R-:W1:Y:S02]  /*7030*/  SHFL.BFLY PT, R13, R4, 0x1, 0x1f ;  /* 0x0c201f00040d7f89 */ /* 0x000e6400000e0000 */
[----:B-1----:R-:W-:Y:S02]  /*7040*/  FMNMX R13, R4, R13, !PT ;  /* 0x0000000d040d7209 */ /* 0x002fe40007800000 */
[----:B------:R-:W-:-:S03]  /*7050*/  FMNMX R4, R26, R3, !PT ;  /* 0x000000031a047209 */ /* 0x000fc60007800000 */
[----:B------:R-:W1:Y:S02]  /*7060*/  SHFL.BFLY PT, R2, R13, 0x2, 0x1f ;  /* 0x0c401f000d027f89 */ /* 0x000e6400000e0000 */
[----:B-1----:R-:W-:-:S04]  /*7070*/  FMNMX R2, R13, R2, !PT ;  /* 0x000000020d027209 */ /* 0x002fc80007800000 */
[----:B------:R-:W-:-:S04]  /*7080*/  FSETP.NEU.AND P2, PT, R2, -INF , PT ;  /* 0xff8000000200780b */ /* 0x000fc80003f4d000 */
[----:B------:R-:W-:-:S05]  /*7090*/  FSEL R12, R2, RZ, P2 ;  /* 0x000000ff020c7208 */ /* 0x000fca0001000000 */
[C---:B------:R-:W-:Y:S01]  /*70a0*/  FMUL R168, R12.reuse, UR11 ;  /* 0x0000000b0ca87c20 */ /* 0x040fe20008400000 */
[----:B------:R-:W-:-:S03]  /*70b0*/  FADD R12, -R12, R11 ;  /* 0x0000000b0c0c7221 */ /* 0x000fc60000000100 */
[--C-:B------:R-:W-:Y:S01]  /*70c0*/  FFMA R28, R28, UR11, -R168.reuse ;  /* 0x0000000b1c1c7c23 */ /* 0x100fe200080008a8 */
[----:B------:R-:W-:-:S01]  /*70d0*/  FFMA R24, R24, UR11, -R168 ;  /* 0x0000000b18187c23 */ /* 0x000fc200080008a8 */
[--C-:B------:R-:W-:Y:S01]  /*70e0*/  FFMA R25, R25, UR11, -R168.reuse ;  /* 0x0000000b19197c23 */ /* 0x100fe200080008a8 */
[----:B------:R-:W-:-:S01]  /*70f0*/  FFMA R29, R29, UR11, -R168 ;  /* 0x0000000b1d1d7c23 */ /* 0x000fc200080008a8 */
        /* <DEDUP_REMOVED lines=9> */
[----:B------:R-:W-:-:S01]  /*7190*/  FFMA R40, R40, UR11, -R168 ;  /* 0x0000000b28287c23 */ /* 0x000fc200080008a8 */
[--C-:B------:R-:W-:Y:S01]  /*71a0*/  FFMA R41, R41, UR11, -R168.reuse ;  /* 0x0000000b29297c23 */ /* 0x100fe200080008a8 */
[----:B------:R-:W-:-:S01]  /*71b0*/  FFMA R45, R45, UR11, -R168 ;  /* 0x0000000b2d2d7c23 */ /* 0x000fc200080008a8 */
[--C-:B------:R-:W-:Y:S01]  /*71c0*/  FFMA R52, R52, UR11, -R168.reuse ;  /* 0x0000000b34347c23 */ /* 0x100fe200080008a8 */
[----:B------:R-:W-:-:S01]  /*71d0*/  FFMA R48, R48, UR11, -R168 ;  /* 0x0000000b30307c23 */ /* 0x000fc200080008a8 */
[----:B------:R-:W-:Y:S01]  /*71e0*/  @!P3 FMUL R28, R28, 0.5 ;  /* 0x3f0000001c1cb820 */ /* 0x000fe20000400000 */
[----:B------:R-:W-:-:S01]  /*71f0*/  FFMA R49, R49, UR11, -R168 ;  /* 0x0000000b31317c23 */ /* 0x000fc200080008a8 */
[----:B------:R-:W-:Y:S01]  /*7200*/  @!P2 FMUL R24, R24, 0.5 ;  /* 0x3f0000001818a820 */ /* 0x000fe20000400000 */
[----:B------:R-:W-:-:S01]  /*7210*/  FFMA R53, R53, UR11, -R168 ;  /* 0x0000000b35357c23 */ /* 0x000fc200080008a8 */
[----:B------:R-:W1:Y:S01]  /*7220*/  MUFU.EX2 R15, R28 ;  /* 0x0000001c000f7308 */ /* 0x000e620000000800 */
[----:B------:R-:W-:Y:S01]  /*7230*/  @!P5 FMUL R25, R25, 0.5 ;  /* 0x3f0000001919d820 */ /* 0x000fe20000400000 */
[----:B------:R-:W-:Y:S01]  /*7240*/  @!P4 FMUL R29, R29, 0.5 ;  /* 0x3f0000001d1dc820 */ /* 0x000fe20000400000 */
[----:B------:R-:W-:-:S01]  /*7250*/  FFMA R60, R60, UR11, -R168 ;  /* 0x0000000b3c3c7c23 */ /* 0x000fc200080008a8 */
[--C-:B------:R-:W-:Y:S01]  /*7260*/  FFMA R56, R56, UR11, -R168.reuse ;  /* 0x0000000b38387c23 */ /* 0x100fe200080008a8 */
[----:B------:R-:W-:-:S01]  /*7270*/  FFMA R57, R57, UR11, -R168 ;  /* 0x0000000b39397c23 */ /* 0x000fc200080008a8 */
[--C-:B------:R-:W-:Y:S01]  /*7280*/  FFMA R61, R61, UR11, -R168.reuse ;  /* 0x0000000b3d3d7c23 */ /* 0x100fe200080008a8 */
[----:B------:R-:W-:-:S01]  /*7290*/  FFMA R64, R64, UR11, -R168 ;  /* 0x0000000b40407c23 */ /* 0x000fc200080008a8 */
[----:B------:R-:W2:Y:S01]  /*72a0*/  MUFU.EX2 R13, R24 ;  /* 0x00000018000d7308 */ /* 0x000ea20000000800 */
[----:B------:R-:W-:-:S01]  /*72b0*/  FFMA R137, R137, UR11, -R168 ;  /* 0x0000000b89897c23 */ /* 0x000fc200080008a8 */
[--C-:B------:R-:W-:Y:S01]  /*72c0*/  FFMA R144, R144, UR11, -R168.reuse ;  /* 0x0000000b90907c23 */ /* 0x100fe200080008a8 */
[----:B------:R-:W-:-:S01]  /*72d0*/  FFMA R145, R145, UR11, -R168 ;  /* 0x0000000b91917c23 */ /* 0x000fc200080008a8 */
[--C-:B------:R-:W-:Y:S01]  /*72e0*/  FFMA R149, R149, UR11, -R168.reuse ;  /* 0x0000000b95957c23 */ /* 0x100fe200080008a8 */
[----:B------:R-:W-:-:S01]  /*72f0*/  FFMA R148, R148, UR11, -R168 ;  /* 0x0000000b94947c23 */ /* 0x000fc200080008a8 */
[----:B------:R-:W-:-:S02]  /*7300*/  FMUL R12, R12, UR11 ;  /* 0x0000000b0c0c7c20 */ /* 0x000fc40008400000 */
[----:B------:R-:W3:Y:S01]  /*7310*/  MUFU.EX2 R14, R25 ;  /* 0x00000019000e7308 */ /* 0x000ee20000000800 */
[----:B-1----:R-:W-:Y:S01]  /*7320*/  @!P3 FMUL R15, R15, R15 ;  /* 0x0000000f0f0fb220 */ /* 0x002fe20000400000 */
[----:B------:R-:W-:-:S06]  /*7330*/  FSETP.GEU.AND P3, PT, R36, -126, PT ;  /* 0xc2fc00002400780b */ /* 0x000fcc0003f6e000 */
[----:B------:R-:W1:Y:S01]  /*7340*/  MUFU.EX2 R16, R29 ;  /* 0x0000001d00107308 */ /* 0x000e620000000800 */
[----:B--2---:R-:W-:Y:S01]  /*7350*/  @!P2 FMUL R13, R13, R13 ;  /* 0x0000000d0d0da220 */ /* 0x004fe20000400000 */
[----:B------:R-:W-:-:S05]  /*7360*/  FSETP.GEU.AND P2, PT, R32, -126, PT ;  /* 0xc2fc00002000780b */ /* 0x000fca0003f4e000 */
[----:B------:R-:W-:Y:S01]  /*7370*/  @!P3 FMUL R36, R36, 0.5 ;  /* 0x3f0000002424b820 */ /* 0x000fe20000400000 */
[----:B---3--:R-:W-:Y:S01]  /*7380*/  @!P5 FMUL R14, R14, R14 ;  /* 0x0000000e0e0ed220 */ /* 0x008fe20000400000 */
[----:B------:R-:W-:Y:S02]  /*7390*/  FSETP.GEU.AND P5, PT, R33, -126, PT ;  /* 0xc2fc00002100780b */ /* 0x000fe40003fae000 */
[----:B------:R-:W2:Y:S04]  /*73a0*/  MUFU.EX2 R19, R36 ;  /* 0x0000002400137308 */ /* 0x000ea80000000800 */
[----:B------:R-:W-:Y:S01]  /*73b0*/  @!P2 FMUL R32, R32, 0.5 ;  /* 0x3f0000002020a820 */ /* 0x000fe20000400000 */
[----:B-1----:R-:W-:Y:S01]  /*73c0*/  @!P4 FMUL R16, R16, R16 ;  /* 0x000000101010c220 */ /* 0x002fe20000400000 */
[----:B------:R-:W-:-:S02]  /*73d0*/  FSETP.GEU.AND P4, PT, R37, -126, PT ;  /* 0xc2fc00002500780b */ /* 0x000fc40003f8e000 */
[----:B------:R-:W1:Y:S03]  /*73e0*/  MUFU.EX2 R17, R32 ;  /* 0x0000002000117308 */ /* 0x000e660000000800 */
[----:B------:R-:W-:-:S05]  /*73f0*/  @!P5 FMUL R33, R33, 0.5 ;  /* 0x3f0000002121d820 */ /* 0x000fca0000400000 */
[----:B------:R-:W3:Y:S01]  /*7400*/  MUFU.EX2 R18, R33 ;  /* 0x0000002100127308 */ /* 0x000ee20000000800 */
[----:B--2---:R-:W-:Y:S01]  /*7410*/  @!P3 FMUL R19, R19, R19 ;  /* 0x000000131313b220 */ /* 0x004fe20000400000 */
[----:B------:R-:W-:Y:S01]  /*7420*/  FSETP.GEU.AND P3, PT, R44, -126, PT ;  /* 0xc2fc00002c00780b */ /* 0x000fe20003f6e000 */
[----:B------:R-:W-:-:S05]  /*7430*/  @!P4 FMUL R37, R37, 0.5 ;  /* 0x3f0000002525c820 */ /* 0x000fca0000400000 */
[----:B------:R-:W2:Y:S01]  /*7440*/  MUFU.EX2 R20, R37 ;  /* 0x0000002500147308 */ /* 0x000ea20000000800 */
[----:B-1----:R-:W-:Y:S01]  /*7450*/  @!P2 FMUL R17, R17, R17 ;  /* 0x000000111111a220 */ /* 0x002fe20000400000 */
[----:B------:R-:W-:-:S05]  /*7460*/  FSETP.GEU.AND P2, PT, R40, -126, PT ;  /* 0xc2fc00002800780b */ /* 0x000fca0003f4e000 */
[----:B------:R-:W-:Y:S01]  /*7470*/  @!P3 FMUL R44, R44, 0.5 ;  /* 0x3f0000002c2cb820 */ /* 0x000fe20000400000 */
[----:B---3--:R-:W-:Y:S01]  /*7480*/  @!P5 FMUL R18, R18, R18 ;  /* 0x000000121212d220 */ /* 0x008fe20000400000 */
[----:B------:R-:W-:Y:S02]  /*7490*/  FSETP.GEU.AND P5, PT, R41, -126, PT ;  /* 0xc2fc00002900780b */ /* 0x000fe40003fae000 */
[----:B------:R1:W3:Y:S04]  /*74a0*/  MUFU.EX2 R23, R44 ;  /* 0x0000002c00177308 */ /* 0x0002e80000000800 */
[----:B------:R-:W-:Y:S01]  /*74b0*/  @!P2 FMUL R40, R40, 0.5 ;  /* 0x3f0000002828a820 */ /* 0x000fe20000400000 */
[----:B--2---:R-:W-:Y:S01]  /*74c0*/  @!P4 FMUL R20, R20, R20 ;  /* 0x000000141414c220 */ /* 0x004fe20000400000 */
[----:B------:R-:W-:-:S02]  /*74d0*/  FSETP.GEU.AND P4, PT, R45, -126, PT ;  /* 0xc2fc00002d00780b */ /* 0x000fc40003f8e000 */
[----:B------:R-:W2:Y:S01]  /*74e0*/  MUFU.EX2 R21, R40 ;  /* 0x0000002800157308 */ /* 0x000ea20000000800 */
[----:B-1----:R-:W-:-:S02]  /*74f0*/  FFMA R44, R65, UR11, -R168 ;  /* 0x0000000b412c7c23 */ /* 0x002fc400080008a8 */
[----:B------:R-:W-:-:S05]  /*7500*/  @!P5 FMUL R41, R41, 0.5 ;  /* 0x3f0000002929d820 */ /* 0x000fca0000400000 */
[----:B------:R-:W1:Y:S01]  /*7510*/  MUFU.EX2 R22, R41 ;  /* 0x0000002900167308 */ /* 0x000e620000000800 */
[----:B---3--:R-:W-:Y:S01]  /*7520*/  @!P3 FMUL R23, R23, R23 ;  /* 0x000000171717b220 */ /* 0x008fe20000400000 */
[----:B------:R-:W-:Y:S01]  /*7530*/  FSETP.GEU.AND P3, PT, R52, -126, PT ;  /* 0xc2fc00003400780b */ /* 0x000fe20003f6e000 */
[----:B------:R-:W-:-:S05]  /*7540*/  @!P4 FMUL R45, R45, 0.5 ;  /* 0x3f0000002d2dc820 */ /* 0x000fca0000400000 */
[----:B------:R3:W4:Y:S01]  /*7550*/  MUFU.EX2 R24, R45 ;  /* 0x0000002d00187308 */ /* 0x0007220000000800 */
[----:B--2---:R-:W-:Y:S01]  /*7560*/  @!P2 FMUL R21, R21, R21 ;  /* 0x000000151515a220 */ /* 0x004fe20000400000 */
[----:B------:R-:W-:-:S05]  /*7570*/  FSETP.GEU.AND P2, PT, R48, -126, PT ;  /* 0xc2fc00003000780b */ /* 0x000fca0003f4e000 */
[----:B------:R-:W-:Y:S01]  /*7580*/  @!P3 FMUL R52, R52, 0.5 ;  /* 0x3f0000003434b820 */ /* 0x000fe20000400000 */
[----:B-1----:R-:W-:Y:S01]  /*7590*/  @!P5 FMUL R22, R22, R22 ;  /* 0x000000161616d220 */ /* 0x002fe20000400000 */
[----:B------:R-:W-:Y:S02]  /*75a0*/  FSETP.GEU.AND P5, PT, R49, -126, PT ;  /* 0xc2fc00003100780b */ /* 0x000fe40003fae000 */
[----:B------:R1:W2:Y:S01]  /*75b0*/  MUFU.EX2 R29, R52 ;  /* 0x00000034001d7308 */ /* 0x0002a20000000800 */
[----:B---3--:R-:W-:-:S01]  /*75c0*/  FFMA R45, R68, UR11, -R168 ;  /* 0x0000000b442d7c23 */ /* 0x008fc200080008a8 */
[--C-:B------:R-:W-:Y:S01]  /*75d0*/  FFMA R68, R88, UR11, -R168.reuse ;  /* 0x0000000b58447c23 */ /* 0x100fe200080008a8 */
[----:B------:R-:W-:-:S01]  /*75e0*/  FFMA R88, R108, UR11, -R168 ;  /* 0x0000000b6c587c23 */ /* 0x000fc200080008a8 */
[----:B------:R-:W-:Y:S01]  /*75f0*/  @!P2 FMUL R48, R48, 0.5 ;  /* 0x3f0000003030a820 */ /* 0x000fe20000400000 */
[----:B------:R-:W-:-:S01]  /*7600*/  FFMA R108, R128, UR11, -R168 ;  /* 0x0000000b806c7c23 */ /* 0x000fc200080008a8 */
[----:B----4-:R-:W-:Y:S01]  /*7610*/  @!P4 FMUL R24, R24, R24 ;  /* 0x000000181818c220 */ /* 0x010fe20000400000 */
[----:B------:R-:W-:Y:S01]  /*7620*/  FSETP.GEU.AND P4, PT, R53, -126, PT ;  /* 0xc2fc00003500780b */ /* 0x000fe20003f8e000 */
[----:B------:R3:W4:Y:S01]  /*7630*/  MUFU.EX2 R25, R48 ;  /* 0x0000003000197308 */ /* 0x0007220000000800 */
[----:B-1----:R-:W-:-:S02]  /*7640*/  FFMA R52, R73, UR11, -R168 ;  /* 0x0000000b49347c23 */ /* 0x002fc400080008a8 */
[----:B------:R-:W-:-:S05]  /*7650*/  @!P5 FMUL R49, R49, 0.5 ;  /* 0x3f0000003131d820 */ /* 0x000fca0000400000 */
[----:B------:R1:W5:Y:S01]  /*7660*/  MUFU.EX2 R28, R49 ;  /* 0x00000031001c7308 */ /* 0x0003620000000800 */
[----:B--2---:R-:W-:Y:S01]  /*7670*/  @!P3 FMUL R29, R29, R29 ;  /* 0x0000001d1d1db220 */ /* 0x004fe20000400000 */
[----:B------:R-:W-:Y:S01]  /*7680*/  FSETP.GEU.AND P3, PT, R60, -126, PT ;  /* 0xc2fc00003c00780b */ /* 0x000fe20003f6e000 */
[----:B---3--:R-:W-:-:S01]  /*7690*/  FFMA R48, R69, UR11, -R168 ;  /* 0x0000000b45307c23 */ /* 0x008fc200080008a8 */
[----:B------:R-:W-:-:S04]  /*76a0*/  @!P4 FMUL R53, R53, 0.5 ;  /* 0x3f0000003535c820 */ /* 0x000fc80000400000 */
[----:B------:R2:W3:Y:S01]  /*76b0*/  MUFU.EX2 R32, R53 ;  /* 0x0000003500207308 */ /* 0x0004e20000000800 */
[----:B----4-:R-:W-:Y:S01]  /*76c0*/  @!P2 FMUL R25, R25, R25 ;  /* 0x000000191919a220 */ /* 0x010fe20000400000 */
[----:B------:R-:W-:Y:S01]  /*76d0*/  FSETP.GEU.AND P2, PT, R56, -126, PT ;  /* 0xc2fc00003800780b */ /* 0x000fe20003f4e000 */
[----:B-1----:R-:W-:-:S01]  /*76e0*/  FFMA R49, R72, UR11, -R168 ;  /* 0x0000000b48317c23 */ /* 0x002fc200080008a8 */
[--C-:B------:R-:W-:Y:S01]  /*76f0*/  FFMA R72, R92, UR11, -R168.reuse ;  /* 0x0000000b5c487c23 */ /* 0x100fe200080008a8 */
[----:B------:R-:W-:-:S01]  /*7700*/  FFMA R92, R112, UR11, -R168 ;  /* 0x0000000b705c7c23 */ /* 0x000fc200080008a8 */
[----:B------:R-:W-:Y:S01]  /*7710*/  FFMA R112, R132, UR11, -R168 ;  /* 0x0000000b84707c23 */ /* 0x000fe200080008a8 */
[----:B------:R-:W-:Y:S01]  /*7720*/  @!P3 FMUL R60, R60, 0.5 ;  /* 0x3f0000003c3cb820 */ /* 0x000fe20000400000 */
[----:B-----5:R-:W-:Y:S01]  /*7730*/  @!P5 FMUL R28, R28, R28 ;  /* 0x0000001c1c1cd220 */ /* 0x020fe20000400000 */
[----:B------:R-:W-:Y:S02]  /*7740*/  FSETP.GEU.AND P5, PT, R57, -126, PT ;  /* 0xc2fc00003900780b */ /* 0x000fe40003fae000 */
[----:B------:R1:W4:Y:S01]  /*7750*/  MUFU.EX2 R37, R60 ;  /* 0x0000003c00257308 */ /* 0x0003220000000800 */
[----:B--2---:R-:W-:-:S03]  /*7760*/  FMNMX R53, R27, R4, !PT ;  /* 0x000000041b357209 */ /* 0x004fc60007800000 */
[----:B------:R-:W-:Y:S01]  /*7770*/  @!P2 FMUL R56, R56, 0.5 ;  /* 0x3f0000003838a820 */ /* 0x000fe20000400000 */
[----:B------:R-:W-:Y:S01]  /*7780*/  FMNMX R4, R30, R53, !PT ;  /* 0x000000351e047209 */ /* 0x000fe20007800000 */
[----:B---3--:R-:W-:Y:S01]  /*7790*/  @!P4 FMUL R32, R32, R32 ;  /* 0x000000202020c220 */ /* 0x008fe20000400000 */
[----:B------:R-:W-:Y:S01]  /*77a0*/  FSETP.GEU.AND P4, PT, R61, -126, PT ;  /* 0xc2fc00003d00780b */ /* 0x000fe20003f8e000 */
[----:B------:R2:W3:Y:S01]  /*77b0*/  MUFU.EX2 R33, R56 ;  /* 0x0000003800217308 */ /* 0x0004e20000000800 */
[----:B------:R-:W-:-:S01]  /*77c0*/  FFMA R53, R76, UR11, -R168 ;  /* 0x0000000b4c357c23 */ /* 0x000fc200080008a8 */
[--C-:B-1----:R-:W-:Y:S01]  /*77d0*/  FFMA R60, R81, UR11, -R168.reuse ;  /* 0x0000000b513c7c23 */ /* 0x102fe200080008a8 */
[----:B------:R-:W-:-:S01]  /*77e0*/  FFMA R76, R96, UR11, -R168 ;  /* 0x0000000b604c7c23 */ /* 0x000fc200080008a8 */
[----:B------:R-:W-:Y:S01]  /*77f0*/  @!P5 FMUL R57, R57, 0.5 ;  /* 0x3f0000003939d820 */ /* 0x000fe20000400000 */
[----:B------:R-:W-:-:S01]  /*7800*/  FFMA R96, R116, UR11, -R168 ;  /* 0x0000000b74607c23 */ /* 0x000fc200080008a8 */
[----:B------:R-:W-:-:S02]  /*7810*/  FFMA R116, R136, UR11, -R168 ;  /* 0x0000000b88747c23 */ /* 0x000fc400080008a8 */
[----:B------:R1:W5:Y:S01]  /*7820*/  MUFU.EX2 R36, R57 ;  /* 0x0000003900247308 */ /* 0x0003620000000800 */
[----:B----4-:R-:W-:Y:S01]  /*7830*/  @!P3 FMUL R37, R37, R37 ;  /* 0x000000252525b220 */ /* 0x010fe20000400000 */
[----:B------:R-:W-:Y:S01]  /*7840*/  FSETP.GEU.AND P3, PT, R45, -126, PT ;  /* 0xc2fc00002d00780b */ /* 0x000fe20003f6e000 */
[----:B--2---:R-:W-:-:S01]  /*7850*/  FFMA R56, R77, UR11, -R168 ;  /* 0x0000000b4d387c23 */ /* 0x004fc200080008a8 */
[----:B------:R-:W-:-:S04]  /*7860*/  @!P4 FMUL R61, R61, 0.5 ;  /* 0x3f0000003d3dc820 */ /* 0x000fc80000400000 */
[----:B------:R-:W2:Y:S01]  /*7870*/  MUFU.EX2 R40, R61 ;  /* 0x0000003d00287308 */ /* 0x000ea20000000800 */
[----:B---3--:R-:W-:Y:S01]  /*7880*/  @!P2 FMUL R33, R33, R33 ;  /* 0x000000212121a220 */ /* 0x008fe20000400000 */
[----:B------:R-:W-:Y:S02]  /*7890*/  FSETP.GEU.AND P2, PT, R64, -126, PT ;  /* 0xc2fc00004000780b */ /* 0x000fe40003f4e000 */
[----:B-1----:R-:W-:-:S03]  /*78a0*/  FMNMX R57, R31, R4, !PT ;  /* 0x000000041f397209 */ /* 0x002fc60007800000 */
[----:B------:R-:W-:Y:S01]  /*78b0*/  @!P3 FMUL R45, R45, 0.5 ;  /* 0x3f0000002d2db820 */ /* 0x000fe20000400000 */
[----:B------:R-:W-:Y:S01]  /*78c0*/  FMNMX R4, R34, R57, !PT ;  /* 0x0000003922047209 */ /* 0x000fe20007800000 */
[----:B-----5:R-:W-:Y:S01]  /*78d0*/  @!P5 FMUL R36, R36, R36 ;  /* 0x000000242424d220 */ /* 0x020fe20000400000 */
[----:B------:R-:W-:Y:S02]  /*78e0*/  FSETP.GEU.AND P5, PT, R44, -126, PT ;  /* 0xc2fc00002c00780b */ /* 0x000fe40003fae000 */
[----:B------:R-:W-:Y:S01]  /*78f0*/  FMNMX R57, R35, R4, !PT ;  /* 0x0000000423397209 */ /* 0x000fe20007800000 */
[----:B------:R-:W1:Y:S02]  /*7900*/  MUFU.EX2 R45, R45 ;  /* 0x0000002d002d7308 */ /* 0x000e640000000800 */
[----:B------:R-:W-:Y:S01]  /*7910*/  @!P2 FMUL R64, R64, 0.5 ;  /* 0x3f0000004040a820 */ /* 0x000fe20000400000 */
[----:B------:R-:W-:Y:S01]  /*7920*/  FMNMX R4, R38, R57, !PT ;  /* 0x0000003926047209 */ /* 0x000fe20007800000 */
[----:B--2---:R-:W-:Y:S01]  /*7930*/  @!P4 FMUL R40, R40, R40 ;  /* 0x000000282828c220 */ /* 0x004fe20000400000 */
[----:B------:R-:W-:Y:S01]  /*7940*/  FSETP.GEU.AND P4, PT, R48, -126, PT ;  /* 0xc2fc00003000780b */ /* 0x000fe20003f8e000 */
[----:B------:R-:W-:-:S01]  /*7950*/  FFMA R57, R80, UR11, -R168 ;  /* 0x0000000b50397c23 */ /* 0x000fc200080008a8 */
[----:B------:R-:W-:Y:S01]  /*7960*/  FMNMX R61, R39, R4, !PT ;  /* 0x00000004273d7209 */ /* 0x000fe20007800000 */
[----:B------:R2:W3:Y:S01]  /*7970*/  MUFU.EX2 R41, R64 ;  /* 0x0000004000297308 */ /* 0x0004e20000000800 */
[----:B------:R-:W-:-:S01]  /*7980*/  FFMA R80, R100, UR11, -R168 ;  /* 0x0000000b64507c23 */ /* 0x000fc200080008a8 */
[----:B------:R-:W-:Y:S01]  /*7990*/  @!P5 FMUL R44, R44, 0.5 ;  /* 0x3f0000002c2cd820 */ /* 0x000fe20000400000 */
[----:B------:R-:W-:Y:S01]  /*79a0*/  FMNMX R4, R42, R61, !PT ;  /* 0x0000003d2a047209 */ /* 0x000fe20007800000 */
[--C-:B------:R-:W-:Y:S01]  /*79b0*/  FFMA R100, R120, UR11, -R168.reuse ;  /* 0x0000000b78647c23 */ /* 0x100fe200080008a8 */
[----:B------:R-:W-:-:S02]  /*79c0*/  FFMA R120, R140, UR11, -R168 ;  /* 0x0000000b8c787c23 */ /* 0x000fc400080008a8 */
[----:B------:R-:W-:Y:S01]  /*79d0*/  FMNMX R61, R43, R4, !PT ;  /* 0x000000042b3d7209 */ /* 0x000fe20007800000 */
[----:B------:R-:W4:Y:S01]  /*79e0*/  MUFU.EX2 R44, R44 ;  /* 0x0000002c002c7308 */ /* 0x000f220000000800 */
[----:B-1----:R-:W-:Y:S01]  /*79f0*/  @!P3 FMUL R45, R45, R45 ;  /* 0x0000002d2d2db220 */ /* 0x002fe20000400000 */
[----:B------:R-:W-:Y:S01]  /*7a00*/  @!P4 FMUL R48, R48, 0.5 ;  /* 0x3f0000003030c820 */ /* 0x000fe20000400000 */
[----:B------:R-:W-:Y:S01]  /*7a10*/  FSETP.GEU.AND P3, PT, R53, -126, PT ;  /* 0xc2fc00003500780b */ /* 0x000fe20003f6e000 */
[--C-:B--2---:R-:W-:Y:S01]  /*7a20*/  FFMA R64, R85, UR11, -R168.reuse ;  /* 0x0000000b55407c23 */ /* 0x104fe200080008a8 */
[----:B------:R-:W-:Y:S01]  /*7a30*/  FMNMX R4, R46, R61, !PT ;  /* 0x0000003d2e047209 */ /* 0x000fe20007800000 */
[--C-:B------:R-:W-:Y:S01]  /*7a40*/  FFMA R61, R84, UR11, -R168.reuse ;  /* 0x0000000b543d7c23 */ /* 0x100fe200080008a8 */
[----:B------:R-:W-:-:S01]  /*7a50*/  FFMA R84, R104, UR11, -R168 ;  /* 0x0000000b68547c23 */ /* 0x000fc200080008a8 */
[----:B------:R-:W1:Y:S01]  /*7a60*/  MUFU.EX2 R48, R48 ;  /* 0x0000003000307308 */ /* 0x000e620000000800 */
[----:B---3--:R-:W-:Y:S01]  /*7a70*/  @!P2 FMUL R41, R41, R41 ;  /* 0x000000292929a220 */ /* 0x008fe20000400000 */
[----:B------:R-:W-:Y:S01]  /*7a80*/  FSETP.GEU.AND P2, PT, R49, -126, PT ;  /* 0xc2fc00003100780b */ /* 0x000fe20003f4e000 */
[----:B------:R-:W-:-:S01]  /*7a90*/  FFMA R104, R124, UR11, -R168 ;  /* 0x0000000b7c687c23 */ /* 0x000fc200080008a8 */
[----:B------:R-:W-:-:S04]  /*7aa0*/  FMNMX R65, R47, R4, !PT ;  /* 0x000000042f417209 */ /* 0x000fc80007800000 */
[----:B------:R-:W-:Y:S01]  /*7ab0*/  @!P3 FMUL R53, R53, 0.5 ;  /* 0x3f0000003535b820 */ /* 0x000fe20000400000 */
[----:B----4-:R-:W-:Y:S01]  /*7ac0*/  @!P5 FMUL R44, R44, R44 ;  /* 0x0000002c2c2cd220 */ /* 0x010fe20000400000 */
[----:B------:R-:W-:Y:S02]  /*7ad0*/  FSETP.GEU.AND P5, PT, R52, -126, PT ;  /* 0xc2fc00003400780b */ /* 0x000fe40003fae000 */
[----:B------:R-:W-:Y:S02]  /*7ae0*/  FMNMX R4, R50, R65, !PT ;  /* 0x0000004132047209 */ /* 0x000fe40007800000 */
[----:B------:R-:W2:Y:S01]  /*7af0*/  MUFU.EX2 R53, R53 ;  /* 0x0000003500357308 */ /* 0x000ea20000000800 */
[----:B------:R-:W-:Y:S01]  /*7b00*/  @!P2 FMUL R49, R49, 0.5 ;  /* 0x3f0000003131a820 */ /* 0x000fe20000400000 */
[----:B------:R-:W-:Y:S01]  /*7b10*/  FMNMX R65, R51, R4, !PT ;  /* 0x0000000433417209 */ /* 0x000fe20007800000 */
[----:B-1----:R-:W-:Y:S01]  /*7b20*/  @!P4 FMUL R48, R48, R48 ;  /* 0x000000303030c220 */ /* 0x002fe20000400000 */
[----:B------:R-:W-:-:S02]  /*7b30*/  FSETP.GEU.AND P4, PT, R56, -126, PT ;  /* 0xc2fc00003800780b */ /* 0x000fc40003f8e000 */
[----:B------:R-:W-:Y:S02]  /*7b40*/  FMNMX R4, R54, R65, !PT ;  /* 0x0000004136047209 */ /* 0x000fe40007800000 */
[----:B------:R-:W1:Y:S01]  /*7b50*/  MUFU.EX2 R49, R49 ;  /* 0x0000003100317308 */ /* 0x000e620000000800 */
[----:B------:R-:W-:Y:S01]  /*7b60*/  @!P5 FMUL R52, R52, 0.5 ;  /* 0x3f0000003434d820 */ /* 0x000fe20000400000 */
[----:B------:R-:W-:-:S04]  /*7b70*/  FMNMX R65, R55, R4, !PT ;  /* 0x0000000437417209 */ /* 0x000fc80007800000 */
[----:B------:R-:W-:Y:S01]  /*7b80*/  FMNMX R4, R58, R65, !PT ;  /* 0x000000413a047209 */ /* 0x000fe20007800000 */
[----:B------:R-:W-:-:S01]  /*7b90*/  FFMA R65, R89, UR11, -R168 ;  /* 0x0000000b59417c23 */ /* 0x000fc200080008a8 */
[----:B------:R-:W3:Y:S01]  /*7ba0*/  MUFU.EX2 R52, R52 ;  /* 0x0000003400347308 */ /* 0x000ee20000000800 */
[----:B------:R-:W-:Y:S01]  /*7bb0*/  @!P4 FMUL R56, R56, 0.5 ;  /* 0x3f0000003838c820 */ /* 0x000fe20000400000 */
[----:B--2---:R-:W-:Y:S01]  /*7bc0*/  @!P3 FMUL R53, R53, R53 ;  /* 0x000000353535b220 */ /* 0x004fe20000400000 */
[----:B------:R-:W-:Y:S02]  /*7bd0*/  FSETP.GEU.AND P3, PT, R61, -126, PT ;  /* 0xc2fc00003d00780b */ /* 0x000fe40003f6e000 */
[----:B------:R-:W-:-:S03]  /*7be0*/  FMNMX R69, R59, R4, !PT ;  /* 0x000000043b457209 */ /* 0x000fc60007800000 */
[----:B------:R-:W2:Y:S01]  /*7bf0*/  MUFU.EX2 R56, R56 ;  /* 0x0000003800387308 */ /* 0x000ea20000000800 */
[----:B-1----:R-:W-:Y:S01]  /*7c00*/  @!P2 FMUL R49, R49, R49 ;  /* 0x000000313131a220 */ /* 0x002fe20000400000 */
[----:B------:R-:W-:Y:S02]  /*7c10*/  FSETP.GEU.AND P2, PT, R57, -126, PT ;  /* 0xc2fc00003900780b */ /* 0x000fe40003f4e000 */
[----:B------:R-:W-:-:S04]  /*7c20*/  FMNMX R4, R62, R69, !PT ;  /* 0x000000453e047209 */ /* 0x000fc80007800000 */
[----:B------:R-:W-:Y:S01]  /*7c30*/  @!P3 FMUL R61, R61, 0.5 ;  /* 0x3f0000003d3db820 */ /* 0x000fe20000400000 */
[----:B---3--:R-:W-:Y:S01]  /*7c40*/  @!P5 FMUL R52, R52, R52 ;  /* 0x000000343434d220 */ /* 0x008fe20000400000 */
[----:B------:R-:W-:Y:S02]  /*7c50*/  FSETP.GEU.AND P5, PT, R60, -126, PT ;  /* 0xc2fc00003c00780b */ /* 0x000fe40003fae000 */
[----:B------:R-:W-:Y:S02]  /*7c60*/  FMNMX R69, R63, R4, !PT ;  /* 0x000000043f457209 */ /* 0x000fe40007800000 */
[----:B------:R-:W1:Y:S01]  /*7c70*/  MUFU.EX2 R61, R61 ;  /* 0x0000003d003d7308 */ /* 0x000e620000000800 */
[----:B------:R-:W-:Y:S01]  /*7c80*/  @!P2 FMUL R57, R57, 0.5 ;  /* 0x3f0000003939a820 */ /* 0x000fe20000400000 */
[----:B------:R-:W-:Y:S01]  /*7c90*/  FMNMX R4, R66, R69, !PT ;  /* 0x0000004542047209 */ /* 0x000fe20007800000 */
[----:B--2---:R-:W-:Y:S01]  /*7ca0*/  @!P4 FMUL R56, R56, R56 ;  /* 0x000000383838c220 */ /* 0x004fe20000400000 */
[----:B------:R-:W-:Y:S01]  /*7cb0*/  FSETP.GEU.AND P4, PT, R64, -126, PT ;  /* 0xc2fc00004000780b */ /* 0x000fe20003f8e000 */
[----:B------:R-:W-:-:S01]  /*7cc0*/  FFMA R69, R93, UR11, -R168 ;  /* 0x0000000b5d457c23 */ /* 0x000fc200080008a8 */
[----:B------:R-:W-:-:S02]  /*7cd0*/  FMNMX R73, R67, R4, !PT ;  /* 0x0000000443497209 */ /* 0x000fc40007800000 */
[----:B------:R-:W2:Y:S01]  /*7ce0*/  MUFU.EX2 R57, R57 ;  /* 0x0000003900397308 */ /* 0x000ea20000000800 */
[----:B------:R-:W-:Y:S01]  /*7cf0*/  @!P5 FMUL R60, R60, 0.5 ;  /* 0x3f0000003c3cd820 */ /* 0x000fe20000400000 */
[----:B------:R-:W-:-:S04]  /*7d00*/  FMNMX R4, R70, R73, !PT ;  /* 0x0000004946047209 */ /* 0x000fc80007800000 */
[----:B------:R-:W-:Y:S02]  /*7d10*/  FMNMX R73, R71, R4, !PT ;  /* 0x0000000447497209 */ /* 0x000fe40007800000 */
[----:B------:R-:W3:Y:S01]  /*7d20*/  MUFU.EX2 R60, R60 ;  /* 0x0000003c003c7308 */ /* 0x000ee20000000800 */
[----:B------:R-:W-:Y:S01]  /*7d30*/  @!P4 FMUL R64, R64, 0.5 ;  /* 0x3f0000004040c820 */ /* 0x000fe20000400000 */
[----:B-1----:R-:W-:Y:S01]  /*7d40*/  @!P3 FMUL R61, R61, R61 ;  /* 0x0000003d3d3db220 */ /* 0x002fe20000400000 */
[----:B------:R-:W-:Y:S02]  /*7d50*/  FSETP.GEU.AND P3, PT, R72, -126, PT ;  /* 0xc2fc00004800780b */ /* 0x000fe40003f6e000 */
[----:B------:R-:W-:Y:S01]  /*7d60*/  FMNMX R4, R74, R73, !PT ;  /* 0x000000494a047209 */ /* 0x000fe20007800000 */
[----:B------:R-:W-:-:S02]  /*7d70*/  FFMA R73, R97, UR11, -R168 ;  /* 0x0000000b61497c23 */ /* 0x000fc400080008a8 */
[----:B------:R-:W1:Y:S01]  /*7d80*/  MUFU.EX2 R64, R64 ;  /* 0x0000004000407308 */ /* 0x000e620000000800 */
[----:B--2---:R-:W-:Y:S01]  /*7d90*/  @!P2 FMUL R57, R57, R57 ;  /* 0x000000393939a220 */ /* 0x004fe20000400000 */
[----:B------:R-:W-:-:S02]  /*7da0*/  FSETP.GEU.AND P2, PT, R68, -126, PT ;  /* 0xc2fc00004400780b */ /* 0x000fc40003f4e000 */
[----:B------:R-:W-:-:S04]  /*7db0*/  FMNMX R77, R75, R4, !PT ;  /* 0x000000044b4d7209 */ /* 0x000fc80007800000 */
[----:B------:R-:W-:Y:S01]  /*7dc0*/  @!P3 FMUL R72, R72, 0.5 ;  /* 0x3f0000004848b820 */ /* 0x000fe20000400000 */
[----:B---3--:R-:W-:Y:S01]  /*7dd0*/  @!P5 FMUL R60, R60, R60 ;  /* 0x0000003c3c3cd220 */ /* 0x008fe20000400000 */
[----:B------:R-:W-:Y:S02]  /*7de0*/  FSETP.GEU.AND P5, PT, R65, -126, PT ;  /* 0xc2fc00004100780b */ /* 0x000fe40003fae000 */
[----:B------:R-:W-:Y:S02]  /*7df0*/  FMNMX R4, R78, R77, !PT ;  /* 0x0000004d4e047209 */ /* 0x000fe40007800000 */
[----:B------:R-:W2:Y:S01]  /*7e00*/  MUFU.EX2 R72, R72 ;  /* 0x0000004800487308 */ /* 0x000ea20000000800 */
[----:B------:R-:W-:Y:S01]  /*7e10*/  @!P2 FMUL R68, R68, 0.5 ;  /* 0x3f0000004444a820 */ /* 0x000fe20000400000 */
[----:B------:R-:W-:Y:S01]  /*7e20*/  FMNMX R77, R79, R4, !PT ;  /* 0x000000044f4d7209 */ /* 0x000fe20007800000 */
[----:B-1----:R-:W-:Y:S01]  /*7e30*/  @!P4 FMUL R64, R64, R64 ;  /* 0x000000404040c220 */ /* 0x002fe20000400000 */
[----:B------:R-:W-:-:S02]  /*7e40*/  FSETP.GEU.AND P4, PT, R69, -126, PT ;  /* 0xc2fc00004500780b */ /* 0x000fc40003f8e000 */
[----:B------:R-:W-:Y:S01]  /*7e50*/  FMNMX R4, R82, R77, !PT ;  /* 0x0000004d52047209 */ /* 0x000fe20007800000 */
[----:B------:R-:W-:Y:S01]  /*7e60*/  FFMA R77, R101, UR11, -R168 ;  /* 0x0000000b654d7c23 */ /* 0x000fe200080008a8 */
[----:B------:R-:W1:Y:S01]  /*7e70*/  MUFU.EX2 R68, R68 ;  /* 0x0000004400447308 */ /* 0x000e620000000800 */
[----:B------:R-:W-:Y:S01]  /*7e80*/  @!P5 FMUL R65, R65, 0.5 ;  /* 0x3f0000004141d820 */ /* 0x000fe20000400000 */
[----:B------:R-:W-:-:S04]  /*7e90*/  FMNMX R81, R83, R4, !PT ;  /* 0x0000000453517209 */ /* 0x000fc80007800000 */
[----:B------:R-:W-:Y:S02]  /*7ea0*/  FMNMX R4, R86, R81, !PT ;  /* 0x0000005156047209 */ /* 0x000fe40007800000 */
        /* <DEDUP_REMOVED lines=8> */
[----:B------:R-:W-:Y:S01]  /*7f30*/  FMNMX R4, R90, R81, !PT ;  /* 0x000000515a047209 */ /* 0x000fe20007800000 */
[----:B------:R-:W-:-:S03]  /*7f40*/  FFMA R81, R105, UR11, -R168 ;  /* 0x0000000b69517c23 */ /* 0x000fc600080008a8 */
        /* <DEDUP_REMOVED lines=8> */
[----:B------:R-:W-:-:S02]  /*7fd0*/  FSETP.GEU.AND P4, PT, R77, -126, PT ;  /* 0xc2fc00004d00780b */ /* 0x000fc40003f8e000 */
[----:B------:R-:W-:Y:S02]  /*7fe0*/  FMNMX R85, R95, R4, !PT ;  /* 0x000000045f557209 */ /* 0x000fe40007800000 */
[----:B------:R-:W2:Y:S01]  /*7ff0*/  MUFU.EX2 R76, R76 ;  /* 0x0000004c004c7308 */ /* 0x000ea20000000800 */
[----:B------:R-:W-:Y:S01]  /*8000*/  @!P5 FMUL R73, R73, 0.5 ;  /* 0x3f0000004949d820 */ /* 0x000fe20000400000 */
[----:B------:R-:W-:Y:S01]  /*8010*/  FMNMX R4, R98, R85, !PT ;  /* 0x0000005562047209 */ /* 0x000fe20007800000 */
[----:B------:R-:W-:-:S03]  /*8020*/  FFMA R85, R109, UR11, -R168 ;  /* 0x0000000b6d557c23 */ /* 0x000fc600080008a8 */
[----:B------:R-:W-:Y:S02]  /*8030*/  FMNMX R89, R99, R4, !PT ;  /* 0x0000000463597209 */ /* 0x000fe40007800000 */
[----:B------:R-:W3:Y:S01]  /*8040*/  MUFU.EX2 R73, R73 ;  /* 0x0000004900497308 */ /* 0x000ee20000000800 */
[----:B------:R-:W-:Y:S01]  /*8050*/  @!P4 FMUL R77, R77, 0.5 ;  /* 0x3f0000004d4dc820 */ /* 0x000fe20000400000 */
[----:B-1----:R-:W-:Y:S01]  /*8060*/  @!P3 FMUL R80, R80, R80 ;  /* 0x000000505050b220 */ /* 0x002fe20000400000 */
[----:B------:R-:W-:Y:S02]  /*8070*/  FSETP.GEU.AND P3, PT, R88, -126, PT ;  /* 0xc2fc00005800780b */ /* 0x000fe40003f6e000 */
[----:B------:R-:W-:-:S03]  /*8080*/  FMNMX R4, R102, R89, !PT ;  /* 0x0000005966047209 */ /* 0x000fc60007800000 */
[----:B------:R-:W1:Y:S01]  /*8090*/  MUFU.EX2 R77, R77 ;  /* 0x0000004d004d7308 */ /* 0x000e620000000800 */
[----:B--2---:R-:W-:Y:S01]  /*80a0*/  @!P2 FMUL R76, R76, R76 ;  /* 0x0000004c4c4ca220 */ /* 0x004fe20000400000 */
[----:B------:R-:W-:Y:S02]  /*80b0*/  FSETP.GEU.AND P2, PT, R84, -126, PT ;  /* 0xc2fc00005400780b */ /* 0x000fe40003f4e000 */
[----:B------:R-:W-:-:S04]  /*80c0*/  FMNMX R89, R103, R4, !PT ;  /* 0x0000000467597209 */ /* 0x000fc80007800000 */
[----:B------:R-:W-:Y:S01]  /*80d0*/  @!P3 FMUL R88, R88, 0.5 ;  /* 0x3f0000005858b820 */ /* 0x000fe20000400000 */
[----:B---3--:R-:W-:Y:S01]  /*80e0*/  @!P5 FMUL R73, R73, R73 ;  /* 0x000000494949d220 */ /* 0x008fe20000400000 */
[----:B------:R-:W-:Y:S02]  /*80f0*/  FSETP.GEU.AND P5, PT, R81, -126, PT ;  /* 0xc2fc00005100780b */ /* 0x000fe40003fae000 */
[----:B------:R-:W-:Y:S01]  /*8100*/  FMNMX R4, R106, R89, !PT ;  /* 0x000000596a047209 */ /* 0x000fe20007800000 */
[----:B------:R-:W-:Y:S01]  /*8110*/  FFMA R89, R113, UR11, -R168 ;  /* 0x0000000b71597c23 */ /* 0x000fe200080008a8 */
        /* <DEDUP_REMOVED lines=14> */
[----:B------:R-:W-:Y:S01]  /*8200*/  FSETP.GEU.AND P3, PT, R96, -126, PT ;  /* 0xc2fc00006000780b */ /* 0x000fe20003f6e000 */
[----:B------:R-:W-:Y:S01]  /*8210*/  FFMA R117, R141, UR11, -R168 ;  /* 0x0000000b8d757c23 */ /* 0x000fe200080008a8 */
[----:B------:R-:W-:Y:S01]  /*8220*/  FMNMX R97, R115, R4, !PT ;  /* 0x0000000473617209 */ /* 0x000fe20007800000 */
[----:B------:R-:W-:Y:S01]  /*8230*/  FADD R141, R14, R65 ;  /* 0x000000410e8d7221 */ /* 0x000fe20000000000 */
[----:B------:R-:W-:Y:S01]  /*8240*/  F2FP.SATFINITE.E4M3.F32.PACK_AB_MERGE_C R65, RZ, R65, RZ ;  /* 0x00000041ff41723e */ /* 0x000fe200048070ff */
[----:B------:R-:W2:Y:S01]  /*8250*/  MUFU.EX2 R85, R85 ;  /* 0x0000005500557308 */ /* 0x000ea20000000800 */
[----:B-1----:R-:W-:Y:S01]  /*8260*/  @!P2 FMUL R84, R84, R84 ;  /* 0x000000545454a220 */ /* 0x002fe20000400000 */
[----:B------:R-:W-:-:S02]  /*8270*/  FSETP.GEU.AND P2, PT, R92, -126, PT ;  /* 0xc2fc00005c00780b */ /* 0x000fc40003f4e000 */
[----:B------:R-:W-:Y:S02]  /*8280*/  FMNMX R4, R118, R97, !PT ;  /* 0x0000006176047209 */ /* 0x000fe40007800000 */
[----:B------:R-:W-:Y:S02]  /*8290*/  F2FP.SATFINITE.E4M3.F32.PACK_AB_MERGE_C R14, RZ, R14, RZ ;  /* 0x0000000eff0e723e */ /* 0x000fe400048070ff */
        /* <DEDUP_REMOVED lines=20> */
[----:B------:R-:W-:-:S01]  /*83e0*/  FFMA R101, R125, UR11, -R168 ;  /* 0x0000000b7d657c23 */ /* 0x000fc200080008a8 */
[----:B------:R-:W-:Y:S01]  /*83f0*/  FADD R170, R29, R96 ;  /* 0x000000601daa7221 */ /* 0x000fe20000000000 */
[----:B------:R-:W1:Y:S01]  /*8400*/  MUFU.EX2 R93, R93 ;  /* 0x0000005d005d7308 */ /* 0x000e620000000800 */
[----:B--2---:R-:W-:Y:S01]  /*8410*/  @!P2 FMUL R92, R92, R92 ;  /* 0x0000005c5c5ca220 */ /* 0x004fe20000400000 */
[----:B------:R-:W-:-:S02]  /*8420*/  FSETP.GEU.AND P2, PT, R100, -126, PT ;  /* 0xc2fc00006400780b */ /* 0x000fc40003f4e000 */
[----:B------:R-:W-:Y:S02]  /*8430*/  FMNMX R105, R131, R4, !PT ;  /* 0x0000000483697209 */ /* 0x000fe40007800000 */
[----:B------:R-:W-:Y:S02]  /*8440*/  F2FP.SATFINITE.E4M3.F32.PACK_AB_MERGE_C R29, RZ, R29, RZ ;  /* 0x0000001dff1d723e */ /* 0x000fe400048070ff */
[----:B------:R-:W-:Y:S01]  /*8450*/  FMNMX R4, R134, R105, !PT ;  /* 0x0000006986047209 */ /* 0x000fe20007800000 */
[----:B---3--:R-:W-:Y:S01]  /*8460*/  @!P5 FMUL R89, R89, R89 ;  /* 0x000000595959d220 */ /* 0x008fe20000400000 */
        /* <DEDUP_REMOVED lines=8> */
[----:B------:R-:W1:Y:S01]  /*84f0*/  MUFU.EX2 R104, R104 ;  /* 0x0000006800687308 */ /* 0x000e620000000800 */
[----:B------:R-:W-:-:S02]  /*8500*/  FMNMX R105, R139, R4, !PT ;  /* 0x000000048b697209 */ /* 0x000fc40007800000 */
[----:B------:R-:W-:Y:S01]  /*8510*/  F2FP.SATFINITE.E4M3.F32.PACK_AB_MERGE_C R96, RZ, R96, RZ ;  /* 0x00000060ff60723e */ /* 0x000fe200048070ff */
[----:B------:R-:W-:Y:S01]  /*8520*/  @!P5 FMUL R97, R97, 0.5 ;  /* 0x3f0000006161d820 */ /* 0x000fe20000400000 */
[----:B------:R-:W-:Y:S01]  /*8530*/  FMNMX R4, R142, R105, !PT ;  /* 0x000000698e047209 */ /* 0x000fe20007800000 */
[----:B------:R-:W-:-:S01]  /*8540*/  FFMA R105, R129, UR11, -R168 ;  /* 0x0000000b81697c23 */ /* 0x000fc200080008a8 */
[----:B------:R-:W-:Y:S01]  /*8550*/  LOP3.LUT R96, R96, 0xff, RZ, 0xc0, !PT ;  /* 0x000000ff60607812 */ /* 0x000fe200078ec0ff */
[----:B------:R-:W2:Y:S01]  /*8560*/  MUFU.EX2 R100, R100 ;  /* 0x0000006400647308 */ /* 0x000ea20000000800 */
[----:B------:R-:W-:-:S03]  /*8570*/  FMNMX R109, R143, R4, !PT ;  /* 0x000000048f6d7209 */ /* 0x000fc60007800000 */
[----:B------:R-:W-:Y:S01]  /*8580*/  @!P4 FMUL R101, R101, 0.5 ;  /* 0x3f0000006565c820 */ /* 0x000fe20000400000 */
[----:B------:R-:W-:Y:S01]  /*8590*/  FMNMX R4, R146, R109, !PT ;  /* 0x0000006d92047209 */ /* 0x000fe20007800000 */
[----:B------:R-:W-:Y:S01]  /*85a0*/  FFMA R109, R133, UR11, -R168 ;  /* 0x0000000b856d7c23 */ /* 0x000fe200080008a8 */
[----:B------:R-:W-:-:S01]  /*85b0*/  FADD R168, R28, R89 ;  /* 0x000000591ca87221 */ /* 0x000fc20000000000 */
[----:B------:R-:W3:Y:S01]  /*85c0*/  MUFU.EX2 R97, R97 ;  /* 0x0000006100617308 */ /* 0x000ee20000000800 */
[----:B-1----:R-:W-:Y:S01]  /*85d0*/  @!P3 FMUL R104, R104, R104 ;  /* 0x000000686868b220 */ /* 0x002fe20000400000 */
[----:B------:R-:W-:Y:S02]  /*85e0*/  FSETP.GEU.AND P3, PT, R112, -126, PT ;  /* 0xc2fc00007000780b */ /* 0x000fe40003f6e000 */
[----:B------:R-:W-:Y:S02]  /*85f0*/  FMNMX R113, R147, R4, !PT ;  /* 0x0000000493717209 */ /* 0x000fe40007800000 */
[----:B------:R-:W-:-:S02]  /*8600*/  F2FP.SATFINITE.E4M3.F32.PACK_AB_MERGE_C R28, RZ, R28, RZ ;  /* 0x0000001cff1c723e */ /* 0x000fc400048070ff */
[----:B------:R-:W1:Y:S01]  /*8610*/  MUFU.EX2 R101, R101 ;  /* 0x0000006500657308 */ /* 0x000e620000000800 */
[----:B--2---:R-:W-:Y:S01]  /*8620*/  @!P2 FMUL R100, R100, R100 ;  /* 0x000000646464a220 */ /* 0x004fe20000400000 */
[----:B------:R-:W-:Y:S02]  /*8630*/  FSETP.GEU.AND P2, PT, R108, -126, PT ;  /* 0xc2fc00006c00780b */ /* 0x000fe40003f4e000 */
[----:B------:R-:W-:Y:S02]  /*8640*/  FMNMX R4, R150, R113, !PT ;  /* 0x0000007196047209 */ /* 0x000fe40007800000 */
[----:B------:R-:W-:Y:S01]  /*8650*/  LOP3.LUT R28, R28, 0xffff, RZ, 0xc0, !PT ;  /* 0x0000ffff1c1c7812 */ /* 0x000fe200078ec0ff */
[----:B------:R-:W-:Y:S01]  /*8660*/  @!P3 FMUL R112, R112, 0.5 ;  /* 0x3f0000007070b820 */ /* 0x000fe20000400000 */
[----:B------:R-:W-:Y:S01]  /*8670*/  FMNMX R4, R151, R4, !PT ;  /* 0x0000000497047209 */ /* 0x000fe20007800000 */
[----:B---3--:R-:W-:Y:S01]  /*8680*/  @!P5 FMUL R97, R97, R97 ;  /* 0x000000616161d220 */ /* 0x008fe20000400000 */
[----:B------:R-:W-:-:S02]  /*8690*/  FSETP.GEU.AND P5, PT, R105, -126, PT ;  /* 0xc2fc00006900780b */ /* 0x000fc40003fae000 */
[----:B------:R-:W-:Y:S01]  /*86a0*/  F2FP.SATFINITE.E4M3.F32.PACK_AB_MERGE_C R89, RZ, R89, RZ ;  /* 0x00000059ff59723e */ /* 0x000fe200048070ff */
[----:B------:R-:W2:Y:S01]  /*86b0*/  SHFL.BFLY PT, R113, R4, 0x1, 0x1f ;  /* 0x0c201f0004717f89 */ /* 0x000ea200000e0000 */
[----:B------:R-:W3:Y:S01]  /*86c0*/  MUFU.EX2 R112, R112 ;  /* 0x0000007000707308 */ /* 0x000ee20000000800 */
[----:B------:R-:W-:Y:S01]  /*86d0*/  @!P2 FMUL R108, R108, 0.5 ;  /* 0x3f0000006c6ca820 */ /* 0x000fe20000400000 */
[----:B-1----:R-:W-:Y:S01]  /*86e0*/  @!P4 FMUL R101, R101, R101 ;  /* 0x000000656565c220 */ /* 0x002fe20000400000 */
[----:B------:R-:W-:-:S05]  /*86f0*/  FSETP.GEU.AND P4, PT, R109, -126, PT ;  /* 0xc2fc00006d00780b */ /* 0x000fca0003f8e000 */
[----:B------:R-:W1:Y:S01]  /*8700*/  MUFU.EX2 R108, R108 ;  /* 0x0000006c006c7308 */ /* 0x000e620000000800 */
[----:B------:R-:W-:-:S07]  /*8710*/  @!P5 FMUL R105, R105, 0.5 ;  /* 0x3f0000006969d820 */ /* 0x000fce0000400000 */
[----:B------:R-:W4:Y:S01]  /*8720*/  MUFU.EX2 R105, R105 ;  /* 0x0000006900697308 */ /* 0x000f220000000800 */
[----:B------:R-:W-:Y:S01]  /*8730*/  @!P4 FMUL R109, R109, 0.5 ;  /* 0x3f0000006d6dc820 */ /* 0x000fe20000400000 */
[----:B---3--:R-:W-:Y:S01]  /*8740*/  @!P3 FMUL R112, R112, R112 ;  /* 0x000000707070b220 */ /* 0x008fe20000400000 */
[----:B------:R-:W-:Y:S02]  /*8750*/  FSETP.GEU.AND P3, PT, R120, -126, PT ;  /* 0xc2fc00007800780b */ /* 0x000fe40003f6e000 */
[----:B--2---:R-:W-:-:S03]  /*8760*/  FMNMX R4, R4, R113, !PT ;  /* 0x0000007104047209 */ /* 0x004fc60007800000 */
[----:B------:R-:W2:Y:S01]  /*8770*/  MUFU.EX2 R109, R109 ;  /* 0x0000006d006d7308 */ /* 0x000ea20000000800 */
[----:B-1----:R-:W-:Y:S01]  /*8780*/  @!P2 FMUL R108, R108, R108 ;  /* 0x0000006c6c6ca220 */ /* 0x002fe20000400000 */
[----:B------:R-:W-:Y:S01]  /*8790*/  FSETP.GEU.AND P2, PT, R116, -126, PT ;  /* 0xc2fc00007400780b */ /* 0x000fe20003f4e000 */
[----:B------:R-:W1:Y:S05]  /*87a0*/  SHFL.BFLY PT, R121, R4, 0x2, 0x1f ;  /* 0x0c401f0004797f89 */ /* 0x000e6a00000e0000 */
[----:B------:R-:W-:Y:S01]  /*87b0*/  @!P3 FMUL R120, R120, 0.5 ;  /* 0x3f0000007878b820 */ /* 0x000fe20000400000 */
[----:B----4-:R-:W-:Y:S01]  /*87c0*/  @!P5 FMUL R105, R105, R105 ;  /* 0x000000696969d220 */ /* 0x010fe20000400000 */
[----:B------:R-:W-:-:S04]  /*87d0*/  FSETP.GEU.AND P5, PT, R137, -126, PT ;  /* 0xc2fc00008900780b */ /* 0x000fc80003fae000 */
[----:B------:R-:W3:Y:S01]  /*87e0*/  MUFU.EX2 R120, R120 ;  /* 0x0000007800787308 */ /* 0x000ee20000000800 */
[----:B------:R-:W-:Y:S01]  /*87f0*/  @!P2 FMUL R116, R116, 0.5 ;  /* 0x3f0000007474a820 */ /* 0x000fe20000400000 */
[----:B--2---:R-:W-:Y:S01]  /*8800*/  @!P4 FMUL R109, R109, R109 ;  /* 0x0000006d6d6dc220 */ /* 0x004fe20000400000 */
[----:B------:R-:W-:-:S05]  /*8810*/  FSETP.GEU.AND P4, PT, R117, -126, PT ;  /* 0xc2fc00007500780b */ /* 0x000fca0003f8e000 */
[----:B------:R-:W2:Y:S01]  /*8820*/  MUFU.EX2 R116, R116 ;  /* 0x0000007400747308 */ /* 0x000ea20000000800 */
[----:B------:R-:W-:Y:S01]  /*8830*/  @!P5 FMUL R137, R137, 0.5 ;  /* 0x3f0000008989d820 */ /* 0x000fe20000400000 */
[----:B-1----:R-:W-:-:S06]  /*8840*/  FMNMX R4, R4, R121, !PT ;  /* 0x0000007904047209 */ /* 0x002fcc0007800000 */
[----:B------:R-:W1:Y:S01]  /*8850*/  MUFU.EX2 R113, R137 ;  /* 0x0000008900717308 */ /* 0x000e620000000800 */
[----:B------:R-:W-:Y:S01]  /*8860*/  @!P4 FMUL R117, R117, 0.5 ;  /* 0x3f0000007575c820 */ /* 0x000fe20000400000 */
[----:B---3--:R-:W-:Y:S01]  /*8870*/  @!P3 FMUL R120, R120, R120 ;  /* 0x000000787878b220 */ /* 0x008fe20000400000 */
[----:B------:R-:W-:-:S04]  /*8880*/  FSETP.NEU.AND P3, PT, R4, -INF , PT ;  /* 0xff8000000400780b */ /* 0x000fc80003f6d000 */
[----:B------:R-:W-:Y:S01]  /*8890*/  FSEL R128, R4, RZ, P3 ;  /* 0x000000ff04807208 */ /* 0x000fe20001800000 */
[----:B------:R-:W3:Y:S01]  /*88a0*/  MUFU.EX2 R117, R117 ;  /* 0x0000007500757308 */ /* 0x000ee20000000800 */
[----:B--2---:R-:W-:Y:S01]  /*88b0*/  @!P2 FMUL R116, R116, R116 ;  /* 0x000000747474a220 */ /* 0x004fe20000400000 */
[----:B------:R-:W-:Y:S02]  /*88c0*/  FSETP.GEU.AND P2, PT, R144, -126, PT ;  /* 0xc2fc00009000780b */ /* 0x000fe40003f4e000 */
[----:B------:R-:W-:Y:S01]  /*88d0*/  FSETP.GEU.AND P3, PT, R149, -126, PT ;  /* 0xc2fc00009500780b */ /* 0x000fe20003f6e000 */
[C---:B------:R-:W-:Y:S01]  /*88e0*/  FMUL R129, R128.reuse, UR11 ;  /* 0x0000000b80817c20 */ /* 0x040fe20008400000 */
[----:B------:R-:W-:-:S01]  /*88f0*/  FADD R3, -R128, R3 ;  /* 0x0000000380037221 */ /* 0x000fc20000000100 */
[----:B-1----:R-:W-:Y:S01]  /*8900*/  @!P5 FMUL R113, R113, R113 ;  /* 0x000000717171d220 */ /* 0x002fe20000400000 */
[----:B------:R-:W-:Y:S01]  /*8910*/  FSETP.GEU.AND P5, PT, R145, -126, PT ;  /* 0xc2fc00009100780b */ /* 0x000fe20003fae000 */
[--C-:B------:R-:W-:Y:S01]  /*8920*/  FFMA R132, R27, UR11, -R129.reuse ;  /* 0x0000000b1b847c23 */ /* 0x100fe20008000881 */
[----:B------:R-:W-:-:S01]  /*8930*/  FFMA R125, R26, UR11, -R129 ;  /* 0x0000000b1a7d7c23 */ /* 0x000fc20008000881 */
[--C-:B------:R-:W-:Y:S01]  /*8940*/  FFMA R136, R31, UR11, -R129.reuse ;  /* 0x0000000b1f887c23 */ /* 0x100fe20008000881 */
[----:B------:R-:W-:-:S03]  /*8950*/  FFMA R133, R30, UR11, -R129 ;  /* 0x0000000b1e857c23 */ /* 0x000fc60008000881 */
[----:B------:R-:W-:Y:S01]  /*8960*/  @!P2 FMUL R144, R144, 0.5 ;  /* 0x3f0000009090a820 */ /* 0x000fe20000400000 */
[----:B------:R-:W-:-:S01]  /*8970*/  FFMA R137, R34, UR11, -R129 ;  /* 0x0000000b22897c23 */ /* 0x000fc20008000881 */
[----:B---3--:R-:W-:Y:S01]  /*8980*/  @!P4 FMUL R117, R117, R117 ;  /* 0x000000757575c220 */ /* 0x008fe20000400000 */
[----:B------:R-:W-:Y:S01]  /*8990*/  FSETP.GEU.AND P4, PT, R148, -126, PT ;  /* 0xc2fc00009400780b */ /* 0x000fe20003f8e000 */
[----:B------:R-:W-:Y:S01]  /*89a0*/  @!P3 FMUL R149, R149, 0.5 ;  /* 0x3f0000009595b820 */ /* 0x000fe20000400000 */
[----:B------:R1:W2:Y:S01]  /*89b0*/  MUFU.EX2 R124, R144 ;  /* 0x00000090007c7308 */ /* 0x0002a20000000800 */
[----:B------:R-:W-:-:S01]  /*89c0*/  FFMA R140, R95, UR11, -R129 ;  /* 0x0000000b5f8c7c23 */ /* 0x000fc20008000881 */
[--C-:B------:R-:W-:Y:S01]  /*89d0*/  FFMA R173, R135, UR11, -R129.reuse ;  /* 0x0000000b87ad7c23 */ /* 0x100fe20008000881 */
[----:B------:R-:W-:Y:S01]  /*89e0*/  @!P5 FMUL R145, R145, 0.5 ;  /* 0x3f0000009191d820 */ /* 0x000fe20000400000 */
[----:B------:R-:W-:Y:S01]  /*89f0*/  FFMA R135, R139, UR11, -R129 ;  /* 0x0000000b8b877c23 */ /* 0x000fe20008000881 */
[----:B------:R-:W-:-:S01]  /*8a00*/  FADD R139, R13, R68 ;  /* 0x000000440d8b7221 */ /* 0x000fc20000000000 */
[--C-:B------:R-:W-:Y:S01]  /*8a10*/  FFMA R138, R138, UR11, -R129.reuse ;  /* 0x0000000b8a8a7c23 */ /* 0x100fe20008000881 */
[----:B------:R-:W-:-:S01]  /*8a20*/  FFMA R174, R147, UR11, -R129 ;  /* 0x0000000b93ae7c23 */ /* 0x000fc20008000881 */
[----:B------:R3:W4:Y:S01]  /*8a30*/  MUFU.EX2 R121, R145 ;  /* 0x0000009100797308 */ /* 0x0007220000000800 */
[----:B------:R-:W-:-:S01]  /*8a40*/  FFMA R171, R134, UR11, -R129 ;  /* 0x0000000b86ab7c23 */ /* 0x000fc20008000881 */
[--C-:B------:R-:W-:Y:S01]  /*8a50*/  FFMA R169, R146, UR11, -R129.reuse ;  /* 0x0000000b92a97c23 */ /* 0x100fe20008000881 */
[----:B------:R-:W-:Y:S01]  /*8a60*/  @!P4 FMUL R148, R148, 0.5 ;  /* 0x3f0000009494c820 */ /* 0x000fe20000400000 */
[--C-:B------:R-:W-:Y:S01]  /*8a70*/  FFMA R175, R150, UR11, -R129.reuse ;  /* 0x0000000b96af7c23 */ /* 0x100fe20008000881 */
[----:B------:R-:W-:-:S01]  /*8a80*/  FFMA R176, R151, UR11, -R129 ;  /* 0x0000000b97b07c23 */ /* 0x000fc20008000881 */
[----:B------:R-:W-:Y:S01]  /*8a90*/  FADD R134, R37, R104 ;  /* 0x0000006825867221 */ /* 0x000fe20000000000 */
[----:B-1----:R-:W-:-:S01]  /*8aa0*/  FADD R144, R22, R81 ;  /* 0x0000005116907221 */ /* 0x002fc20000000000 */
[----:B------:R1:W5:Y:S01]  /*8ab0*/  MUFU.EX2 R27, R149 ;  /* 0x00000095001b7308 */ /* 0x0003620000000800 */
[----:B--2---:R-:W-:Y:S01]  /*8ac0*/  @!P2 FMUL R124, R124, R124 ;  /* 0x0000007c7c7ca220 */ /* 0x004fe20000400000 */
[----:B------:R-:W-:Y:S01]  /*8ad0*/  FSETP.GEU.AND P2, PT, R125, -126, PT ;  /* 0xc2fc00007d00780b */ /* 0x000fe20003f4e000 */
[----:B---3--:R-:W-:-:S01]  /*8ae0*/  FADD R145, R16, R69 ;  /* 0x0000004510917221 */ /* 0x008fc20000000000 */
[----:B------:R-:W-:Y:S01]  /*8af0*/  FADD R147, R17, R76 ;  /* 0x0000004c11937221 */ /* 0x000fe20000000000 */
[----:B------:R-:W-:-:S01]  /*8b00*/  FADD R151, R19, R80 ;  /* 0x0000005013977221 */ /* 0x000fc20000000000 */
[----:B------:R-:W-:Y:S01]  /*8b10*/  FADD R146, R23, R88 ;  /* 0x0000005817927221 */ /* 0x000fe20000000000 */
[----:B------:R-:W-:-:S01]  /*8b20*/  FADD R150, R25, R92 ;  /* 0x0000005c19967221 */ /* 0x000fc20000000000 */
[----:B------:R2:W3:Y:S01]  /*8b30*/  MUFU.EX2 R26, R148 ;  /* 0x00000094001a7308 */ /* 0x0004e20000000800 */
[----:B----4-:R-:W-:Y:S01]  /*8b40*/  @!P5 FMUL R121, R121, R121 ;  /* 0x000000797979d220 */ /* 0x010fe20000400000 */
[----:B------:R-:W-:Y:S01]  /*8b50*/  FSETP.GEU.AND P5, PT, R132, -126, PT ;  /* 0xc2fc00008400780b */ /* 0x000fe20003fae000 */
[----:B-1----:R-:W-:-:S01]  /*8b60*/  FADD R149, R18, R73 ;  /* 0x0000004912957221 */ /* 0x002fc20000000000 */
[----:B------:R-:W-:-:S02]  /*8b70*/  F2FP.SATFINITE.E4M3.F32.PACK_AB_MERGE_C R16, RZ, R16, RZ ;  /* 0x00000010ff10723e */ /* 0x000fc400048070ff */
[----:B------:R-:W-:Y:S01]  /*8b80*/  F2FP.SATFINITE.E4M3.F32.PACK_AB_MERGE_C R17, RZ, R17, RZ ;  /* 0x00000011ff11723e */ /* 0x000fe200048070ff */
[----:B------:R-:W-:Y:S01]  /*8b90*/  @!P2 FMUL R125, R125, 0.5 ;  /* 0x3f0000007d7da820 */ /* 0x000fe20000400000 */
[----:B------:R-:W-:Y:S01]  /*8ba0*/  F2FP.SATFINITE.E4M3.F32.PACK_AB_MERGE_C R18, RZ, R18, RZ ;  /* 0x00000012ff12723e */ /* 0x000fe200048070ff */
[----:B-----5:R-:W-:Y:S01]  /*8bb0*/  @!P3 FMUL R27, R27, R27 ;  /* 0x0000001b1b1bb220 */ /* 0x020fe20000400000 */
[----:B------:R-:W-:Y:S01]  /*8bc0*/  FSETP.GEU.AND P3, PT, R136, -126, PT ;  /* 0xc2fc00008800780b */ /* 0x000fe20003f6e000 */
[----:B------:R1:W4:Y:S01]  /*8bd0*/  MUFU.EX2 R30, R125 ;  /* 0x0000007d001e7308 */ /* 0x0003220000000800 */
[----:B--2---:R-:W-:-:S01]  /*8be0*/  FADD R148, R24, R85 ;  /* 0x0000005518947221 */ /* 0x004fc20000000000 */
[----:B------:R-:W-:Y:S02]  /*8bf0*/  F2FP.SATFINITE.E4M3.F32.PACK_AB_MERGE_C R19, RZ, R19, RZ ;  /* 0x00000013ff13723e */ /* 0x000fe400048070ff */
[----:B------:R-:W-:Y:S01]  /*8c00*/  @!P5 FMUL R132, R132, 0.5 ;  /* 0x3f0000008484d820 */ /* 0x000fe20000400000 */
[----:B------:R-:W-:Y:S01]  /*8c10*/  LOP3.LUT R16, R16, 0xffff, RZ, 0xc0, !PT ;  /* 0x0000ffff10107812 */ /* 0x000fe200078ec0ff */
[----:B---3--:R-:W-:Y:S01]  /*8c20*/  @!P4 FMUL R26, R26, R26 ;  /* 0x0000001a1a1ac220 */ /* 0x008fe20000400000 */
[----:B------:R-:W-:Y:S01]  /*8c30*/  FSETP.GEU.AND P4, PT, R133, -126, PT ;  /* 0xc2fc00008500780b */ /* 0x000fe20003f8e000 */
[----:B------:R2:W3:Y:S01]  /*8c40*/  MUFU.EX2 R31, R132 ;  /* 0x00000084001f7308 */ /* 0x0004e20000000800 */
[----:B-1----:R-:W-:-:S01]  /*8c50*/  FFMA R125, R35, UR11, -R129 ;  /* 0x0000000b237d7c23 */ /* 0x002fc20008000881 */
[----:B------:R-:W-:-:S02]  /*8c60*/  LOP3.LUT R17, R17, 0xff, RZ, 0xc0, !PT ;  /* 0x000000ff11117812 */ /* 0x000fc400078ec0ff */
[----:B------:R-:W-:Y:S01]  /*8c70*/  @!P3 FMUL R136, R136, 0.5 ;  /* 0x3f0000008888b820 */ /* 0x000fe20000400000 */
[----:B------:R-:W-:Y:S02]  /*8c80*/  LOP3.LUT R19, R19, 0xff, RZ, 0xc0, !PT ;  /* 0x000000ff13137812 */ /* 0x000fe400078ec0ff */
[----:B------:R-:W-:Y:S01]  /*8c90*/  F2FP.SATFINITE.E4M3.F32.PACK_AB_MERGE_C R23, RZ, R23, RZ ;  /* 0x00000017ff17723e */ /* 0x000fe200048070ff */
[----:B------:R1:W5:Y:S01]  /*8ca0*/  MUFU.EX2 R35, R136 ;  /* 0x0000008800237308 */ /* 0x0003620000000800 */
[----:B----4-:R-:W-:Y:S01]  /*8cb0*/  @!P2 FMUL R30, R30, R30 ;  /* 0x0000001e1e1ea220 */ /* 0x010fe20000400000 */
[----:B------:R-:W-:Y:S01]  /*8cc0*/  FSETP.GEU.AND P2, PT, R137, -126, PT ;  /* 0xc2fc00008900780b */ /* 0x000fe20003f4e000 */
[----:B--2---:R-:W-:-:S01]  /*8cd0*/  FFMA R132, R38, UR11, -R129 ;  /* 0x0000000b26847c23 */ /* 0x004fc20008000881 */
[----:B------:R-:W-:Y:S01]  /*8ce0*/  @!P4 FMUL R133, R133, 0.5 ;  /* 0x3f0000008585c820 */ /* 0x000fe20000400000 */
[----:B------:R-:W-:Y:S02]  /*8cf0*/  F2FP.SATFINITE.E4M3.F32.PACK_AB_MERGE_C R24, RZ, R24, RZ ;  /* 0x00000018ff18723e */ /* 0x000fe400048070ff */
[----:B------:R-:W-:Y:S01]  /*8d00*/  F2FP.SATFINITE.E4M3.F32.PACK_AB_MERGE_C R25, RZ, R25, RZ ;  /* 0x00000019ff19723e */ /* 0x000fe200048070ff */
[----:B------:R2:W4:Y:S01]  /*8d10*/  MUFU.EX2 R34, R133 ;  /* 0x0000008500227308 */ /* 0x0005220000000800 */
[----:B---3--:R-:W-:Y:S01]  /*8d20*/  @!P5 FMUL R31, R31, R31 ;  /* 0x0000001f1f1fd220 */ /* 0x008fe20000400000 */
[----:B------:R-:W-:Y:S01]  /*8d30*/  FSETP.GEU.AND P5, PT, R125, -126, PT ;  /* 0xc2fc00007d00780b */ /* 0x000fe20003fae000 */
[----:B-1----:R-:W-:-:S01]  /*8d40*/  FFMA R136, R42, UR11, -R129 ;  /* 0x0000000b2a887c23 */ /* 0x002fc20008000881 */
[----:B------:R-:W-:-:S02]  /*8d50*/  F2FP.SATFINITE.E4M3.F32.PACK_AB_MERGE_C R22, RZ, R22, RZ ;  /* 0x00000016ff16723e */ /* 0x000fc400048070ff */
[----:B------:R-:W-:Y:S01]  /*8d60*/  LOP3.LUT R25, R25, 0xff, RZ, 0xc0, !PT ;  /* 0x000000ff19197812 */ /* 0x000fe200078ec0ff */
[----:B------:R-:W-:Y:S01]  /*8d70*/  @!P2 FMUL R137, R137, 0.5 ;  /* 0x3f0000008989a820 */ /* 0x000fe20000400000 */
[----:B------:R-:W-:Y:S01]  /*8d80*/  LOP3.LUT R22, R22, 0xffff, RZ, 0xc0, !PT ;  /* 0x0000ffff16167812 */ /* 0x000fe200078ec0ff */
[--C-:B--2---:R-:W-:Y:S01]  /*8d90*/  FFMA R133, R39, UR11, -R129.reuse ;  /* 0x0000000b27857c23 */ /* 0x104fe20008000881 */
[----:B-----5:R-:W-:Y:S01]  /*8da0*/  @!P3 FMUL R35, R35, R35 ;  /* 0x000000232323b220 */ /* 0x020fe20000400000 */
[----:B------:R1:W2:Y:S01]  /*8db0*/  MUFU.EX2 R38, R137 ;  /* 0x0000008900267308 */ /* 0x0002a20000000800 */
[----:B------:R-:W-:Y:S02]  /*8dc0*/  F2FP.SATFINITE.E4M3.F32.PACK_AB_MERGE_C R37, RZ, R37, RZ ;  /* 0x00000025ff25723e */ /* 0x000fe400048070ff */
[----:B------:R-:W-:Y:S01]  /*8dd0*/  FSETP.GEU.AND P3, PT, R133, -126, PT ;  /* 0xc2fc00008500780b */ /* 0x000fe20003f6e000 */
[----:B------:R-:W-:Y:S01]  /*8de0*/  @!P5 FMUL R125, R125, 0.5 ;  /* 0x3f0000007d7dd820 */ /* 0x000fe20000400000 */
[----:B------:R-:W-:Y:S01]  /*8df0*/  F2FP.SATFINITE.E4M3.F32.PACK_AB_MERGE_C R76, RZ, R76, RZ ;  /* 0x0000004cff4c723e */ /* 0x000fe200048070ff */
[----:B----4-:R-:W-:Y:S01]  /*8e00*/  @!P4 FMUL R34, R34, R34 ;  /* 0x000000222222c220 */ /* 0x010fe20000400000 */
[----:B------:R-:W-:Y:S01]  /*8e10*/  FSETP.GEU.AND P4, PT, R132, -126, PT ;  /* 0xc2fc00008400780b */ /* 0x000fe20003f8e000 */
[----:B------:R3:W4:Y:S01]  /*8e20*/  MUFU.EX2 R39, R125 ;  /* 0x0000007d00277308 */ /* 0x0007220000000800 */
[----:B-1----:R-:W-:-:S01]  /*8e30*/  FFMA R137, R43, UR11, -R129 ;  /* 0x0000000b2b897c23 */ /* 0x002fc20008000881 */
[----:B------:R-:W-:-:S02]  /*8e40*/  F2FP.SATFINITE.E4M3.F32.PACK_AB_MERGE_C R73, RZ, R73, RZ ;  /* 0x00000049ff49723e */ /* 0x000fc400048070ff */
[----:B------:R-:W-:Y:S02]  /*8e50*/  F2FP.SATFINITE.E4M3.F32.PACK_AB_MERGE_C R92, RZ, R92, RZ ;  /* 0x0000005cff5c723e */ /* 0x000fe400048070ff */
[----:B------:R-:W-:Y:S02]  /*8e60*/  F2FP.SATFINITE.E4M3.F32.PACK_AB_MERGE_C R68, RZ, R68, RZ ;  /* 0x00000044ff44723e */ /* 0x000fe400048070ff */
[----:B------:R-:W-:Y:S01]  /*8e70*/  @!P3 FMUL R133, R133, 0.5 ;  /* 0x3f0000008585b820 */ /* 0x000fe20000400000 */
[----:B--2---:R-:W-:Y:S01]  /*8e80*/  @!P2 FMUL R38, R38, R38 ;  /* 0x000000262626a220 */ /* 0x004fe20000400000 */
[----:B------:R-:W-:Y:S01]  /*8e90*/  FSETP.GEU.AND P2, PT, R136, -126, PT ;  /* 0xc2fc00008800780b */ /* 0x000fe20003f4e000 */
[----:B---3--:R-:W-:Y:S01]  /*8ea0*/  FFMA R125, R46, UR11, -R129 ;  /* 0x0000000b2e7d7c23 */ /* 0x008fe20008000881 */
[----:B------:R1:W2:Y:S01]  /*8eb0*/  MUFU.EX2 R43, R133 ;  /* 0x00000085002b7308 */ /* 0x0002a20000000800 */
[----:B------:R-:W-:Y:S01]  /*8ec0*/  @!P4 FMUL R132, R132, 0.5 ;  /* 0x3f0000008484c820 */ /* 0x000fe20000400000 */
[----:B------:R-:W-:-:S02]  /*8ed0*/  F2FP.SATFINITE.E4M3.F32.PACK_AB_MERGE_C R69, RZ, R69, RZ ;  /* 0x00000045ff45723e */ /* 0x000fc400048070ff */
[----:B------:R-:W-:Y:S01]  /*8ee0*/  F2FP.SATFINITE.E4M3.F32.PACK_AB_MERGE_C R81, RZ, R81, RZ ;  /* 0x00000051ff51723e */ /* 0x000fe200048070ff */
[----:B----4-:R-:W-:Y:S01]  /*8ef0*/  @!P5 FMUL R39, R39, R39 ;  /* 0x000000272727d220 */ /* 0x010fe20000400000 */
[----:B------:R-:W-:Y:S02]  /*8f00*/  FSETP.GEU.AND P5, PT, R137, -126, PT ;  /* 0xc2fc00008900780b */ /* 0x000fe40003fae000 */
[----:B------:R3:W4:Y:S01]  /*8f10*/  MUFU.EX2 R42, R132 ;  /* 0x00000084002a7308 */ /* 0x0007220000000800 */
[----:B-1----:R-:W-:-:S01]  /*8f20*/  FFMA R133, R50, UR11, -R129 ;  /* 0x0000000b32857c23 */ /* 0x002fc20008000881 */
[----:B------:R-:W-:Y:S01]  /*8f30*/  LOP3.LUT R69, R69, 0xffff, RZ, 0xc0, !PT ;  /* 0x0000ffff45457812 */ /* 0x000fe200078ec0ff */
[----:B------:R-:W-:Y:S01]  /*8f40*/  @!P2 FMUL R136, R136, 0.5 ;  /* 0x3f0000008888a820 */ /* 0x000fe20000400000 */
[----:B------:R-:W-:Y:S02]  /*8f50*/  F2FP.SATFINITE.E4M3.F32.PACK_AB_MERGE_C R88, RZ, R88, RZ ;  /* 0x00000058ff58723e */ /* 0x000fe400048070ff */
[----:B------:R-:W-:-:S02]  /*8f60*/  F2FP.SATFINITE.E4M3.F32.PACK_AB_MERGE_C R85, RZ, R85, RZ ;  /* 0x00000055ff55723e */ /* 0x000fc400048070ff */
[----:B------:R1:W5:Y:S01]  /*8f70*/  MUFU.EX2 R46, R136 ;  /* 0x00000088002e7308 */ /* 0x0003620000000800 */
[----:B---3--:R-:W-:-:S01]  /*8f80*/  FFMA R132, R47, UR11, -R129 ;  /* 0x0000000b2f847c23 */ /* 0x008fc20008000881 */
[----:B--2---:R-:W-:Y:S01]  /*8f90*/  @!P3 FMUL R43, R43, R43 ;  /* 0x0000002b2b2bb220 */ /* 0x004fe20000400000 */
[----:B------:R-:W-:Y:S01]  /*8fa0*/  @!P5 FMUL R137, R137, 0.5 ;  /* 0x3f0000008989d820 */ /* 0x000fe20000400000 */
[----:B------:R-:W-:Y:S02]  /*8fb0*/  LOP3.LUT R88, R88, 0xff, RZ, 0xc0, !PT ;  /* 0x000000ff58587812 */ /* 0x000fe400078ec0ff */
[----:B------:R-:W-:Y:S02]  /*8fc0*/  FSETP.GEU.AND P3, PT, R132, -126, PT ;  /* 0xc2fc00008400780b */ /* 0x000fe40003f6e000 */
[----:B------:R2:W3:Y:S01]  /*8fd0*/  MUFU.EX2 R47, R137 ;  /* 0x00000089002f7308 */ /* 0x0004e20000000800 */
[----:B----4-:R-:W-:Y:S01]  /*8fe0*/  @!P4 FMUL R42, R42, R42 ;  /* 0x0000002a2a2ac220 */ /* 0x010fe20000400000 */
[----:B------:R-:W-:Y:S01]  /*8ff0*/  FSETP.GEU.AND P4, PT, R125, -126, PT ;  /* 0xc2fc00007d00780b */ /* 0x000fe20003f8e000 */
[----:B-1----:R-:W-:-:S01]  /*9000*/  FFMA R136, R51, UR11, -R129 ;  /* 0x0000000b33887c23 */ /* 0x002fc20008000881 */
[----:B------:R-:W-:-:S02]  /*9010*/  LOP3.LUT R85, R85, 0xffff, RZ, 0xc0, !PT ;  /* 0x0000ffff55557812 */ /* 0x000fc400078ec0ff */
[----:B------:R-:W-:Y:S02]  /*9020*/  F2FP.SATFINITE.E4M3.F32.PACK_AB_MERGE_C R104, RZ, R104, RZ ;  /* 0x00000068ff68723e */ /* 0x000fe400048070ff */
[----:B------:R-:W-:Y:S01]  /*9030*/  F2FP.SATFINITE.E4M3.F32.PACK_AB_MERGE_C R80, RZ, R80, RZ ;  /* 0x00000050ff50723e */ /* 0x000fe200048070ff */
[----:B-----5:R-:W-:Y:S01]  /*9040*/  @!P2 FMUL R46, R46, R46 ;  /* 0x0000002e2e2ea220 */ /* 0x020fe20000400000 */
[----:B------:R-:W-:Y:S01]  /*9050*/  FSETP.GEU.AND P2, PT, R133, -126, PT ;  /* 0xc2fc00008500780b */ /* 0x000fe20003f4e000 */
[----:B------:R-:W-:Y:S01]  /*9060*/  @!P3 FMUL R132, R132, 0.5 ;  /* 0x3f0000008484b820 */ /* 0x000fe20000400000 */
[----:B--2---:R-:W-:Y:S01]  /*9070*/  FFMA R137, R54, UR11, -R129 ;  /* 0x0000000b36897c23 */ /* 0x004fe20008000881 */
[----:B------:R-:W-:Y:S02]  /*9080*/  LOP3.LUT R104, R104, 0xff, RZ, 0xc0, !PT ;  /* 0x000000ff68687812 */ /* 0x000fe400078ec0ff */
[----:B------:R1:W2:Y:S01]  /*9090*/  MUFU.EX2 R51, R132 ;  /* 0x0000008400337308 */ /* 0x0002a20000000800 */
[----:B------:R-:W-:Y:S01]  /*90a0*/  @!P4 FMUL R125, R125, 0.5 ;  /* 0x3f0000007d7dc820 */ /* 0x000fe20000400000 */
[----:B---3--:R-:W-:Y:S01]  /*90b0*/  @!P5 FMUL R47, R47, R47 ;  /* 0x0000002f2f2fd220 */ /* 0x008fe20000400000 */
[----:B------:R-:W-:-:S02]  /*90c0*/  FSETP.GEU.AND P5, PT, R136, -126, PT ;  /* 0xc2fc00008800780b */ /* 0x000fc40003fae000 */
[----:B------:R-:W-:Y:S02]  /*90d0*/  LOP3.LUT R80, R80, 0xff, RZ, 0xc0, !PT ;  /* 0x000000ff50507812 */ /* 0x000fe400078ec0ff */
[----:B------:R-:W-:Y:S01]  /*90e0*/  F2FP.SATFINITE.E4M3.F32.PACK_AB_MERGE_C R13, RZ, R13, RZ ;  /* 0x0000000dff0d723e */ /* 0x000fe200048070ff */
[----:B------:R3:W4:Y:S01]  /*90f0*/  MUFU.EX2 R50, R125 ;  /* 0x0000007d00327308 */ /* 0x0007220000000800 */
[----:B------:R-:W-:Y:S01]  /*9100*/  @!P2 FMUL R133, R133, 0.5 ;  /* 0x3f0000008585a820 */ /* 0x000fe20000400000 */
[----:B-1----:R-:W-:Y:S01]  /*9110*/  FFMA R132, R58, UR11, -R129 ;  /* 0x0000000b3a847c23 */ /* 0x002fe20008000881 */
[----:B------:R-:W-:-:S05]  /*9120*/  LOP3.LUT R13, R13, 0xff, RZ, 0xc0, !PT ;  /* 0x000000ff0d0d7812 */ /* 0x000fca00078ec0ff */
[----:B------:R-:W-:Y:S01]  /*9130*/  @!P5 FMUL R136, R136, 0.5 ;  /* 0x3f0000008888d820 */ /* 0x000fe20000400000 */
[----:B---3--:R-:W-:-:S01]  /*9140*/  FFMA R125, R55, UR11, -R129 ;  /* 0x0000000b377d7c23 */ /* 0x008fc20008000881 */
[----:B--2---:R-:W-:Y:S01]  /*9150*/  @!P3 FMUL R51, R51, R51 ;  /* 0x000000333333b220 */ /* 0x004fe20000400000 */
[----:B------:R1:W2:Y:S03]  /*9160*/  MUFU.EX2 R54, R133 ;  /* 0x0000008500367308 */ /* 0x0002a60000000800 */
[----:B------:R-:W-:Y:S01]  /*9170*/  FSETP.GEU.AND P3, PT, R125, -126, PT ;  /* 0xc2fc00007d00780b */ /* 0x000fe20003f6e000 */
[----:B----4-:R-:W-:Y:S01]  /*9180*/  @!P4 FMUL R50, R50, R50 ;  /* 0x000000323232c220 */ /* 0x010fe20000400000 */
[----:B------:R-:W-:-:S03]  /*9190*/  FSETP.GEU.AND P4, PT, R137, -126, PT ;  /* 0xc2fc00008900780b */ /* 0x000fc60003f8e000 */
[----:B------:R3:W4:Y:S01]  /*91a0*/  MUFU.EX2 R55, R136 ;  /* 0x0000008800377308 */ /* 0x0007220000000800 */
[----:B-1----:R-:W-:-:S07]  /*91b0*/  FFMA R133, R59, UR11, -R129 ;  /* 0x0000000b3b857c23 */ /* 0x002fce0008000881 */
[----:B------:R-:W-:Y:S01]  /*91c0*/  @!P3 FMUL R125, R125, 0.5 ;  /* 0x3f0000007d7db820 */ /* 0x000fe20000400000 */
[----:B--2---:R-:W-:Y:S01]  /*91d0*/  @!P2 FMUL R54, R54, R54 ;  /* 0x000000363636a220 */ /* 0x004fe20000400000 */
[----:B------:R-:W-:Y:S01]  /*91e0*/  FSETP.GEU.AND P2, PT, R132, -126, PT ;  /* 0xc2fc00008400780b */ /* 0x000fe20003f4e000 */
[----:B---3--:R-:W-:-:S01]  /*91f0*/  FFMA R136, R62, UR11, -R129 ;  /* 0x0000000b3e887c23 */ /* 0x008fc20008000881 */
[----:B------:R1:W2:Y:S01]  /*9200*/  MUFU.EX2 R59, R125 ;  /* 0x0000007d003b7308 */ /* 0x0002a20000000800 */
[----:B------:R-:W-:Y:S01]  /*9210*/  @!P4 FMUL R137, R137, 0.5 ;  /* 0x3f0000008989c820 */ /* 0x000fe20000400000 */
[----:B----4-:R-:W-:Y:S01]  /*9220*/  @!P5 FMUL R55, R55, R55 ;  /* 0x000000373737d220 */ /* 0x010fe20000400000 */
[----:B------:R-:W-:-:S05]  /*9230*/  FSETP.GEU.AND P5, PT, R133, -126, PT ;  /* 0xc2fc00008500780b */ /* 0x000fca0003fae000 */
[----:B------:R3:W4:Y:S01]  /*9240*/  MUFU.EX2 R58, R137 ;  /* 0x00000089003a7308 */ /* 0x0007220000000800 */
[----:B-1----:R-:W-:-:S02]  /*9250*/  FFMA R125, R66, UR11, -R129 ;  /* 0x0000000b427d7c23 */ /* 0x002fc40008000881 */
[----:B------:R-:W-:-:S05]  /*9260*/  @!P2 FMUL R132, R132, 0.5 ;  /* 0x3f0000008484a820 */ /* 0x000fca0000400000 */
[----:B------:R1:W5:Y:S01]  /*9270*/  MUFU.EX2 R62, R132 ;  /* 0x00000084003e7308 */ /* 0x0003620000000800 */
[----:B---3--:R-:W-:-:S01]  /*9280*/  FFMA R137, R63, UR11, -R129 ;  /* 0x0000000b3f897c23 */ /* 0x008fc20008000881 */
[----:B--2---:R-:W-:Y:S01]  /*9290*/  @!P3 FMUL R59, R59, R59 ;  /* 0x0000003b3b3bb220 */ /* 0x004fe20000400000 */
[----:B------:R-:W-:-:S03]  /*92a0*/  @!P5 FMUL R133, R133, 0.5 ;  /* 0x3f0000008585d820 */ /* 0x000fc60000400000 */
[----:B------:R-:W-:Y:S02]  /*92b0*/  FSETP.GEU.AND P3, PT, R137, -126, PT ;  /* 0xc2fc00008900780b */ /* 0x000fe40003f6e000 */
[----:B------:R2:W3:Y:S01]  /*92c0*/  MUFU.EX2 R63, R133 ;  /* 0x00000085003f7308 */ /* 0x0004e20000000800 */
[----:B----4-:R-:W-:Y:S01]  /*92d0*/  @!P4 FMUL R58, R58, R58 ;  /* 0x0000003a3a3ac220 */ /* 0x010fe20000400000 */
[----:B------:R-:W-:Y:S01]  /*92e0*/  FSETP.GEU.AND P4, PT, R136, -126, PT ;  /* 0xc2fc00008800780b */ /* 0x000fe20003f8e000 */
[----:B-1----:R-:W-:-:S01]  /*92f0*/  FFMA R132, R67, UR11, -R129 ;  /* 0x0000000b43847c23 */ /* 0x002fc20008000881 */
[----:B-----5:R-:W-:Y:S01]  /*9300*/  @!P2 FMUL R62, R62, R62 ;  /* 0x0000003e3e3ea220 */ /* 0x020fe20000400000 */
[----:B------:R-:W-:-:S06]  /*9310*/  FSETP.GEU.AND P2, PT, R125, -126, PT ;  /* 0xc2fc00007d00780b */ /* 0x000fcc0003f4e000 */
[----:B------:R-:W-:Y:S01]  /*9320*/  @!P3 FMUL R137, R137, 0.5 ;  /* 0x3f0000008989b820 */ /* 0x000fe20000400000 */
[----:B--2---:R-:W-:-:S03]  /*9330*/  FFMA R133, R70, UR11, -R129 ;  /* 0x0000000b46857c23 */ /* 0x004fc60008000881 */
[----:B------:R1:W2:Y:S01]  /*9340*/  MUFU.EX2 R67, R137 ;  /* 0x0000008900437308 */ /* 0x0002a20000000800 */
[----:B------:R-:W-:Y:S01]  /*9350*/  @!P4 FMUL R136, R136, 0.5 ;  /* 0x3f0000008888c820 */ /* 0x000fe20000400000 */
[----:B---3--:R-:W-:Y:S01]  /*9360*/  @!P5 FMUL R63, R63, R63 ;  /* 0x0000003f3f3fd220 */ /* 0x008fe20000400000 */
[----:B------:R-:W-:-:S05]  /*9370*/  FSETP.GEU.AND P5, PT, R132, -126, PT ;  /* 0xc2fc00008400780b */ /* 0x000fca0003fae000 */
[----:B------:R3:W4:Y:S01]  /*9380*/  MUFU.EX2 R66, R136 ;  /* 0x0000008800427308 */ /* 0x0007220000000800 */
[----:B------:R-:W-:Y:S01]  /*9390*/  @!P2 FMUL R125, R125, 0.5 ;  /* 0x3f0000007d7da820 */ /* 0x000fe20000400000 */
[----:B-1----:R-:W-:-:S06]  /*93a0*/  FFMA R137, R74, UR11, -R129 ;  /* 0x0000000b4a897c23 */ /* 0x002fcc0008000881 */
        /* <DEDUP_REMOVED lines=57> */
[----:B------:R-:W3:Y:S01]  /*9740*/  MUFU.EX2 R90, R125 ;  /* 0x0000007d005a7308 */ /* 0x000ee20000000800 */
[----:B-1----:R-:W-:-:S02]  /*9750*/  FFMA R132, R98, UR11, -R129 ;  /* 0x0000000b62847c23 */ /* 0x002fc40008000881 */
[----:B------:R-:W-:-:S05]  /*9760*/  @!P2 FMUL R133, R133, 0.5 ;  /* 0x3f0000008585a820 */ /* 0x000fca0000400000 */
[----:B------:R1:W4:Y:S01]  /*9770*/  MUFU.EX2 R125, R133 ;  /* 0x00000085007d7308 */ /* 0x0003220000000800 */
[----:B--2---:R-:W-:Y:S01]  /*9780*/  @!P3 FMUL R91, R91, R91 ;  /* 0x0000005b5b5bb220 */ /* 0x004fe20000400000 */
[----:B------:R-:W-:Y:S01]  /*9790*/  FSETP.GEU.AND P3, PT, R140, -126, PT ;  /* 0xc2fc00008c00780b */ /* 0x000fe20003f6e000 */
[----:B------:R-:W-:-:S05]  /*97a0*/  @!P5 FMUL R136, R136, 0.5 ;  /* 0x3f0000008888d820 */ /* 0x000fca0000400000 */
[----:B------:R2:W5:Y:S01]  /*97b0*/  MUFU.EX2 R94, R136 ;  /* 0x00000088005e7308 */ /* 0x0005620000000800 */
[----:B---3--:R-:W-:Y:S01]  /*97c0*/  @!P4 FMUL R90, R90, R90 ;  /* 0x0000005a5a5ac220 */ /* 0x008fe20000400000 */
[----:B------:R-:W-:Y:S01]  /*97d0*/  FSETP.GEU.AND P4, PT, R137, -126, PT ;  /* 0xc2fc00008900780b */ /* 0x000fe20003f8e000 */
[----:B-1----:R-:W-:-:S04]  /*97e0*/  FFMA R133, R99, UR11, -R129 ;  /* 0x0000000b63857c23 */ /* 0x002fc80008000881 */
[----:B------:R-:W-:Y:S01]  /*97f0*/  @!P3 FMUL R140, R140, 0.5 ;  /* 0x3f0000008c8cb820 */ /* 0x000fe20000400000 */
[----:B----4-:R-:W-:Y:S01]  /*9800*/  @!P2 FMUL R125, R125, R125 ;  /* 0x0000007d7d7da220 */ /* 0x010fe20000400000 */
[----:B------:R-:W-:Y:S02]  /*9810*/  FSETP.GEU.AND P2, PT, R132, -126, PT ;  /* 0xc2fc00008400780b */ /* 0x000fe40003f4e000 */
[----:B------:R1:W3:Y:S01]  /*9820*/  MUFU.EX2 R98, R140 ;  /* 0x0000008c00627308 */ /* 0x0002e20000000800 */
[----:B--2---:R-:W-:-:S01]  /*9830*/  FFMA R136, R102, UR11, -R129 ;  /* 0x0000000b66887c23 */ /* 0x004fc20008000881 */
[----:B------:R-:W-:Y:S01]  /*9840*/  FADD R177, R30, R125 ;  /* 0x0000007d1eb17221 */ /* 0x000fe20000000000 */
[----:B------:R-:W-:Y:S01]  /*9850*/  F2FP.SATFINITE.E4M3.F32.PACK_AB_MERGE_C R125, RZ, R125, RZ ;  /* 0x0000007dff7d723e */ /* 0x000fe200048070ff */
[----:B------:R-:W-:Y:S01]  /*9860*/  @!P4 FMUL R137, R137, 0.5 ;  /* 0x3f0000008989c820 */ /* 0x000fe20000400000 */
[----:B------:R-:W-:Y:S01]  /*9870*/  F2FP.SATFINITE.E4M3.F32.PACK_AB_MERGE_C R30, RZ, R30, RZ ;  /* 0x0000001eff1e723e */ /* 0x000fe200048070ff */
[----:B-----5:R-:W-:Y:S01]  /*9880*/  @!P5 FMUL R94, R94, R94 ;  /* 0x0000005e5e5ed220 */ /* 0x020fe20000400000 */
[----:B------:R-:W-:Y:S01]  /*9890*/  FSETP.GEU.AND P5, PT, R133, -126, PT ;  /* 0xc2fc00008500780b */ /* 0x000fe20003fae000 */
[----:B------:R2:W4:Y:S01]  /*98a0*/  MUFU.EX2 R95, R137 ;  /* 0x00000089005f7308 */ /* 0x0005220000000800 */
[----:B-1----:R-:W-:-:S01]  /*98b0*/  FFMA R140, R106, UR11, -R129 ;  /* 0x0000000b6a8c7c23 */ /* 0x002fc20008000881 */
[----:B------:R-:W-:-:S02]  /*98c0*/  IMAD.U32 R30, R30, 0x10000, RZ ;  /* 0x000100001e1e7824 */ /* 0x000fc400078e00ff */
[----:B------:R-:W-:-:S04]  /*98d0*/  @!P2 FMUL R132, R132, 0.5 ;  /* 0x3f0000008484a820 */ /* 0x000fc80000400000 */
[----:B------:R1:W5:Y:S01]  /*98e0*/  MUFU.EX2 R99, R132 ;  /* 0x0000008400637308 */ /* 0x0003620000000800 */
[----:B--2---:R-:W-:-:S01]  /*98f0*/  FFMA R137, R103, UR11, -R129 ;  /* 0x0000000b67897c23 */ /* 0x004fc20008000881 */
[----:B---3--:R-:W-:Y:S02]  /*9900*/  @!P3 FMUL R98, R98, R98 ;  /* 0x000000626262b220 */ /* 0x008fe40000400000 */
[----:B------:R-:W-:Y:S02]  /*9910*/  @!P5 FMUL R133, R133, 0.5 ;  /* 0x3f0000008585d820 */ /* 0x000fe40000400000 */
        /* <DEDUP_REMOVED lines=14> */
[----:B-1----:R-:W-:-:S01]  /*9a00*/  FFMA R137, R114, UR11, -R129 ;  /* 0x0000000b72897c23 */ /* 0x002fc20008000881 */
[----:B------:R-:W-:-:S06]  /*9a10*/  @!P2 FMUL R140, R140, 0.5 ;  /* 0x3f0000008c8ca820 */ /* 0x000fcc0000400000 */
        /* <DEDUP_REMOVED lines=39> */
[--C-:B-1----:R-:W-:Y:S01]  /*9c90*/  FFMA R133, R130, UR11, -R129.reuse ;  /* 0x0000000b82857c23 */ /* 0x102fe20008000881 */
[----:B------:R-:W-:-:S01]  /*9ca0*/  FFMA R130, R131, UR11, -R129 ;  /* 0x0000000b83827c23 */ /* 0x000fc20008000881 */
[----:B------:R-:W-:Y:S01]  /*9cb0*/  FADD R131, R49, R116 ;  /* 0x0000007431837221 */ /* 0x000fe20000000000 */
[----:B------:R-:W-:Y:S02]  /*9cc0*/  F2FP.SATFINITE.E4M3.F32.PACK_AB_MERGE_C R49, RZ, R49, RZ ;  /* 0x00000031ff31723e */ /* 0x000fe400048070ff */
[----:B------:R-:W-:Y:S01]  /*9cd0*/  F2FP.SATFINITE.E4M3.F32.PACK_AB_MERGE_C R116, RZ, R116, RZ ;  /* 0x00000074ff74723e */ /* 0x000fe200048070ff */
[----:B------:R-:W-:Y:S01]  /*9ce0*/  @!P5 FMUL R137, R137, 0.5 ;  /* 0x3f0000008989d820 */ /* 0x000fe20000400000 */
[----:B---3--:R-:W-:Y:S01]  /*9cf0*/  FFMA R132, R127, UR11, -R129 ;  /* 0x0000000b7f847c23 */ /* 0x008fe20008000881 */
[----:B--2---:R-:W-:Y:S01]  /*9d00*/  @!P3 FMUL R122, R122, R122 ;  /* 0x0000007a7a7ab220 */ /* 0x004fe20000400000 */
[----:B------:R1:W2:Y:S03]  /*9d10*/  MUFU.EX2 R123, R136 ;  /* 0x00000088007b7308 */ /* 0x0002a60000000800 */
[----:B------:R-:W-:Y:S01]  /*9d20*/  FSETP.GEU.AND P3, PT, R132, -126, PT ;  /* 0xc2fc00008400780b */ /* 0x000fe20003f6e000 */
[----:B----4-:R-:W-:Y:S01]  /*9d30*/  @!P4 FMUL R119, R119, R119 ;  /* 0x000000777777c220 */ /* 0x010fe20000400000 */
[----:B------:R-:W-:-:S03]  /*9d40*/  FSETP.GEU.AND P4, PT, R140, -126, PT ;  /* 0xc2fc00008c00780b */ /* 0x000fc60003f8e000 */
[----:B------:R3:W4:Y:S01]  /*9d50*/  MUFU.EX2 R126, R137 ;  /* 0x00000089007e7308 */ /* 0x0007220000000800 */
[----:B-1----:R-:W-:-:S01]  /*9d60*/  FADD R136, R40, R101 ;  /* 0x0000006528887221 */ /* 0x002fc20000000000 */
[----:B------:R-:W-:Y:S02]  /*9d70*/  F2FP.SATFINITE.E4M3.F32.PACK_AB_MERGE_C R40, RZ, R40, RZ ;  /* 0x00000028ff28723e */ /* 0x000fe400048070ff */
[----:B------:R-:W-:Y:S01]  /*9d80*/  F2FP.SATFINITE.E4M3.F32.PACK_AB_MERGE_C R101, RZ, R101, RZ ;  /* 0x00000065ff65723e */ /* 0x000fe200048070ff */
[----:B------:R-:W-:Y:S01]  /*9d90*/  FADD R145, R145, R136 ;  /* 0x0000008891917221 */ /* 0x000fe20000000000 */
[----:B------:R-:W-:-:S01]  /*9da0*/  FADD R136, R44, R105 ;  /* 0x000000692c887221 */ /* 0x000fc20000000000 */
[----:B------:R-:W-:Y:S01]  /*9db0*/  F2FP.SATFINITE.E4M3.F32.PACK_AB_MERGE_C R44, RZ, R44, RZ ;  /* 0x0000002cff2c723e */ /* 0x000fe200048070ff */
[----:B------:R-:W-:Y:S01]  /*9dc0*/  @!P3 FMUL R132, R132, 0.5 ;  /* 0x3f0000008484b820 */ /* 0x000fe20000400000 */
[----:B--2---:R-:W-:Y:S01]  /*9dd0*/  @!P2 FMUL R123, R123, R123 ;  /* 0x0000007b7b7ba220 */ /* 0x004fe20000400000 */
[----:B------:R-:W-:Y:S01]  /*9de0*/  FSETP.GEU.AND P2, PT, R133, -126, PT ;  /* 0xc2fc00008500780b */ /* 0x000fe20003f4e000 */
[----:B---3--:R-:W-:Y:S01]  /*9df0*/  FFMA R137, R142, UR11, -R129 ;  /* 0x0000000b8e897c23 */ /* 0x008fe20008000881 */
[----:B------:R1:W2:Y:S01]  /*9e00*/  MUFU.EX2 R128, R132 ;  /* 0x0000008400807308 */ /* 0x0002a20000000800 */
[----:B------:R-:W-:Y:S01]  /*9e10*/  @!P4 FMUL R140, R140, 0.5 ;  /* 0x3f0000008c8cc820 */ /* 0x000fe20000400000 */
[----:B------:R-:W-:Y:S01]  /*9e20*/  FADD R142, R21, R84 ;  /* 0x00000054158e7221 */ /* 0x000fe20000000000 */
[----:B------:R-:W-:-:S01]  /*9e30*/  FADD R149, R149, R136 ;  /* 0x0000008895957221 */ /* 0x000fc20000000000 */
[----:B------:R-:W-:Y:S01]  /*9e40*/  FADD R136, R45, R112 ;  /* 0x000000702d887221 */ /* 0x000fe20000000000 */
[----:B----4-:R-:W-:Y:S01]  /*9e50*/  @!P5 FMUL R126, R126, R126 ;  /* 0x0000007e7e7ed220 */ /* 0x010fe20000400000 */
[----:B------:R-:W-:Y:S01]  /*9e60*/  FSETP.GEU.AND P5, PT, R130, -126, PT ;  /* 0xc2fc00008200780b */ /* 0x000fe20003fae000 */
[----:B------:R-:W-:-:S01]  /*9e70*/  FADD R142, R142, R131 ;  /* 0x000000838e8e7221 */ /* 0x000fc20000000000 */
[----:B------:R3:W4:Y:S01]  /*9e80*/  MUFU.EX2 R127, R140 ;  /* 0x0000008c007f7308 */ /* 0x0007220000000800 */
[----:B-1----:R-:W-:-:S01]  /*9e90*/  FADD R132, R33, R100 ;  /* 0x0000006421847221 */ /* 0x002fc20000000000 */
[----:B------:R-:W-:Y:S01]  /*9ea0*/  FADD R131, R52, R113 ;  /* 0x0000007134837221 */ /* 0x000fe20000000000 */
[----:B------:R-:W-:Y:S01]  /*9eb0*/  @!P2 FMUL R133, R133, 0.5 ;  /* 0x3f0000008585a820 */ /* 0x000fe20000400000 */
[----:B------:R-:W-:Y:S01]  /*9ec0*/  FADD R151, R151, R136 ;  /* 0x0000008897977221 */ /* 0x000fe20000000000 */
[----:B------:R-:W-:-:S01]  /*9ed0*/  FADD R139, R139, R132 ;  /* 0x000000848b8b7221 */ /* 0x000fc20000000000 */
[----:B------:R-:W-:Y:S01]  /*9ee0*/  FADD R132, R36, R97 ;  /* 0x0000006124847221 */ /* 0x000fe20000000000 */
[----:B------:R-:W-:-:S01]  /*9ef0*/  FADD R144, R144, R131 ;  /* 0x0000008390907221 */ /* 0x000fc20000000000 */
[----:B------:R1:W5:Y:S01]  /*9f00*/  MUFU.EX2 R11, R133 ;  /* 0x00000085000b7308 */ /* 0x0003620000000800 */
[----:B--2---:R-:W-:Y:S01]  /*9f10*/  @!P3 FMUL R128, R128, R128 ;  /* 0x000000808080b220 */ /* 0x004fe20000400000 */
[----:B------:R-:W-:Y:S01]  /*9f20*/  FSETP.GEU.AND P3, PT, R135, -126, PT ;  /* 0xc2fc00008700780b */ /* 0x000fe20003f6e000 */
[----:B------:R-:W-:Y:S01]  /*9f30*/  @!P5 FMUL R130, R130, 0.5 ;  /* 0x3f0000008282d820 */ /* 0x000fe20000400000 */
[----:B------:R-:W-:Y:S01]  /*9f40*/  FADD R141, R141, R132 ;  /* 0x000000848d8d7221 */ /* 0x000fe20000000000 */
[----:B---3--:R-:W-:-:S01]  /*9f50*/  FFMA R140, R143, UR11, -R129 ;  /* 0x0000000b8f8c7c23 */ /* 0x008fc20008000881 */
[----:B------:R-:W-:Y:S01]  /*9f60*/  FADD R143, R15, R72 ;  /* 0x000000480f8f7221 */ /* 0x000fe20000000000 */
[----:B------:R-:W-:-:S01]  /*9f70*/  FADD R131, R53, R120 ;  /* 0x0000007835837221 */ /* 0x000fc20000000000 */
[----:B------:R-:W-:Y:S01]  /*9f80*/  FADD R178, R62, R123 ;  /* 0x0000007b3eb27221 */ /* 0x000fe20000000000 */
[----:B----4-:R-:W-:Y:S01]  /*9f90*/  @!P4 FMUL R127, R127, R127 ;  /* 0x0000007f7f7fc220 */ /* 0x010fe20000400000 */
[----:B------:R-:W-:Y:S01]  /*9fa0*/  FSETP.GEU.AND P4, PT, R138, -126, PT ;  /* 0xc2fc00008a00780b */ /* 0x000fe20003f8e000 */
[----:B------:R-:W2:Y:S01]  /*9fb0*/  MUFU.EX2 R130, R130 ;  /* 0x0000008200827308 */ /* 0x000ea20000000800 */
[----:B------:R-:W-:-:S01]  /*9fc0*/  FADD R143, R143, R134 ;  /* 0x000000868f8f7221 */ /* 0x000fc20000000000 */
[----:B------:R-:W-:Y:S01]  /*9fd0*/  FADD R134, R41, R108 ;  /* 0x0000006c29867221 */ /* 0x000fe20000000000 */
[----:B------:R-:W-:-:S01]  /*9fe0*/  FADD R146, R146, R131 ;  /* 0x0000008392927221 */ /* 0x000fc20000000000 */
[----:B------:R-:W-:Y:S01]  /*9ff0*/  @!P3 FMUL R135, R135, 0.5 ;  /* 0x3f0000008787b820 */ /* 0x000fe20000400000 */
[----:B-1----:R-:W-:-:S01]  /*a000*/  FADD R133, R56, R117 ;  /* 0x0000007538857221 */ /* 0x002fc20000000000 */
[----:B-----5:R-:W-:Y:S01]  /*a010*/  @!P2 FMUL R11, R11, R11 ;  /* 0x0000000b0b0ba220 */ /* 0x020fe20000400000 */
[----:B------:R-:W-:Y:S01]  /*a020*/  FSETP.GEU.AND P2, PT, R137, -126, PT ;  /* 0xc2fc00008900780b */ /* 0x000fe20003f4e000 */
[----:B------:R1:W3:Y:S01]  /*a030*/  MUFU.EX2 R132, R135 ;  /* 0x0000008700847308 */ /* 0x0002e20000000800 */
[----:B------:R-:W-:-:S01]  /*a040*/  FADD R147, R147, R134 ;  /* 0x0000008693937221 */ /* 0x000fc20000000000 */
[----:B------:R-:W-:Y:S01]  /*a050*/  FADD R148, R148, R133 ;  /* 0x0000008594947221 */ /* 0x000fe20000000000 */
[----:B------:R-:W-:-:S01]  /*a060*/  FADD R133, R57, R124 ;  /* 0x0000007c39857221 */ /* 0x000fc20000000000 */
[----:B------:R-:W-:Y:S01]  /*a070*/  @!P4 FMUL R138, R138, 0.5 ;  /* 0x3f0000008a8ac820 */ /* 0x000fe20000400000 */
[----:B------:R-:W-:-:S01]  /*a080*/  FADD R179, R177, R178 ;  /* 0x000000b2b1b37221 */ /* 0x000fc20000000000 */
[----:B------:R-:W-:Y:S01]  /*a090*/  FADD R177, R66, R127 ;  /* 0x0000007f42b17221 */ /* 0x000fe20000000000 */
[----:B------:R-:W-:-:S01]  /*a0a0*/  FADD R150, R150, R133 ;  /* 0x0000008596967221 */ /* 0x000fc20000000000 */
[----:B------:R4:W5:Y:S01]  /*a0b0*/  MUFU.EX2 R129, R138 ;  /* 0x0000008a00817308 */ /* 0x0009620000000800 */
[----:B--2---:R-:W-:Y:S01]  /*a0c0*/  @!P5 FMUL R130, R130, R130 ;  /* 0x000000828282d220 */ /* 0x004fe20000400000 */
[----:B------:R-:W-:Y:S01]  /*a0d0*/  FSETP.GEU.AND P5, PT, R140, -126, PT ;  /* 0xc2fc00008c00780b */ /* 0x000fe20003fae000 */
[----:B-1----:R-:W-:-:S01]  /*a0e0*/  FADD R135, R60, R121 ;  /* 0x000000793c877221 */ /* 0x002fc20000000000 */
[----:B------:R-:W-:Y:S01]  /*a0f0*/  @!P2 FMUL R137, R137, 0.5 ;  /* 0x3f0000008989a820 */ /* 0x000fe20000400000 */
[----:B------:R-:W-:Y:S01]  /*a100*/  F2FP.SATFINITE.E4M3.F32.PACK_AB_MERGE_C R15, RZ, R15, RZ ;  /* 0x0000000fff0f723e */ /* 0x000fe200048070ff */
[----:B------:R-:W-:Y:S01]  /*a110*/  FADD R145, R145, R148 ;  /* 0x0000009491917221 */ /* 0x000fe20000000000 */
[----:B------:R-:W-:-:S01]  /*a120*/  FADD R168, R168, R135 ;  /* 0x00000087a8a87221 */ /* 0x000fc20000000000 */
[----:B------:R1:W2:Y:S01]  /*a130*/  MUFU.EX2 R131, R137 ;  /* 0x0000008900837308 */ /* 0x0002a20000000800 */
[----:B---3--:R-:W-:Y:S01]  /*a140*/  @!P3 FMUL R132, R132, R132 ;  /* 0x000000848484b220 */ /* 0x008fe20000400000 */
[----:B------:R-:W-:Y:S01]  /*a150*/  FSETP.GEU.AND P3, PT, R174, -126, PT ;  /* 0xc2fc0000ae00780b */ /* 0x000fe20003f6e000 */
[----:B------:R-:W-:-:S01]  /*a160*/  FADD R135, R61, R26 ;  /* 0x0000001a3d877221 */ /* 0x000fc20000000000 */
[----:B----4-:R-:W-:Y:S01]  /*a170*/  FADD R138, R48, R109 ;  /* 0x0000006d308a7221 */ /* 0x010fe20000000000 */
[----:B------:R-:W-:-:S01]  /*a180*/  FADD R178, R79, R132 ;  /* 0x000000844fb27221 */ /* 0x000fc20000000000 */
[----:B------:R-:W-:Y:S01]  /*a190*/  F2FP.SATFINITE.E4M3.F32.PACK_AB_MERGE_C R148, RZ, R20, RZ ;  /* 0x00000014ff94723e */ /* 0x000fe200048070ff */
[----:B------:R-:W-:Y:S01]  /*a1a0*/  @!P5 FMUL R140, R140, 0.5 ;  /* 0x3f0000008c8cd820 */ /* 0x000fe20000400000 */
[----:B------:R-:W-:Y:S01]  /*a1b0*/  FADD R170, R170, R135 ;  /* 0x00000087aaaa7221 */ /* 0x000fe20000000000 */
[----:B-----5:R-:W-:Y:S01]  /*a1c0*/  @!P4 FMUL R129, R129, R129 ;  /* 0x000000818181c220 */ /* 0x020fe20000400000 */
[----:B------:R-:W-:Y:S01]  /*a1d0*/  FSETP.GEU.AND P4, PT, R169, -126, PT ;  /* 0xc2fc0000a900780b */ /* 0x000fe20003f8e000 */
[----:B------:R3:W4:Y:S01]  /*a1e0*/  MUFU.EX2 R134, R140 ;  /* 0x0000008c00867308 */ /* 0x0007220000000800 */
[----:B-1----:R-:W-:-:S01]  /*a1f0*/  FADD R137, R32, R93 ;  /* 0x0000005d20897221 */ /* 0x002fc20000000000 */
[----:B------:R-:W-:Y:S01]  /*a200*/  FADD R135, R20, R77 ;  /* 0x0000004d14877221 */ /* 0x000fe20000000000 */
[----:B------:R-:W-:Y:S01]  /*a210*/  LOP3.LUT R15, R15, 0xff, RZ, 0xc0, !PT ;  /* 0x000000ff0f0f7812 */ /* 0x000fe200078ec0ff */
[----:B------:R-:W-:Y:S01]  /*a220*/  @!P3 FMUL R174, R174, 0.5 ;  /* 0x3f000000aeaeb820 */ /* 0x000fe20000400000 */
[----:B------:R-:W-:Y:S01]  /*a230*/  LOP3.LUT R20, R18, 0xffff, RZ, 0xc0, !PT ;  /* 0x0000ffff12147812 */ /* 0x000fe200078ec0ff */
[----:B--2---:R-:W-:Y:S01]  /*a240*/  @!P2 FMUL R131, R131, R131 ;  /* 0x000000838383a220 */ /* 0x004fe20000400000 */
[----:B------:R-:W-:Y:S01]  /*a250*/  FSETP.GEU.AND P2, PT, R171, -126, PT ;  /* 0xc2fc0000ab00780b */ /* 0x000fe20003f4e000 */
[----:B------:R1:W2:Y:S01]  /*a260*/  MUFU.EX2 R136, R174 ;  /* 0x000000ae00887308 */ /* 0x0002a20000000800 */
[----:B---3--:R-:W-:-:S01]  /*a270*/  FADD R140, R64, R27 ;  /* 0x0000001b408c7221 */ /* 0x008fc20000000000 */
[----:B------:R-:W-:Y:S01]  /*a280*/  LOP3.LUT R148, R148, 0xffff, RZ, 0xc0, !PT ;  /* 0x0000ffff94947812 */ /* 0x000fe200078ec0ff */
[----:B------:R-:W-:-:S01]  /*a290*/  FADD R180, R71, R130 ;  /* 0x0000008247b47221 */ /* 0x000fc20000000000 */
[----:B------:R-:W-:Y:S01]  /*a2a0*/  @!P4 FMUL R169, R169, 0.5 ;  /* 0x3f000000a9a9c820 */ /* 0x000fe20000400000 */
[----:B------:R-:W-:-:S01]  /*a2b0*/  FADD R172, R137, R140 ;  /* 0x0000008c89ac7221 */ /* 0x000fc20000000000 */
[----:B------:R-:W-:Y:S01]  /*a2c0*/  FADD R140, R34, R95 ;  /* 0x0000005f228c7221 */ /* 0x000fe20000000000 */
[----:B------:R-:W-:-:S01]  /*a2d0*/  FADD R137, R46, R107 ;  /* 0x0000006b2e897221 */ /* 0x000fc20000000000 */
[----:B------:R3:W5:Y:S01]  /*a2e0*/  MUFU.EX2 R133, R169 ;  /* 0x000000a900857308 */ /* 0x0007620000000800 */
[----:B----4-:R-:W-:Y:S01]  /*a2f0*/  @!P5 FMUL R134, R134, R134 ;  /* 0x000000868686d220 */ /* 0x010fe20000400000 */
[----:B------:R-:W-:Y:S01]  /*a300*/  FSETP.GEU.AND P5, PT, R173, -126, PT ;  /* 0xc2fc0000ad00780b */ /* 0x000fe20003fae000 */
[----:B------:R-:W-:-:S01]  /*a310*/  FADD R183, R140, R177 ;  /* 0x000000b18cb77221 */ /* 0x000fc20000000000 */
[----:B------:R-:W-:Y:S01]  /*a320*/  FADD R140, R35, R98 ;  /* 0x00000062238c7221 */ /* 0x000fe20000000000 */
[----:B------:R-:W-:-:S01]  /*a330*/  FADD R177, R67, R128 ;  /* 0x0000008043b17221 */ /* 0x000fc20000000000 */
[----:B------:R-:W-:Y:S01]  /*a340*/  @!P2 FMUL R171, R171, 0.5 ;  /* 0x3f000000ababa820 */ /* 0x000fe20000400000 */
[----:B-1----:R-:W-:-:S01]  /*a350*/  FADD R174, R63, R126 ;  /* 0x0000007e3fae7221 */ /* 0x002fc20000000000 */
[----:B------:R-:W-:Y:S01]  /*a360*/  F2FP.SATFINITE.E4M3.F32.PACK_AB_MERGE_C R21, RZ, R21, RZ ;  /* 0x00000015ff15723e */ /* 0x000fe200048070ff */
[----:B--2---:R-:W-:Y:S01]  /*a370*/  @!P3 FMUL R136, R136, R136 ;  /* 0x000000888888b220 */ /* 0x004fe20000400000 */
[----:B------:R-:W-:Y:S01]  /*a380*/  FSETP.GEU.AND P3, PT, R176, -126, PT ;  /* 0xc2fc0000b000780b */ /* 0x000fe20003f6e000 */
[----:B---3--:R-:W-:-:S01]  /*a390*/  FADD R169, R135, R138 ;  /* 0x0000008a87a97221 */ /* 0x008fc20000000000 */
[----:B------:R-:W-:Y:S01]  /*a3a0*/  FADD R138, R78, R129 ;  /* 0x000000814e8a7221 */ /* 0x000fe20000000000 */
[----:B------:R-:W-:-:S01]  /*a3b0*/  FADD R184, R140, R177 ;  /* 0x000000b18cb87221 */ /* 0x000fc20000000000 */
[----:B------:R1:W-:Y:S01]  /*a3c0*/  MUFU.EX2 R135, R171 ;  /* 0x000000ab00877308 */ /* 0x0003e20000000800 */
[----:B------:R-:W-:Y:S01]  /*a3d0*/  @!P5 FMUL R173, R173, 0.5 ;  /* 0x3f000000adadd820 */ /* 0x000fe20000400000 */
[----:B------:R-:W-:Y:S01]  /*a3e0*/  FADD R188, R137, R138 ;  /* 0x0000008a89bc7221 */ /* 0x000fe20000000000 */
[----:B-----5:R-:W-:Y:S01]  /*a3f0*/  @!P4 FMUL R133, R133, R133 ;  /* 0x000000858585c220 */ /* 0x020fe20000400000 */
[----:B------:R-:W-:Y:S01]  /*a400*/  FSETP.GEU.AND P4, PT, R175, -126, PT ;  /* 0xc2fc0000af00780b */ /* 0x000fe20003f8e000 */
[----:B------:R-:W-:-:S01]  /*a410*/  FADD R137, R31, R94 ;  /* 0x0000005e1f897221 */ /* 0x000fc20000000000 */
[----:B------:R-:W-:Y:S01]  /*a420*/  PRMT R15, R16, 0x7604, R15 ;  /* 0x00007604100f7816 */ /* 0x000fe2000000000f */
[----:B------:R-:W-:-:S01]  /*a430*/  FADD R182, R87, R136 ;  /* 0x0000008857b67221 */ /* 0x000fc20000000000 */
[----:B------:R2:W3:Y:S01]  /*a440*/  MUFU.EX2 R138, R173 ;  /* 0x000000ad008a7308 */ /* 0x0004e20000000800 */
[----:B------:R-:W-:Y:S01]  /*a450*/  @!P3 FMUL R176, R176, 0.5 ;  /* 0x3f000000b0b0b820 */ /* 0x000fe20000400000 */
[----:B-1----:R-:W-:Y:S01]  /*a460*/  FADD R171, R47, R110 ;  /* 0x0000006e2fab7221 */ /* 0x002fe20000000000 */
[----:B------:R-:W-:-:S01]  /*a470*/  FADD R181, R137, R174 ;  /* 0x000000ae89b57221 */ /* 0x000fc20000000000 */
[----:B------:R-:W-:Y:S01]  /*a480*/  FADD R174, R82, R131 ;  /* 0x0000008352ae7221 */ /* 0x000fe20000000000 */
[----:B------:R-:W-:Y:S01]  /*a490*/  PRMT R16, R20, 0x7604, R17 ;  /* 0x0000760414107816 */ /* 0x000fe20000000011 */
[----:B------:R-:W-:Y:S01]  /*a4a0*/  FADD R190, R171, R178 ;  /* 0x000000b2abbe7221 */ /* 0x000fe20000000000 */
[----:B------:R-:W-:-:S01]  /*a4b0*/  FADD R171, R50, R111 ;  /* 0x0000006f32ab7221 */ /* 0x000fc20000000000 */
[----:B------:R-:W1:Y:S01]  /*a4c0*/  MUFU.EX2 R140, R176 ;  /* 0x000000b0008c7308 */ /* 0x000e620000000800 */
[----:B------:R-:W-:Y:S01]  /*a4d0*/  @!P4 FMUL R175, R175, 0.5 ;  /* 0x3f000000afafc820 */ /* 0x000fe20000400000 */
[----:B--2---:R-:W-:Y:S01]  /*a4e0*/  FADD R173, R51, R114 ;  /* 0x0000007233ad7221 */ /* 0x004fe20000000000 */
[----:B------:R-:W-:-:S01]  /*a4f0*/  FADD R178, R83, R134 ;  /* 0x0000008653b27221 */ /* 0x000fc20000000000 */
[----:B------:R-:W-:Y:S01]  /*a500*/  FADD R192, R171, R174 ;  /* 0x000000aeabc07221 */ /* 0x000fe20000000000 */
[----:B------:R-:W-:-:S01]  /*a510*/  FADD R171, R38, R99 ;  /* 0x0000006326ab7221 */ /* 0x000fc20000000000 */
[----:B------:R-:W-:Y:S01]  /*a520*/  PRMT R17, R148, 0x7604, R19 ;  /* 0x0000760494117816 */ /* 0x000fe20000000013 */
[----:B------:R-:W-:-:S01]  /*a530*/  FADD R187, R173, R178 ;  /* 0x000000b2adbb7221 */ /* 0x000fc20000000000 */
[----:B------:R2:W4:Y:S01]  /*a540*/  MUFU.EX2 R137, R175 ;  /* 0x000000af00897308 */ /* 0x0005220000000800 */
[----:B------:R-:W-:-:S01]  /*a550*/  FADD R178, R70, R11 ;  /* 0x0000000b46b27221 */ /* 0x000fc20000000000 */
[----:B------:R-:W-:Y:S01]  /*a560*/  FADD R173, R39, R102 ;  /* 0x0000006627ad7221 */ /* 0x000fe20000000000 */
[----:B---3--:R-:W-:Y:S01]  /*a570*/  @!P5 FMUL R138, R138, R138 ;  /* 0x0000008a8a8ad220 */ /* 0x008fe20000400000 */
[----:B------:R-:W-:Y:S01]  /*a580*/  F2FP.SATFINITE.E4M3.F32.PACK_AB_MERGE_C R32, RZ, R32, RZ ;  /* 0x00000020ff20723e */ /* 0x000fe200048070ff */
[----:B------:R-:W-:-:S01]  /*a590*/  FADD R185, R171, R178 ;  /* 0x000000b2abb97221 */ /* 0x000fc20000000000 */
[----:B------:R-:W-:Y:S01]  /*a5a0*/  LOP3.LUT R19, R21, 0xff, RZ, 0xc0, !PT ;  /* 0x000000ff15137812 */ /* 0x000fe200078ec0ff */
[----:B------:R-:W-:-:S01]  /*a5b0*/  FADD R186, R173, R180 ;  /* 0x000000b4adba7221 */ /* 0x000fc20000000000 */
[----:B------:R-:W-:Y:S01]  /*a5c0*/  LOP3.LUT R20, R23, 0xff, RZ, 0xc0, !PT ;  /* 0x000000ff17147812 */ /* 0x000fe200078ec0ff */
[----:B--2---:R-:W-:-:S01]  /*a5d0*/  FADD R175, R55, R118 ;  /* 0x0000007637af7221 */ /* 0x004fc20000000000 */
[----:B-1----:R-:W-:Y:S01]  /*a5e0*/  @!P3 FMUL R140, R140, R140 ;  /* 0x0000008c8c8cb220 */ /* 0x002fe20000400000 */
[----:B------:R-:W-:Y:S01]  /*a5f0*/  LOP3.LUT R21, R24, 0xffff, RZ, 0xc0, !PT ;  /* 0x0000ffff18157812 */ /* 0x000fe200078ec0ff */
[----:B------:R-:W-:Y:S01]  /*a600*/  FADD R173, R43, R106 ;  /* 0x0000006a2bad7221 */ /* 0x000fe20000000000 */
[----:B------:R-:W-:-:S01]  /*a610*/  FADD R189, R175, R182 ;  /* 0x000000b6afbd7221 */ /* 0x000fc20000000000 */
[----:B------:R-:W-:Y:S01]  /*a620*/  FADD R178, R75, R138 ;  /* 0x0000008a4bb27221 */ /* 0x000fe20000000000 */
[----:B------:R-:W-:-:S01]  /*a630*/  FADD R175, R59, R122 ;  /* 0x0000007a3baf7221 */ /* 0x000fc20000000000 */
[----:B------:R-:W-:Y:S01]  /*a640*/  FADD R180, R91, R140 ;  /* 0x0000008c5bb47221 */ /* 0x000fe20000000000 */
[----:B------:R-:W-:Y:S01]  /*a650*/  LOP3.LUT R32, R32, 0xffff, RZ, 0xc0, !PT ;  /* 0x0000ffff20207812 */ /* 0x000fe200078ec0ff */
[----:B------:R-:W-:Y:S01]  /*a660*/  FADD R173, R173, R178 ;  /* 0x000000b2adad7221 */ /* 0x000fe20000000000 */
[----:B------:R-:W-:Y:S01]  /*a670*/  F2FP.SATFINITE.E4M3.F32.PACK_AB_MERGE_C R41, RZ, R41, RZ ;  /* 0x00000029ff29723e */ /* 0x000fe200048070ff */
[----:B------:R-:W-:Y:S01]  /*a680*/  FADD R180, R175, R180 ;  /* 0x000000b4afb47221 */ /* 0x000fe20000000000 */
[----:B------:R-:W-:Y:S01]  /*a690*/  PRMT R20, R21, 0x7604, R20 ;  /* 0x0000760415147816 */ /* 0x000fe20000000014 */
[----:B------:R-:W-:Y:S01]  /*a6a0*/  FADD R150, R147, R150 ;  /* 0x0000009693967221 */ /* 0x000fe20000000000 */
[----:B------:R-:W-:Y:S01]  /*a6b0*/  F2FP.SATFINITE.E4M3.F32.PACK_AB_MERGE_C R45, RZ, R45, RZ ;  /* 0x0000002dff2d723e */ /* 0x000fe200048070ff */
[----:B------:R-:W-:Y:S01]  /*a6c0*/  FADD R147, R184, R187 ;  /* 0x000000bbb8937221 */ /* 0x000fe20000000000 */
[----:B------:R-:W-:Y:S01]  /*a6d0*/  F2FP.SATFINITE.E4M3.F32.PACK_AB_MERGE_C R48, RZ, R48, RZ ;  /* 0x00000030ff30723e */ /* 0x000fe200048070ff */
[----:B------:R-:W-:Y:S01]  /*a6e0*/  FADD R18, R173, R180 ;  /* 0x000000b4ad127221 */ /* 0x000fe20000000000 */
[----:B------:R-:W-:Y:S01]  /*a6f0*/  PRMT R21, R28, 0x7604, R25 ;  /* 0x000076041c157816 */ /* 0x000fe20000000019 */
[----:B------:R-:W-:Y:S01]  /*a700*/  FADD R174, R54, R115 ;  /* 0x0000007336ae7221 */ /* 0x000fe20000000000 */
[----:B------:R-:W-:Y:S01]  /*a710*/  PRMT R19, R22, 0x7604, R19 ;  /* 0x0000760416137816 */ /* 0x000fe20000000013 */
[----:B------:R-:W-:Y:S01]  /*a720*/  FADD R147, R147, R18 ;  /* 0x0000001293937221 */ /* 0x000fe20000000000 */
[----:B------:R-:W-:Y:S01]  /*a730*/  F2FP.SATFINITE.E4M3.F32.PACK_AB_MERGE_C R33, RZ, R33, RZ ;  /* 0x00000021ff21723e */ /* 0x000fe200048070ff */
[----:B------:R-:W-:Y:S01]  /*a740*/  FADD R177, R86, R133 ;  /* 0x0000008556b17221 */ /* 0x000fe20000000000 */
[----:B------:R-:W-:Y:S01]  /*a750*/  F2FP.SATFINITE.E4M3.F32.PACK_AB_MERGE_C R36, RZ, R36, RZ ;  /* 0x00000024ff24723e */ /* 0x000fe200048070ff */
[----:B----4-:R-:W-:Y:S01]  /*a760*/  @!P4 FMUL R137, R137, R137 ;  /* 0x000000898989c220 */ /* 0x010fe20000400000 */
[----:B------:R-:W-:Y:S01]  /*a770*/  LOP3.LUT R24, R37, 0xff, RZ, 0xc0, !PT ;  /* 0x000000ff25187812 */ /* 0x000fe200078ec0ff */
[----:B------:R-:W-:Y:S01]  /*a780*/  FADD R194, R174, R177 ;  /* 0x000000b1aec27221 */ /* 0x000fe20000000000 */
[----:B------:R-:W-:Y:S01]  /*a790*/  LOP3.LUT R25, R40, 0xffff, RZ, 0xc0, !PT ;  /* 0x0000ffff28197812 */ /* 0x000fe200078ec0ff */
[----:B------:R-:W-:Y:S01]  /*a7a0*/  FADD R177, R90, R137 ;  /* 0x000000895ab17221 */ /* 0x000fe20000000000 */
[----:B------:R-:W-:Y:S01]  /*a7b0*/  PRMT R22, R32, 0x7604, R29 ;  /* 0x0000760420167816 */ /* 0x000fe2000000001d */
[----:B------:R-:W-:Y:S01]  /*a7c0*/  FADD R174, R58, R119 ;  /* 0x000000773aae7221 */ /* 0x000fe20000000000 */
[----:B------:R-:W-:Y:S01]  /*a7d0*/  LOP3.LUT R41, R41, 0xff, RZ, 0xc0, !PT ;  /* 0x000000ff29297812 */ /* 0x000fe200078ec0ff */
[----:B------:R-:W-:Y:S01]  /*a7e0*/  @!P2 FMUL R135, R135, R135 ;  /* 0x000000878787a220 */ /* 0x000fe20000400000 */
[----:B------:R-:W-:Y:S01]  /*a7f0*/  LOP3.LUT R44, R44, 0xffff, RZ, 0xc0, !PT ;  /* 0x0000ffff2c2c7812 */ /* 0x000fe200078ec0ff */
[----:B------:R-:W-:Y:S01]  /*a800*/  FADD R171, R42, R103 ;  /* 0x000000672aab7221 */ /* 0x000fe20000000000 */
[----:B------:R-:W-:Y:S01]  /*a810*/  LOP3.LUT R28, R45, 0xff, RZ, 0xc0, !PT ;  /* 0x000000ff2d1c7812 */ /* 0x000fe200078ec0ff */
[----:B------:R-:W-:Y:S01]  /*a820*/  FADD R139, R139, R142 ;  /* 0x0000008e8b8b7221 */ /* 0x000fe20000000000 */
[----:B------:R-:W-:Y:S01]  /*a830*/  LOP3.LUT R29, R48, 0xffff, RZ, 0xc0, !PT ;  /* 0x0000ffff301d7812 */ /* 0x000fe200078ec0ff */
[----:B------:R-:W-:Y:S01]  /*a840*/  FADD R176, R74, R135 ;  /* 0x000000874ab07221 */ /* 0x000fe20000000000 */
[----:B------:R-:W-:Y:S01]  /*a850*/  F2FP.SATFINITE.E4M3.F32.PACK_AB_MERGE_C R52, RZ, R52, RZ ;  /* 0x00000034ff34723e */ /* 0x000fe200048070ff */
[----:B------:R-:W-:Y:S01]  /*a860*/  FADD R141, R141, R144 ;  /* 0x000000908d8d7221 */ /* 0x000fe20000000000 */
[----:B------:R-:W-:Y:S01]  /*a870*/  LOP3.LUT R23, R33, 0xff, RZ, 0xc0, !PT ;  /* 0x000000ff21177812 */ /* 0x000fe200078ec0ff */
[----:B------:R-:W-:Y:S01]  /*a880*/  FADD R143, R143, R146 ;  /* 0x000000928f8f7221 */ /* 0x000fe20000000000 */
[----:B------:R-:W-:Y:S01]  /*a890*/  LOP3.LUT R36, R36, 0xffff, RZ, 0xc0, !PT ;  /* 0x0000ffff24247812 */ /* 0x000fe200078ec0ff */
[----:B------:R-:W-:Y:S01]  /*a8a0*/  FADD R168, R149, R168 ;  /* 0x000000a895a87221 */ /* 0x000fe20000000000 */
[----:B------:R-:W-:Y:S01]  /*a8b0*/  PRMT R24, R25, 0x7604, R24 ;  /* 0x0000760419187816 */ /* 0x000fe20000000018 */
[----:B------:R-:W-:Y:S01]  /*a8c0*/  FADD R170, R151, R170 ;  /* 0x000000aa97aa7221 */ /* 0x000fe20000000000 */
[----:B------:R-:W-:Y:S01]  /*a8d0*/  F2FP.SATFINITE.E4M3.F32.PACK_AB_MERGE_C R99, RZ, R99, RZ ;  /* 0x00000063ff63723e */ /* 0x000fe200048070ff */
[----:B------:R-:W-:Y:S01]  /*a8e0*/  FADD R139, R139, R150 ;  /* 0x000000968b8b7221 */ /* 0x000fe20000000000 */
[----:B------:R-:W-:Y:S01]  /*a8f0*/  PRMT R25, R44, 0x7604, R41 ;  /* 0x000076042c197816 */ /* 0x000fe20000000029 */
[----:B------:R-:W-:Y:S01]  /*a900*/  FADD R141, R141, R168 ;  /* 0x000000a88d8d7221 */ /* 0x000fe20000000000 */
[----:B------:R-:W-:Y:S01]  /*a910*/  F2FP.SATFINITE.E4M3.F32.PACK_AB_MERGE_C R61, RZ, R61, RZ ;  /* 0x0000003dff3d723e */ /* 0x000fe200048070ff */
[----:B------:R-:W-:Y:S01]  /*a920*/  IMAD.U32 R18, R99, 0x10000, RZ ;  /* 0x0001000063127824 */ /* 0x000fe200078e00ff */
[----:B------:R-:W-:Y:S01]  /*a930*/  F2FP.SATFINITE.E4M3.F32.PACK_AB_MERGE_C R64, RZ, R64, RZ ;  /* 0x00000040ff40723e */ /* 0x000fe200048070ff */
        /* <DEDUP_REMOVED lines=11> */
[----:B------:R-:W-:Y:S01]  /*a9f0*/  PRMT R23, R36, 0x7604, R23 ;  /* 0x0000760424177816 */ /* 0x000fe20000000017 */
[----:B------:R-:W-:Y:S01]  /*aa00*/  FADD R149, R185, R194 ;  /* 0x000000c2b9957221 */ /* 0x000fe20000000000 */
[----:B------:R-:W-:Y:S01]  /*aa10*/  LOP3.LUT R36, R61, 0xff, RZ, 0xc0, !PT ;  /* 0x000000ff3d247812 */ /* 0x000fe200078ec0ff */
[----:B------:R-:W-:Y:S01]  /*aa20*/  FADD R151, R186, R189 ;  /* 0x000000bdba977221 */ /* 0x000fe20000000000 */
[----:B------:R-:W-:-:S02]  /*aa30*/  LOP3.LUT R37, R64, 0xffff, RZ, 0xc0, !PT ;  /* 0x0000ffff40257812 */ /* 0x000fc400078ec0ff */
[----:B------:R-:W-:Y:S01]  /*aa40*/  PRMT R41, R44, 0x7604, R41 ;  /* 0x000076042c297816 */ /* 0x000fe20000000029 */
[----:B------:R-:W-:-:S01]  /*aa50*/  FADD R144, R144, R151 ;  /* 0x0000009790907221 */ /* 0x000fc20000000000 */
[----:B------:R-:W-:Y:S02]  /*aa60*/  F2FP.SATFINITE.E4M3.F32.PACK_AB_MERGE_C R115, RZ, R115, RZ ;  /* 0x00000073ff73723e */ /* 0x000fe400048070ff */
[----:B------:R-:W-:Y:S01]  /*aa70*/  PRMT R29, R52, 0x7604, R29 ;  /* 0x00007604341d7816 */ /* 0x000fe2000000001d */
[----:B------:R-:W-:Y:S01]  /*aa80*/  FADD R147, R144, R147 ;  /* 0x0000009390937221 */ /* 0x000fe20000000000 */
[----:B------:R-:W-:Y:S02]  /*aa90*/  F2FP.SATFINITE.E4M3.F32.PACK_AB_MERGE_C R72, RZ, R72, RZ ;  /* 0x00000048ff48723e */ /* 0x000fe400048070ff */
[----:B------:R-:W-:Y:S02]  /*aaa0*/  LOP3.LUT R49, R92, 0xff, RZ, 0xc0, !PT ;  /* 0x000000ff5c317812 */ /* 0x000fe400078ec0ff */
[----:B------:R-:W-:-:S02]  /*aab0*/  LOP3.LUT R52, R89, 0xffff, RZ, 0xc0, !PT ;  /* 0x0000ffff59347812 */ /* 0x000fc400078ec0ff */
[----:B------:R-:W-:Y:S02]  /*aac0*/  PRMT R36, R37, 0x7604, R36 ;  /* 0x0000760425247816 */ /* 0x000fe40000000024 */
[----:B------:R-:W-:Y:S02]  /*aad0*/  F2FP.SATFINITE.E4M3.F32.PACK_AB_MERGE_C R95, RZ, R95, RZ ;  /* 0x0000005fff5f723e */ /* 0x000fe400048070ff */
[----:B------:R-:W-:Y:S02]  /*aae0*/  F2FP.SATFINITE.E4M3.F32.PACK_AB_MERGE_C R98, RZ, R98, RZ ;  /* 0x00000062ff62723e */ /* 0x000fe400048070ff */
[----:B------:R-:W-:Y:S01]  /*aaf0*/  LOP3.LUT R37, R68, 0xff, RZ, 0xc0, !PT ;  /* 0x000000ff44257812 */ /* 0x000fe200078ec0ff */
[----:B------:R-:W-:Y:S01]  /*ab00*/  IMAD.U32 R95, R95, 0x10000, RZ ;  /* 0x000100005f5f7824 */ /* 0x000fe200078e00ff */
[----:B------:R-:W-:Y:S02]  /*ab10*/  LOP3.LUT R40, R65, 0xffff, RZ, 0xc0, !PT ;  /* 0x0000ffff41287812 */ /* 0x000fe400078ec0ff */
[----:B------:R-:W-:Y:S01]  /*ab20*/  LOP3.LUT R41, R41, 0xff0000, R18, 0xf8, !PT ;  /* 0x00ff000029297812 */ /* 0x000fe200078ef812 */
[----:B------:R-:W-:Y:S01]  /*ab30*/  IMAD.U32 R18, R115, 0x10000, RZ ;  /* 0x0001000073127824 */ /* 0x000fe200078e00ff */
[----:B------:R-:W-:-:S02]  /*ab40*/  LOP3.LUT R72, R72, 0xff, RZ, 0xc0, !PT ;  /* 0x000000ff48487812 */ /* 0x000fc400078ec0ff */
[----:B------:R-:W-:Y:S02]  /*ab50*/  F2FP.SATFINITE.E4M3.F32.PACK_AB_MERGE_C R53, RZ, R53, RZ ;  /* 0x00000035ff35723e */ /* 0x000fe400048070ff */
[----:B------:R-:W-:Y:S02]  /*ab60*/  F2FP.SATFINITE.E4M3.F32.PACK_AB_MERGE_C R56, RZ, R56, RZ ;  /* 0x00000038ff38723e */ /* 0x000fe400048070ff */
[----:B------:R-:W-:Y:S02]  /*ab70*/  F2FP.SATFINITE.E4M3.F32.PACK_AB_MERGE_C R84, RZ, R84, RZ ;  /* 0x00000054ff54723e */ /* 0x000fe400048070ff */
[----:B------:R-:W-:Y:S02]  /*ab80*/  PRMT R49, R52, 0x7604, R49 ;  /* 0x0000760434317816 */ /* 0x000fe40000000031 */
[----:B------:R-:W-:Y:S02]  /*ab90*/  F2FP.SATFINITE.E4M3.F32.PACK_AB_MERGE_C R11, RZ, R11, RZ ;  /* 0x0000000bff0b723e */ /* 0x000fe400048070ff */
[----:B------:R-:W-:-:S02]  /*aba0*/  F2FP.SATFINITE.E4M3.F32.PACK_AB_MERGE_C R57, RZ, R57, RZ ;  /* 0x00000039ff39723e */ /* 0x000fc400048070ff */
[----:B------:R-:W-:Y:S02]  /*abb0*/  F2FP.SATFINITE.E4M3.F32.PACK_AB_MERGE_C R60, RZ, R60, RZ ;  /* 0x0000003cff3c723e */ /* 0x000fe400048070ff */
[----:B------:R-:W-:Y:S02]  /*abc0*/  F2FP.SATFINITE.E4M3.F32.PACK_AB_MERGE_C R65, RZ, R27, RZ ;  /* 0x0000001bff41723e */ /* 0x000fe400048070ff */
[----:B------:R-:W-:Y:S02]  /*abd0*/  F2FP.SATFINITE.E4M3.F32.PACK_AB_MERGE_C R38, RZ, R38, RZ ;  /* 0x00000026ff26723e */ /* 0x000fe400048070ff */
[----:B------:R-:W-:Y:S02]  /*abe0*/  LOP3.LUT R98, R98, 0xffff, RZ, 0xc0, !PT ;  /* 0x0000ffff62627812 */ /* 0x000fe400078ec0ff */
[----:B------:R-:W-:Y:S02]  /*abf0*/  PRMT R37, R40, 0x7604, R37 ;  /* 0x0000760428257816 */ /* 0x000fe40000000025 */
[----:B------:R-:W-:-:S02]  /*ac00*/  PRMT R40, R69, 0x7604, R72 ;  /* 0x0000760445287816 */ /* 0x000fc40000000048 */
[----:B------:R-:W-:Y:S02]  /*ac10*/  F2FP.SATFINITE.E4M3.F32.PACK_AB_MERGE_C R111, RZ, R111, RZ ;  /* 0x0000006fff6f723e */ /* 0x000fe400048070ff */
[----:B------:R-:W-:Y:S02]  /*ac20*/  F2FP.SATFINITE.E4M3.F32.PACK_AB_MERGE_C R114, RZ, R114, RZ ;  /* 0x00000072ff72723e */ /* 0x000fe400048070ff */
[----:B------:R-:W-:Y:S01]  /*ac30*/  LOP3.LUT R32, R53, 0xff, RZ, 0xc0, !PT ;  /* 0x000000ff35207812 */ /* 0x000fe200078ec0ff */
[----:B------:R-:W-:Y:S01]  /*ac40*/  IMAD.U32 R111, R111, 0x10000, RZ ;  /* 0x000100006f6f7824 */ /* 0x000fe200078e00ff */
[----:B------:R-:W-:Y:S02]  /*ac50*/  LOP3.LUT R33, R56, 0xffff, RZ, 0xc0, !PT ;  /* 0x0000ffff38217812 */ /* 0x000fe400078ec0ff */
[----:B------:R-:W-:Y:S02]  /*ac60*/  LOP3.LUT R45, R84, 0xff, RZ, 0xc0, !PT ;  /* 0x000000ff542d7812 */ /* 0x000fe400078ec0ff */
[----:B------:R-:W-:-:S02]  /*ac70*/  LOP3.LUT R48, R81, 0xffff, RZ, 0xc0, !PT ;  /* 0x0000ffff51307812 */ /* 0x000fc400078ec0ff */
[----:B------:R-:W-:Y:S01]  /*ac80*/  LOP3.LUT R49, R49, 0xff0000, R18, 0xf8, !PT ;  /* 0x00ff000031317812 */ /* 0x000fe200078ef812 */
[----:B------:R-:W-:Y:S01]  /*ac90*/  IMAD.U32 R18, R11, 0x10000, RZ ;  /* 0x000100000b127824 */ /* 0x000fe200078e00ff */
[----:B------:R-:W-:Y:S01]  /*aca0*/  LOP3.LUT R57, R57, 0xff, RZ, 0xc0, !PT ;  /* 0x000000ff39397812 */ /* 0x000fe200078ec0ff */
[----:B------:R-:W-:Y:S01]  /*acb0*/  IMAD.SHL.U32 R11, R98, 0x1000000, RZ ;  /* 0x01000000620b7824 */ /* 0x000fe200078e00ff */
[----:B------:R-:W-:Y:S02]  /*acc0*/  LOP3.LUT R60, R60, 0xffff, RZ, 0xc0, !PT ;  /* 0x0000ffff3c3c7812 */ /* 0x000fe400078ec0ff */
[----:B------:R-:W-:Y:S01]  /*acd0*/  LOP3.LUT R68, R65, 0xffff, RZ, 0xc0, !PT ;  /* 0x0000ffff41447812 */ /* 0x000fe200078ec0ff */
[----:B------:R-:W-:Y:S01]  /*ace0*/  IMAD.U32 R65, R38, 0x10000, RZ ;  /* 0x0001000026417824 */ /* 0x000fe200078e00ff */
[----:B------:R-:W-:Y:S02]  /*acf0*/  F2FP.SATFINITE.E4M3.F32.PACK_AB_MERGE_C R100, RZ, R100, RZ ;  /* 0x00000064ff64723e */ /* 0x000fe400048070ff */
[----:B------:R-:W-:-:S02]  /*ad00*/  F2FP.SATFINITE.E4M3.F32.PACK_AB_MERGE_C R97, RZ, R97, RZ ;  /* 0x00000061ff61723e */ /* 0x000fc400048070ff */
[----:B------:R-:W-:Y:S02]  /*ad10*/  F2FP.SATFINITE.E4M3.F32.PACK_AB_MERGE_C R108, RZ, R108, RZ ;  /* 0x0000006cff6c723e */ /* 0x000fe400048070ff */
[----:B------:R-:W-:Y:S02]  /*ad20*/  F2FP.SATFINITE.E4M3.F32.PACK_AB_MERGE_C R105, RZ, R105, RZ ;  /* 0x00000069ff69723e */ /* 0x000fe400048070ff */
[----:B------:R-:W-:Y:S02]  /*ad30*/  LOP3.LUT R40, R40, 0xff0000, R95, 0xf8, !PT ;  /* 0x00ff000028287812 */ /* 0x000fe400078ef85f */
[----:B------:R-:W-:Y:S02]  /*ad40*/  LOP3.LUT R114, R114, 0xffff, RZ, 0xc0, !PT ;  /* 0x0000ffff72727812 */ /* 0x000fe400078ec0ff */
[----:B------:R-:W-:Y:S02]  /*ad50*/  PRMT R32, R33, 0x7604, R32 ;  /* 0x0000760421207816 */ /* 0x000fe40000000020 */
[----:B------:R-:W-:-:S02]  /*ad60*/  PRMT R45, R48, 0x7604, R45 ;  /* 0x00007604302d7816 */ /* 0x000fc4000000002d */
[----:B------:R-:W-:Y:S02]  /*ad70*/  PRMT R33, R60, 0x7604, R57 ;  /* 0x000076043c217816 */ /* 0x000fe40000000039 */
[----:B------:R-:W-:Y:S02]  /*ad80*/  PRMT R48, R85, 0x7604, R88 ;  /* 0x0000760455307816 */ /* 0x000fe40000000058 */
[----:B------:R-:W-:Y:S02]  /*ad90*/  F2FP.SATFINITE.E4M3.F32.PACK_AB_MERGE_C R127, RZ, R127, RZ ;  /* 0x0000007fff7f723e */ /* 0x000fe400048070ff */
[----:B------:R-:W-:Y:S02]  /*ada0*/  F2FP.SATFINITE.E4M3.F32.PACK_AB_MERGE_C R128, RZ, R128, RZ ;  /* 0x00000080ff80723e */ /* 0x000fe400048070ff */
[----:B------:R-:W-:Y:S01]  /*adb0*/  LOP3.LUT R53, R100, 0xff, RZ, 0xc0, !PT ;  /* 0x000000ff64357812 */ /* 0x000fe200078ec0ff */
[----:B------:R-:W-:Y:S01]  /*adc0*/  IMAD.U32 R127, R127, 0x10000, RZ ;  /* 0x000100007f7f7824 */ /* 0x000fe200078e00ff */
[----:B------:R-:W-:-:S02]  /*add0*/  LOP3.LUT R56, R97, 0xffff, RZ, 0xc0, !PT ;  /* 0x0000ffff61387812 */ /* 0x000fc400078ec0ff */
[----:B------:R-:W-:Y:S02]  /*ade0*/  LOP3.LUT R57, R108, 0xff, RZ, 0xc0, !PT ;  /* 0x000000ff6c397812 */ /* 0x000fe400078ec0ff */
[----:B------:R-:W-:Y:S02]  /*adf0*/  LOP3.LUT R60, R105, 0xffff, RZ, 0xc0, !PT ;  /* 0x0000ffff693c7812 */ /* 0x000fe400078ec0ff */
[----:B------:R-:W-:Y:S02]  /*ae00*/  LOP3.LUT R101, R101, 0xffff, RZ, 0xc0, !PT ;  /* 0x0000ffff65657812 */ /* 0x000fe400078ec0ff */
[----:B------:R-:W-:Y:S01]  /*ae10*/  LOP3.LUT R65, R16, 0xff0000, R65, 0xf8, !PT ;  /* 0x00ff000010417812 */ /* 0x000fe200078ef841 */
[----:B------:R-:W-:Y:S01]  /*ae20*/  IMAD.U32 R16, R125, 0x10000, RZ ;  /* 0x000100007d107824 */ /* 0x000fe200078e00ff */
[----:B------:R-:W-:Y:S01]  /*ae30*/  LOP3.LUT R40, R40, R11, RZ, 0xfc, !PT ;  /* 0x0000000b28287212 */ /* 0x000fe200078efcff */
[----:B------:R-:W-:Y:S01]  /*ae40*/  IMAD.SHL.U32 R11, R114, 0x1000000, RZ ;  /* 0x01000000720b7824 */ /* 0x000fe200078e00ff */
[----:B------:R-:W-:-:S02]  /*ae50*/  F2FP.SATFINITE.E4M3.F32.PACK_AB_MERGE_C R120, RZ, R120, RZ ;  /* 0x00000078ff78723e */ /* 0x000fc400048070ff */
[----:B------:R-:W-:Y:S02]  /*ae60*/  F2FP.SATFINITE.E4M3.F32.PACK_AB_MERGE_C R117, RZ, R117, RZ ;  /* 0x00000075ff75723e */ /* 0x000fe400048070ff */
[----:B------:R-:W-:Y:S02]  /*ae70*/  F2FP.SATFINITE.E4M3.F32.PACK_AB_MERGE_C R61, RZ, R26, RZ ;  /* 0x0000001aff3d723e */ /* 0x000fe400048070ff */
[----:B------:R-:W-:Y:S02]  /*ae80*/  F2FP.SATFINITE.E4M3.F32.PACK_AB_MERGE_C R77, RZ, R77, RZ ;  /* 0x0000004dff4d723e */ /* 0x000fe400048070ff */
[----:B------:R-:W-:Y:S02]  /*ae90*/  F2FP.SATFINITE.E4M3.F32.PACK_AB_MERGE_C R124, RZ, R124, RZ ;  /* 0x0000007cff7c723e */ /* 0x000fe400048070ff */
[----:B------:R-:W-:Y:S02]  /*aea0*/  F2FP.SATFINITE.E4M3.F32.PACK_AB_MERGE_C R121, RZ, R121, RZ ;  /* 0x00000079ff79723e */ /* 0x000fe400048070ff */
[----:B------:R-:W-:-:S02]  /*aeb0*/  F2FP.SATFINITE.E4M3.F32.PACK_AB_MERGE_C R107, RZ, R107, RZ ;  /* 0x0000006bff6b723e */ /* 0x000fc400048070ff */
[----:B------:R-:W-:Y:S02]  /*aec0*/  LOP3.LUT R48, R48, 0xff0000, R111, 0xf8, !PT ;  /* 0x00ff000030307812 */ /* 0x000fe400078ef86f */
[----:B------:R-:W-:Y:S02]  /*aed0*/  LOP3.LUT R128, R128, 0xffff, RZ, 0xc0, !PT ;  /* 0x0000ffff80807812 */ /* 0x000fe400078ec0ff */
[----:B------:R-:W-:Y:S02]  /*aee0*/  PRMT R53, R56, 0x7604, R53 ;  /* 0x0000760438357816 */ /* 0x000fe40000000035 */
[----:B------:R-:W-:Y:S02]  /*aef0*/  PRMT R57, R60, 0x7604, R57 ;  /* 0x000076043c397816 */ /* 0x000fe40000000039 */
[----:B------:R-:W-:Y:S02]  /*af00*/  F2FP.SATFINITE.E4M3.F32.PACK_AB_MERGE_C R137, RZ, R137, RZ ;  /* 0x00000089ff89723e */ /* 0x000fe400048070ff */
[----:B------:R-:W-:-:S02]  /*af10*/  PRMT R56, R101, 0x7604, R104 ;  /* 0x0000760465387816 */ /* 0x000fc40000000068 */
[----:B------:R-:W-:Y:S02]  /*af20*/  F2FP.SATFINITE.E4M3.F32.PACK_AB_MERGE_C R133, RZ, R133, RZ ;  /* 0x00000085ff85723e */ /* 0x000fe400048070ff */
[----:B------:R-:W-:Y:S02]  /*af30*/  F2FP.SATFINITE.E4M3.F32.PACK_AB_MERGE_C R136, RZ, R136, RZ ;  /* 0x00000088ff88723e */ /* 0x000fe400048070ff */
[----:B------:R-:W-:Y:S01]  /*af40*/  LOP3.LUT R27, R120, 0xff, RZ, 0xc0, !PT ;  /* 0x000000ff781b7812 */ /* 0x000fe200078ec0ff */
[----:B------:R-:W-:Y:S01]  /*af50*/  IMAD.U32 R133, R133, 0x10000, RZ ;  /* 0x0001000085857824 */ /* 0x000fe200078e00ff */
[----:B------:R-:W-:Y:S02]  /*af60*/  LOP3.LUT R64, R117, 0xffff, RZ, 0xc0, !PT ;  /* 0x0000ffff75407812 */ /* 0x000fe400078ec0ff */
[----:B------:R-:W-:Y:S02]  /*af70*/  LOP3.LUT R61, R61, 0xff, RZ, 0xc0, !PT ;  /* 0x000000ff3d3d7812 */ /* 0x000fe400078ec0ff */
[----:B------:R-:W-:-:S02]  /*af80*/  F2FP.SATFINITE.E4M3.F32.PACK_AB_MERGE_C R34, RZ, R34, RZ ;  /* 0x00000022ff22723e */ /* 0x000fc400048070ff */
[----:B------:R-:W-:Y:S02]  /*af90*/  F2FP.SATFINITE.E4M3.F32.PACK_AB_MERGE_C R35, RZ, R35, RZ ;  /* 0x00000023ff23723e */ /* 0x000fe400048070ff */
[----:B------:R-:W-:Y:S01]  /*afa0*/  LOP3.LUT R77, R77, 0xffff, RZ, 0xc0, !PT ;  /* 0x0000ffff4d4d7812 */ /* 0x000fe200078ec0ff */
[----:B------:R-:W-:Y:S01]  /*afb0*/  IMAD.U32 R34, R34, 0x10000, RZ ;  /* 0x0001000022227824 */ /* 0x000fe200078e00ff */
[----:B------:R-:W-:Y:S02]  /*afc0*/  LOP3.LUT R124, R124, 0xff, RZ, 0xc0, !PT ;  /* 0x000000ff7c7c7812 */ /* 0x000fe400078ec0ff */
[----:B------:R-:W-:Y:S02]  /*afd0*/  LOP3.LUT R121, R121, 0xffff, RZ, 0xc0, !PT ;  /* 0x0000ffff79797812 */ /* 0x000fe400078ec0ff */
[----:B------:R-:W-:Y:S02]  /*afe0*/  F2FP.SATFINITE.E4M3.F32.PACK_AB_MERGE_C R66, RZ, R66, RZ ;  /* 0x00000042ff42723e */ /* 0x000fe400048070ff */
[----:B------:R-:W-:Y:S01]  /*aff0*/  LOP3.LUT R37, R37, 0xff0000, R16, 0xf8, !PT ;  /* 0x00ff000025257812 */ /* 0x000fe200078ef810 */
[----:B------:R-:W-:Y:S01]  /*b000*/  IMAD.U32 R16, R107, 0x10000, RZ ;  /* 0x000100006b107824 */ /* 0x000fe200078e00ff */
[----:B------:R-:W-:Y:S01]  /*b010*/  LOP3.LUT R48, R48, R11, RZ, 0xfc, !PT ;  /* 0x0000000b30307212 */ /* 0x000fe200078efcff */
[----:B------:R-:W-:Y:S01]  /*b020*/  IMAD.SHL.U32 R11, R128, 0x1000000, RZ ;  /* 0x01000000800b7824 */ /* 0x000fe200078e00ff */
[----:B------:R-:W-:Y:S01]  /*b030*/  LOP3.LUT R57, R57, 0xff0000, R18, 0xf8, !PT ;  /* 0x00ff000039397812 */ /* 0x000fe200078ef812 */
[----:B------:R-:W-:Y:S01]  /*b040*/  IMAD.U32 R18, R137, 0x10000, RZ ;  /* 0x0001000089127824 */ /* 0x000fe200078e00ff */
[----:B------:R-:W-:-:S02]  /*b050*/  F2FP.SATFINITE.E4M3.F32.PACK_AB_MERGE_C R58, RZ, R58, RZ ;  /* 0x0000003aff3a723e */ /* 0x000fc400048070ff */
[----:B------:R-:W-:Y:S02]  /*b060*/  F2FP.SATFINITE.E4M3.F32.PACK_AB_MERGE_C R123, RZ, R123, RZ ;  /* 0x0000007bff7b723e */ /* 0x000fe400048070ff */
[----:B------:R-:W-:Y:S01]  /*b070*/  LOP3.LUT R56, R56, 0xff0000, R127, 0xf8, !PT ;  /* 0x00ff000038387812 */ /* 0x000fe200078ef87f */
[----:B------:R-:W-:Y:S01]  /*b080*/  IMAD.U32 R73, R58, 0x10000, RZ ;  /* 0x000100003a497824 */ /* 0x000fe200078e00ff */
[----:B------:R-:W-:Y:S02]  /*b090*/  F2FP.SATFINITE.E4M3.F32.PACK_AB_MERGE_C R59, RZ, R59, RZ ;  /* 0x0000003bff3b723e */ /* 0x000fe400048070ff */
[----:B------:R-:W-:Y:S02]  /*b0a0*/  LOP3.LUT R136, R136, 0xffff, RZ, 0xc0, !PT ;  /* 0x0000ffff88887812 */ /* 0x000fe400078ec0ff */
[----:B------:R-:W-:Y:S02]  /*b0b0*/  PRMT R27, R64, 0x7604, R27 ;  /* 0x00007604401b7816 */ /* 0x000fe4000000001b */
[----:B------:R-:W-:-:S02]  /*b0c0*/  PRMT R61, R68, 0x7604, R61 ;  /* 0x00007604443d7816 */ /* 0x000fc4000000003d */
[----:B------:R-:W-:Y:S02]  /*b0d0*/  LOP3.LUT R35, R35, 0xffff, RZ, 0xc0, !PT ;  /* 0x0000ffff23237812 */ /* 0x000fe400078ec0ff */
[----:B------:R-:W-:Y:S01]  /*b0e0*/  PRMT R44, R77, 0x7604, R80 ;  /* 0x000076044d2c7816 */ /* 0x000fe20000000050 */
[----:B------:R-:W-:Y:S01]  /*b0f0*/  IMAD.U32 R77, R66, 0x10000, RZ ;  /* 0x00010000424d7824 */ /* 0x000fe200078e00ff */
[----:B------:R-:W-:Y:S02]  /*b100*/  PRMT R64, R121, 0x7604, R124 ;  /* 0x0000760479407816 */ /* 0x000fe4000000007c */
[----:B------:R-:W-:Y:S02]  /*b110*/  F2FP.SATFINITE.E4M3.F32.PACK_AB_MERGE_C R103, RZ, R103, RZ ;  /* 0x00000067ff67723e */ /* 0x000fe400048070ff */
[----:B------:R-:W-:Y:S02]  /*b120*/  F2FP.SATFINITE.E4M3.F32.PACK_AB_MERGE_C R106, RZ, R106, RZ ;  /* 0x0000006aff6a723e */ /* 0x000fe400048070ff */
[----:B------:R-:W-:Y:S01]  /*b130*/  LOP3.LUT R142, R14, 0xffff, RZ, 0xc0, !PT ;  /* 0x0000ffff0e8e7812 */ /* 0x000fe200078ec0ff */
[----:B------:R-:W-:Y:S01]  /*b140*/  IMAD.U32 R103, R103, 0x10000, RZ ;  /* 0x0001000067677824 */ /* 0x000fe200078e00ff */
[----:B------:R-:W-:Y:S01]  /*b150*/  F2FP.SATFINITE.E4M3.F32.PACK_AB_MERGE_C R86, RZ, R86, RZ ;  /* 0x00000056ff56723e */ /* 0x000fe200048070ff */
[----:B------:R-:W-:Y:S01]  /*b160*/  FADD R14, R169, R172 ;  /* 0x000000aca90e7221 */ /* 0x000fe20000000000 */
[----:B------:R-:W-:Y:S01]  /*b170*/  LOP3.LUT R45, R45, 0xff0000, R16, 0xf8, !PT ;  /* 0x00ff00002d2d7812 */ /* 0x000fe200078ef810 */
[----:B------:R-:W-:Y:S01]  /*b180*/  IMAD.U32 R16, R123, 0x10000, RZ ;  /* 0x000100007b107824 */ /* 0x000fe200078e00ff */
[----:B------:R-:W-:Y:S01]  /*b190*/  LOP3.LUT R59, R59, 0xffff, RZ, 0xc0, !PT ;  /* 0x0000ffff3b3b7812 */ /* 0x000fe200078ec0ff */
[----:B------:R-:W-:Y:S01]  /*b1a0*/  IMAD.U32 R86, R86, 0x10000, RZ ;  /* 0x0001000056567824 */ /* 0x000fe200078e00ff */
[----:B------:R-:W-:Y:S01]  /*b1b0*/  F2FP.SATFINITE.E4M3.F32.PACK_AB_MERGE_C R87, RZ, R87, RZ ;  /* 0x00000057ff57723e */ /* 0x000fe200048070ff */
[----:B------:R-:W-:Y:S01]  /*b1c0*/  FADD R14, R145, R14 ;  /* 0x0000000e910e7221 */ /* 0x000fe20000000000 */
[----:B------:R-:W-:Y:S01]  /*b1d0*/  LOP3.LUT R56, R56, R11, RZ, 0xfc, !PT ;  /* 0x0000000b38387212 */ /* 0x000fe200078efcff */
[----:B------:R-:W-:Y:S01]  /*b1e0*/  IMAD.SHL.U32 R11, R136, 0x1000000, RZ ;  /* 0x01000000880b7824 */ /* 0x000fe200078e00ff */
[----:B------:R-:W-:Y:S01]  /*b1f0*/  F2FP.SATFINITE.E4M3.F32.PACK_AB_MERGE_C R74, RZ, R74, RZ ;  /* 0x0000004aff4a723e */ /* 0x000fe200048070ff */
[----:B------:R-:W-:Y:S01]  /*b200*/  FADD R14, R141, R14 ;  /* 0x0000000e8d0e7221 */ /* 0x000fe20000000000 */
[----:B------:R-:W-:Y:S01]  /*b210*/  LOP3.LUT R61, R61, 0xff0000, R18, 0xf8, !PT ;  /* 0x00ff00003d3d7812 */ /* 0x000fe200078ef812 */
[----:B------:R-:W-:Y:S01]  /*b220*/  IMAD.SHL.U32 R18, R35, 0x1000000, RZ ;  /* 0x0100000023127824 */ /* 0x000fe200078e00ff */
[----:B------:R-:W-:Y:S01]  /*b230*/  F2FP.SATFINITE.E4M3.F32.PACK_AB_MERGE_C R113, RZ, R113, RZ ;  /* 0x00000071ff71723e */ /* 0x000fe200048070ff */
[----:B------:R-:W-:Y:S01]  /*b240*/  IMAD.U32 R81, R74, 0x10000, RZ ;  /* 0x000100004a517824 */ /* 0x000fe200078e00ff */
[----:B------:R-:W-:Y:S01]  /*b250*/  F2FP.SATFINITE.E4M3.F32.PACK_AB_MERGE_C R62, RZ, R62, RZ ;  /* 0x0000003eff3e723e */ /* 0x000fe200048070ff */
[----:B------:R-:W-:Y:S01]  /*b260*/  IMAD.MOV.U32 R35, RZ, RZ, 0x2130 ;  /* 0x00002130ff237424 */ /* 0x000fe200078e00ff */
[----:B------:R-:W-:Y:S01]  /*b270*/  F2FP.SATFINITE.E4M3.F32.PACK_AB_MERGE_C R131, RZ, R131, RZ ;  /* 0x00000083ff83723e */ /* 0x000fe200048070ff */
[----:B------:R-:W-:Y:S01]  /*b280*/  FADD R14, R139, R14 ;  /* 0x0000000e8b0e7221 */ /* 0x000fe20000000000 */
[----:B------:R-:W-:Y:S01]  /*b290*/  LOP3.LUT R64, R64, 0xff0000, R133, 0xf8, !PT ;  /* 0x00ff000040407812 */ /* 0x000fe200078ef885 */
[----:B------:R-:W-:Y:S01]  /*b2a0*/  IMAD.U32 R62, R62, 0x10000, RZ ;  /* 0x000100003e3e7824 */ /* 0x000fe200078e00ff */
[----:B------:R-:W-:Y:S01]  /*b2b0*/  F2FP.SATFINITE.E4M3.F32.PACK_AB_MERGE_C R63, RZ, R63, RZ ;  /* 0x0000003fff3f723e */ /* 0x000fe200048070ff */
[----:B------:R-:W-:Y:S01]  /*b2c0*/  FADD R169, R171, R174 ;  /* 0x000000aeaba97221 */ /* 0x000fe20000000000 */
[----:B------:R-:W-:-:S02]  /*b2d0*/  F2FP.SATFINITE.E4M3.F32.PACK_AB_MERGE_C R93, RZ, R93, RZ ;  /* 0x0000005dff5d723e */ /* 0x000fc400048070ff */
[----:B------:R-:W-:Y:S01]  /*b2e0*/  LOP3.LUT R15, R15, 0xff0000, R34, 0xf8, !PT ;  /* 0x00ff00000f0f7812 */ /* 0x000fe200078ef822 */
[----:B------:R-:W-:-:S01]  /*b2f0*/  FADD R169, R146, R169 ;  /* 0x000000a992a97221 */ /* 0x000fc20000000000 */
[----:B------:R-:W-:Y:S02]  /*b300*/  LOP3.LUT R106, R106, 0xffff, RZ, 0xc0, !PT ;  /* 0x0000ffff6a6a7812 */ /* 0x000fe400078ec0ff */
[----:B------:R-:W-:Y:S01]  /*b310*/  PRMT R13, R142, 0x7604, R13 ;  /* 0x000076048e0d7816 */ /* 0x000fe2000000000d */
[----:B------:R-:W-:Y:S01]  /*b320*/  FADD R142, R179, R188 ;  /* 0x000000bcb38e7221 */ /* 0x000fe20000000000 */
[----:B------:R-:W-:Y:S01]  /*b330*/  LOP3.LUT R77, R24, 0xff0000, R77, 0xf8, !PT ;  /* 0x00ff0000184d7812 */ /* 0x000fe200078ef84d */
[----:B------:R-:W-:Y:S01]  /*b340*/  IMAD.SHL.U32 R24, R59, 0x1000000, RZ ;  /* 0x010000003b187824 */ /* 0x000fe200078e00ff */
[----:B------:R-:W-:Y:S01]  /*b350*/  F2FP.SATFINITE.E4M3.F32.PACK_AB_MERGE_C R129, RZ, R129, RZ ;  /* 0x00000081ff81723e */ /* 0x000fe200048070ff */
[----:B------:R-:W-:Y:S01]  /*b360*/  FADD R142, R142, R149 ;  /* 0x000000958e8e7221 */ /* 0x000fe20000000000 */
[----:B------:R-:W-:-:S02]  /*b370*/  F2FP.SATFINITE.E4M3.F32.PACK_AB_MERGE_C R31, RZ, R31, RZ ;  /* 0x0000001fff1f723e */ /* 0x000fc400048070ff */
[----:B------:R-:W-:Y:S01]  /*b380*/  F2FP.SATFINITE.E4M3.F32.PACK_AB_MERGE_C R75, RZ, R75, RZ ;  /* 0x0000004bff4b723e */ /* 0x000fe200048070ff */
[----:B------:R-:W-:Y:S01]  /*b390*/  IMAD.U32 R129, R129, 0x10000, RZ ;  /* 0x0001000081817824 */ /* 0x000fe200078e00ff */
[----:B------:R-:W-:Y:S01]  /*b3a0*/  LOP3.LUT R87, R87, 0xffff, RZ, 0xc0, !PT ;  /* 0x0000ffff57577812 */ /* 0x000fe200078ec0ff */
[----:B------:R-:W-:-:S01]  /*b3b0*/  FADD R142, R142, R169 ;  /* 0x000000a98e8e7221 */ /* 0x000fc20000000000 */
[----:B------:R-:W-:Y:S02]  /*b3c0*/  F2FP.SATFINITE.E4M3.F32.PACK_AB_MERGE_C R94, RZ, R94, RZ ;  /* 0x0000005eff5e723e */ /* 0x000fe400048070ff */
[----:B------:R-:W-:Y:S01]  /*b3d0*/  F2FP.SATFINITE.E4M3.F32.PACK_AB_MERGE_C R119, RZ, R119, RZ ;  /* 0x00000077ff77723e */ /* 0x000fe200048070ff */
[----:B------:R-:W-:Y:S01]  /*b3e0*/  FADD R147, R142, R147 ;  /* 0x000000938e937221 */ /* 0x000fe20000000000 */
[----:B------:R-:W-:Y:S02]  /*b3f0*/  F2FP.SATFINITE.E4M3.F32.PACK_AB_MERGE_C R122, RZ, R122, RZ ;  /* 0x0000007aff7a723e */ /* 0x000fe400048070ff */
[----:B------:R-:W-:Y:S01]  /*b400*/  F2FP.SATFINITE.E4M3.F32.PACK_AB_MERGE_C R126, RZ, R126, RZ ;  /* 0x0000007eff7e723e */ /* 0x000fe200048070ff */
[----:B------:R-:W-:Y:S01]  /*b410*/  IMAD.U32 R119, R119, 0x10000, RZ ;  /* 0x0001000077777824 */ /* 0x000fe200078e00ff */
[----:B------:R-:W-:-:S02]  /*b420*/  LOP3.LUT R26, R116, 0xff, RZ, 0xc0, !PT ;  /* 0x000000ff741a7812 */ /* 0x000fc400078ec0ff */
[----:B------:R-:W-:Y:S02]  /*b430*/  LOP3.LUT R113, R113, 0xffff, RZ, 0xc0, !PT ;  /* 0x0000ffff71717812 */ /* 0x000fe400078ec0ff */
[----:B------:R-:W-:Y:S02]  /*b440*/  LOP3.LUT R73, R22, 0xff0000, R73, 0xf8, !PT ;  /* 0x00ff000016497812 */ /* 0x000fe400078ef849 */
[----:B------:R-:W-:Y:S01]  /*b450*/  LOP3.LUT R53, R53, 0xff0000, R16, 0xf8, !PT ;  /* 0x00ff000035357812 */ /* 0x000fe200078ef810 */
[----:B------:R-:W-:Y:S01]  /*b460*/  IMAD.U32 R16, R131, 0x10000, RZ ;  /* 0x0001000083107824 */ /* 0x000fe200078e00ff */
[----:B------:R-:W-:Y:S02]  /*b470*/  F2FP.SATFINITE.E4M3.F32.PACK_AB_MERGE_C R67, RZ, R67, RZ ;  /* 0x00000043ff43723e */ /* 0x000fe400048070ff */
[----:B------:R-:W-:Y:S02]  /*b480*/  LOP3.LUT R63, R63, 0xffff, RZ, 0xc0, !PT ;  /* 0x0000ffff3f3f7812 */ /* 0x000fe400078ec0ff */
[----:B------:R-:W-:-:S02]  /*b490*/  F2FP.SATFINITE.E4M3.F32.PACK_AB_MERGE_C R102, RZ, R102, RZ ;  /* 0x00000066ff66723e */ /* 0x000fc400048070ff */
[----:B------:R-:W-:Y:S01]  /*b4a0*/  LOP3.LUT R64, R64, R11, RZ, 0xfc, !PT ;  /* 0x0000000b40407212 */ /* 0x000fe200078efcff */
[----:B------:R-:W-:Y:S01]  /*b4b0*/  FMUL R11, R3, UR11 ;  /* 0x0000000b030b7c20 */ /* 0x000fe20008400000 */
[----:B------:R-:W-:Y:S02]  /*b4c0*/  LOP3.LUT R93, R93, 0xffff, RZ, 0xc0, !PT ;  /* 0x0000ffff5d5d7812 */ /* 0x000fe400078ec0ff */
[----:B------:R-:W-:Y:S02]  /*b4d0*/  F2FP.SATFINITE.E4M3.F32.PACK_AB_MERGE_C R82, RZ, R82, RZ ;  /* 0x00000052ff52723e */ /* 0x000fe400048070ff */
[----:B------:R-:W-:Y:S01]  /*b4e0*/  LOP3.LUT R18, R15, R18, RZ, 0xfc, !PT ;  /* 0x000000120f127212 */ /* 0x000fe200078efcff */
[----:B------:R-:W-:Y:S01]  /*b4f0*/  IMAD.SHL.U32 R15, R106, 0x1000000, RZ ;  /* 0x010000006a0f7824 */ /* 0x000fe200078e00ff */
[----:B------:R-:W-:Y:S02]  /*b500*/  F2FP.SATFINITE.E4M3.F32.PACK_AB_MERGE_C R83, RZ, R83, RZ ;  /* 0x00000053ff53723e */ /* 0x000fe400048070ff */
[----:B------:R-:W-:Y:S01]  /*b510*/  LOP3.LUT R13, R13, 0xff0000, R30, 0xf8, !PT ;  /* 0x00ff00000d0d7812 */ /* 0x000fe200078ef81e */
[----:B------:R-:W-:Y:S01]  /*b520*/  IMAD.SHL.U32 R30, R87, 0x1000000, RZ ;  /* 0x01000000571e7824 */ /* 0x000fe200078e00ff */
[----:B------:R-:W-:-:S02]  /*b530*/  F2FP.SATFINITE.E4M3.F32.PACK_AB_MERGE_C R50, RZ, R50, RZ ;  /* 0x00000032ff32723e */ /* 0x000fc400048070ff */
[----:B------:R-:W-:Y:S02]  /*b540*/  F2FP.SATFINITE.E4M3.F32.PACK_AB_MERGE_C R70, RZ, R70, RZ ;  /* 0x00000046ff46723e */ /* 0x000fe400048070ff */
[----:B------:R-:W-:Y:S01]  /*b550*/  LOP3.LUT R31, R31, 0xffff, RZ, 0xc0, !PT ;  /* 0x0000ffff1f1f7812 */ /* 0x000fe200078ec0ff */
[----:B------:R-:W-:Y:S01]  /*b560*/  IMAD.U32 R69, R50, 0x10000, RZ ;  /* 0x0001000032457824 */ /* 0x000fe200078e00ff */
[----:B------:R-:W-:Y:S01]  /*b570*/  F2FP.SATFINITE.E4M3.F32.PACK_AB_MERGE_C R71, RZ, R71, RZ ;  /* 0x00000047ff47723e */ /* 0x000fe200048070ff */
[----:B------:R-:W-:Y:S01]  /*b580*/  IMAD.U32 R70, R70, 0x10000, RZ ;  /* 0x0001000046467824 */ /* 0x000fe200078e00ff */
[----:B------:R-:W-:Y:S02]  /*b590*/  LOP3.LUT R75, R75, 0xffff, RZ, 0xc0, !PT ;  /* 0x0000ffff4b4b7812 */ /* 0x000fe400078ec0ff */
[----:B------:R-:W-:Y:S02]  /*b5a0*/  LOP3.LUT R94, R94, 0xffff, RZ, 0xc0, !PT ;  /* 0x0000ffff5e5e7812 */ /* 0x000fe400078ec0ff */
[----:B------:R-:W-:Y:S01]  /*b5b0*/  F2FP.SATFINITE.E4M3.F32.PACK_AB_MERGE_C R110, RZ, R110, RZ ;  /* 0x0000006eff6e723e */ /* 0x000fe200048070ff */
[----:B------:R-:W-:Y:S01]  /*b5c0*/  IMAD.SHL.U32 R75, R75, 0x1000000, RZ ;  /* 0x010000004b4b7824 */ /* 0x000fe200078e00ff */
[----:B------:R-:W-:Y:S01]  /*b5d0*/  F2FP.SATFINITE.E4M3.F32.PACK_AB_MERGE_C R112, RZ, R112, RZ ;  /* 0x00000070ff70723e */ /* 0x000fe200048070ff */
[----:B------:R-:W-:Y:S01]  /*b5e0*/  IMAD.SHL.U32 R94, R94, 0x1000000, RZ ;  /* 0x010000005e5e7824 */ /* 0x000fe200078e00ff */
[----:B------:R-:W-:-:S02]  /*b5f0*/  F2FP.SATFINITE.E4M3.F32.PACK_AB_MERGE_C R109, RZ, R109, RZ ;  /* 0x0000006dff6d723e */ /* 0x000fc400048070ff */
[----:B------:R-:W-:Y:S02]  /*b600*/  LOP3.LUT R44, R44, 0xff0000, R103, 0xf8, !PT ;  /* 0x00ff00002c2c7812 */ /* 0x000fe400078ef867 */
[----:B------:R-:W-:Y:S02]  /*b610*/  LOP3.LUT R122, R122, 0xffff, RZ, 0xc0, !PT ;  /* 0x0000ffff7a7a7812 */ /* 0x000fe400078ec0ff */
[----:B------:R-:W-:Y:S02]  /*b620*/  LOP3.LUT R126, R126, 0xffff, RZ, 0xc0, !PT ;  /* 0x0000ffff7e7e7812 */ /* 0x000fe400078ec0ff */
[----:B------:R-:W-:Y:S02]  /*b630*/  PRMT R26, R113, 0x7604, R26 ;  /* 0x00007604711a7816 */ /* 0x000fe4000000001a */
[----:B------:R-:W-:Y:S01]  /*b640*/  F2FP.SATFINITE.E4M3.F32.PACK_AB_MERGE_C R42, RZ, R42, RZ ;  /* 0x0000002aff2a723e */ /* 0x000fe200048070ff */
[----:B------:R-:W-:Y:S01]  /*b650*/  IMAD.SHL.U32 R126, R126, 0x1000000, RZ ;  /* 0x010000007e7e7824 */ /* 0x000fe200078e00ff */
[----:B------:R-:W-:-:S02]  /*b660*/  F2FP.SATFINITE.E4M3.F32.PACK_AB_MERGE_C R78, RZ, R78, RZ ;  /* 0x0000004eff4e723e */ /* 0x000fc400048070ff */
[----:B------:R-:W-:Y:S01]  /*b670*/  LOP3.LUT R33, R33, 0xff0000, R86, 0xf8, !PT ;  /* 0x00ff000021217812 */ /* 0x000fe200078ef856 */
[----:B------:R-:W-:Y:S01]  /*b680*/  IMAD.U32 R42, R42, 0x10000, RZ ;  /* 0x000100002a2a7824 */ /* 0x000fe200078e00ff */
[----:B------:R-:W-:Y:S01]  /*b690*/  F2FP.SATFINITE.E4M3.F32.PACK_AB_MERGE_C R39, RZ, R39, RZ ;  /* 0x00000027ff27723e */ /* 0x000fe200048070ff */
[----:B------:R-:W-:Y:S01]  /*b6a0*/  IMAD.U32 R78, R78, 0x10000, RZ ;  /* 0x000100004e4e7824 */ /* 0x000fe200078e00ff */
[----:B------:R-:W-:Y:S02]  /*b6b0*/  F2FP.SATFINITE.E4M3.F32.PACK_AB_MERGE_C R43, RZ, R43, RZ ;  /* 0x0000002bff2b723e */ /* 0x000fe400048070ff */
[----:B------:R-:W-:Y:S01]  /*b6c0*/  LOP3.LUT R73, R73, R24, RZ, 0xfc, !PT ;  /* 0x0000001849497212 */ /* 0x000fe200078efcff */
[----:B------:R-:W-:Y:S01]  /*b6d0*/  IMAD.SHL.U32 R24, R63, 0x1000000, RZ ;  /* 0x010000003f187824 */ /* 0x000fe200078e00ff */
[----:B------:R-:W-:Y:S02]  /*b6e0*/  LOP3.LUT R67, R67, 0xffff, RZ, 0xc0, !PT ;  /* 0x0000ffff43437812 */ /* 0x000fe400078ec0ff */
[----:B------:R-:W-:-:S02]  /*b6f0*/  F2FP.SATFINITE.E4M3.F32.PACK_AB_MERGE_C R79, RZ, R79, RZ ;  /* 0x0000004fff4f723e */ /* 0x000fc400048070ff */
[----:B------:R-:W-:Y:S02]  /*b700*/  LOP3.LUT R102, R102, 0xffff, RZ, 0xc0, !PT ;  /* 0x0000ffff66667812 */ /* 0x000fe400078ec0ff */
[----:B------:R-:W-:Y:S02]  /*b710*/  F2FP.SATFINITE.E4M3.F32.PACK_AB_MERGE_C R118, RZ, R118, RZ ;  /* 0x00000076ff76723e */ /* 0x000fe400048070ff */
[----:B------:R-:W-:Y:S01]  /*b720*/  PRMT R52, R93, 0x7604, R96 ;  /* 0x000076045d347816 */ /* 0x000fe20000000060 */
[----:B------:R-:W-:Y:S01]  /*b730*/  IMAD.SHL.U32 R102, R102, 0x1000000, RZ ;  /* 0x0100000066667824 */ /* 0x000fe200078e00ff */
[----:B------:R-:W-:Y:S01]  /*b740*/  LOP3.LUT R28, R28, 0xff0000, R81, 0xf8, !PT ;  /* 0x00ff00001c1c7812 */ /* 0x000fe200078ef851 */
[----:B------:R-:W-:Y:S01]  /*b750*/  IMAD.U32 R81, R82, 0x10000, RZ ;  /* 0x0001000052517824 */ /* 0x000fe200078e00ff */
[----:B------:R-:W-:Y:S02]  /*b760*/  F2FP.SATFINITE.E4M3.F32.PACK_AB_MERGE_C R90, RZ, R90, RZ ;  /* 0x0000005aff5a723e */ /* 0x000fe400048070ff */
[----:B------:R-:W-:-:S02]  /*b770*/  F2FP.SATFINITE.E4M3.F32.PACK_AB_MERGE_C R135, RZ, R135, RZ ;  /* 0x00000087ff87723e */ /* 0x000fc400048070ff */
[----:B------:R-:W-:Y:S01]  /*b780*/  F2FP.SATFINITE.E4M3.F32.PACK_AB_MERGE_C R91, RZ, R91, RZ ;  /* 0x0000005bff5b723e */ /* 0x000fe200048070ff */
[----:B------:R-:W-:Y:S01]  /*b790*/  IMAD.U32 R85, R90, 0x10000, RZ ;  /* 0x000100005a557824 */ /* 0x000fe200078e00ff */
[----:B------:R-:W-:Y:S01]  /*b7a0*/  LOP3.LUT R83, R83, 0xffff, RZ, 0xc0, !PT ;  /* 0x0000ffff53537812 */ /* 0x000fe200078ec0ff */
[----:B------:R-:W-:Y:S01]  /*b7b0*/  IMAD.U32 R135, R135, 0x10000, RZ ;  /* 0x0001000087877824 */ /* 0x000fe200078e00ff */
[----:B------:R-:W-:Y:S02]  /*b7c0*/  F2FP.SATFINITE.E4M3.F32.PACK_AB_MERGE_C R138, RZ, R138, RZ ;  /* 0x0000008aff8a723e */ /* 0x000fe400048070ff */
[----:B------:R-:W-:Y:S01]  /*b7d0*/  FSETP.GEU.AND P2, PT, R12, -126, PT ;  /* 0xc2fc00000c00780b */ /* 0x000fe20003f4e000 */
[----:B------:R-:W-:Y:S01]  /*b7e0*/  IMAD.SHL.U32 R83, R83, 0x1000000, RZ ;  /* 0x0100000053537824 */ /* 0x000fe200078e00ff */
[----:B------:R-:W-:Y:S02]  /*b7f0*/  LOP3.LUT R23, R23, 0xff0000, R62, 0xf8, !PT ;  /* 0x00ff000017177812 */ /* 0x000fe400078ef83e */
[----:B------:R-:W-:Y:S01]  /*b800*/  LOP3.LUT R27, R27, 0xff0000, R16, 0xf8, !PT ;  /* 0x00ff00001b1b7812 */ /* 0x000fe200078ef810 */
[----:B------:R-:W-:Y:S01]  /*b810*/  IMAD.SHL.U32 R16, R31, 0x1000000, RZ ;  /* 0x010000001f107824 */ /* 0x000fe200078e00ff */
[----:B------:R-:W-:-:S02]  /*b820*/  LOP3.LUT R71, R71, 0xffff, RZ, 0xc0, !PT ;  /* 0x0000ffff47477812 */ /* 0x000fc400078ec0ff */
[----:B------:R-:W-:Y:S02]  /*b830*/  LOP3.LUT R110, R110, 0xffff, RZ, 0xc0, !PT ;  /* 0x0000ffff6e6e7812 */ /* 0x000fe400078ec0ff */
[----:B------:R-:W-:Y:S02]  /*b840*/  FSETP.GEU.AND P3, PT, R11, -126, PT ;  /* 0xc2fc00000b00780b */ /* 0x000fe40003f6e000 */
[----:B------:R-:W-:Y:S01]  /*b850*/  LOP3.LUT R112, R112, 0xff, RZ, 0xc0, !PT ;  /* 0x000000ff70707812 */ /* 0x000fe200078ec0ff */
[----:B------:R-:W-:Y:S01]  /*b860*/  IMAD.SHL.U32 R110, R110, 0x1000000, RZ ;  /* 0x010000006e6e7824 */ /* 0x000fe200078e00ff */
[----:B------:R-:W-:Y:S01]  /*b870*/  LOP3.LUT R109, R109, 0xffff, RZ, 0xc0, !PT ;  /* 0x0000ffff6d6d7812 */ /* 0x000fe200078ec0ff */
[----:B------:R-:W-:Y:S01]  /*b880*/  @!P2 FMUL R12, R12, 0.5 ;  /* 0x3f0000000c0ca820 */ /* 0x000fe20000400000 */
[----:B------:R-:W-:Y:S01]  /*b890*/  LOP3.LUT R44, R44, R15, RZ, 0xfc, !PT ;  /* 0x0000000f2c2c7212 */ /* 0x000fe200078efcff */
[----:B------:R-:W-:Y:S01]  /*b8a0*/  IMAD.SHL.U32 R15, R122, 0x1000000, RZ ;  /* 0x010000007a0f7824 */ /* 0x000fe200078e00ff */
[----:B------:R-:W-:Y:S01]  /*b8b0*/  F2FP.SATFINITE.E4M3.F32.PACK_AB_MERGE_C R134, RZ, R134, RZ ;  /* 0x00000086ff86723e */ /* 0x000fe200048070ff */
[----:B------:R-:W1:Y:S01]  /*b8c0*/  MUFU.EX2 R3, R12 ;  /* 0x0000000c00037308 */ /* 0x000e620000000800 */
[----:B------:R-:W-:Y:S01]  /*b8d0*/  LOP3.LUT R129, R26, 0xff0000, R129, 0xf8, !PT ;  /* 0x00ff00001a817812 */ /* 0x000fe200078ef881 */
[----:B------:R-:W-:Y:S01]  /*b8e0*/  IMAD.SHL.U32 R26, R67, 0x1000000, RZ ;  /* 0x01000000431a7824 */ /* 0x000fe200078e00ff */
[----:B------:R-:W-:Y:S01]  /*b8f0*/  LOP3.LUT R39, R39, 0xffff, RZ, 0xc0, !PT ;  /* 0x0000ffff27277812 */ /* 0x000fe200078ec0ff */
[----:B------:R-:W-:Y:S01]  /*b900*/  @!P3 FMUL R11, R11, 0.5 ;  /* 0x3f0000000b0bb820 */ /* 0x000fe20000400000 */
[----:B------:R-:W-:-:S02]  /*b910*/  LOP3.LUT R43, R43, 0xffff, RZ, 0xc0, !PT ;  /* 0x0000ffff2b2b7812 */ /* 0x000fc400078ec0ff */
[----:B------:R-:W-:Y:S02]  /*b920*/  LOP3.LUT R79, R79, 0xffff, RZ, 0xc0, !PT ;  /* 0x0000ffff4f4f7812 */ /* 0x000fe400078ec0ff */
[----:B------:R-:W-:Y:S01]  /*b930*/  LOP3.LUT R30, R33, R30, RZ, 0xfc, !PT ;  /* 0x0000001e211e7212 */ /* 0x000fe200078efcff */
[----:B------:R-:W-:Y:S01]  /*b940*/  IMAD.MOV.U32 R33, RZ, RZ, 0x3021 ;  /* 0x00003021ff217424 */ /* 0x000fe200078e00ff */
[----:B------:R-:W-:Y:S02]  /*b950*/  LOP3.LUT R118, R118, 0xffff, RZ, 0xc0, !PT ;  /* 0x0000ffff76767812 */ /* 0x000fe400078ec0ff */
[----:B------:R-:W-:Y:S02]  /*b960*/  F2FP.SATFINITE.E4M3.F32.PACK_AB_MERGE_C R130, RZ, R130, RZ ;  /* 0x00000082ff82723e */ /* 0x000fe400048070ff */
[----:B------:R-:W-:Y:S01]  /*b970*/  LOP3.LUT R52, R52, 0xff0000, R119, 0xf8, !PT ;  /* 0x00ff000034347812 */ /* 0x000fe200078ef877 */
[----:B------:R-:W-:Y:S01]  /*b980*/  IMAD.SHL.U32 R118, R118, 0x1000000, RZ ;  /* 0x0100000076767824 */ /* 0x000fe200078e00ff */
[----:B------:R-:W-:Y:S01]  /*b990*/  LOP3.LUT R91, R91, 0xffff, RZ, 0xc0, !PT ;  /* 0x0000ffff5b5b7812 */ /* 0x000fe200078ec0ff */
[----:B-1----:R-:W-:Y:S01]  /*b9a0*/  @!P2 FMUL R3, R3, R3 ;  /* 0x000000030303a220 */ /* 0x002fe20000400000 */
[----:B------:R-:W-:-:S02]  /*b9b0*/  LOP3.LUT R138, R138, 0xffff, RZ, 0xc0, !PT ;  /* 0x0000ffff8a8a7812 */ /* 0x000fc400078ec0ff */
[----:B------:R-:W-:Y:S01]  /*b9c0*/  LOP3.LUT R23, R23, R24, RZ, 0xfc, !PT ;  /* 0x0000001817177212 */ /* 0x000fe200078efcff */
[----:B------:R-:W-:Y:S01]  /*b9d0*/  IMAD.SHL.U32 R24, R71, 0x1000000, RZ ;  /* 0x0100000047187824 */ /* 0x000fe200078e00ff */
[----:B------:R-:W-:Y:S01]  /*b9e0*/  PRMT R60, R109, 0x7604, R112 ;  /* 0x000076046d3c7816 */ /* 0x000fe20000000070 */
[----:B------:R-:W-:Y:S01]  /*b9f0*/  IMAD.SHL.U32 R91, R91, 0x1000000, RZ ;  /* 0x010000005b5b7824 */ /* 0x000fe200078e00ff */
[----:B------:R-:W-:Y:S01]  /*ba00*/  LOP3.LUT R32, R32, 0xff0000, R81, 0xf8, !PT ;  /* 0x00ff000020207812 */ /* 0x000fe200078ef851 */
[----:B------:R-:W-:-:S01]  /*ba10*/  FFMA R6, R3, R6, R14 ;  /* 0x0000000603067223 */ /* 0x000fc2000000000e */
[----:B------:R-:W-:Y:S01]  /*ba20*/  LOP3.LUT R134, R134, 0xffff, RZ, 0xc0, !PT ;  /* 0x0000ffff86867812 */ /* 0x000fe200078ec0ff */
[-C--:B------:R-:W-:Y:S01]  /*ba30*/  FMUL R152, R152, R3.reuse ;  /* 0x0000000398987220 */ /* 0x080fe20000400000 */
[----:B------:R-:W-:Y:S01]  /*ba40*/  F2FP.SATFINITE.E4M3.F32.PACK_AB_MERGE_C R46, RZ, R46, RZ ;  /* 0x0000002eff2e723e */ /* 0x000fe200048070ff */
[----:B------:R-:W-:Y:S01]  /*ba50*/  FMUL R153, R153, R3 ;  /* 0x0000000399997220 */ /* 0x000fe20000400000 */
[----:B------:R-:W-:Y:S01]  /*ba60*/  LOP3.LUT R69, R20, 0xff0000, R69, 0xf8, !PT ;  /* 0x00ff000014457812 */ /* 0x000fe200078ef845 */
[----:B------:R-:W-:Y:S01]  /*ba70*/  IMAD.SHL.U32 R20, R43, 0x1000000, RZ ;  /* 0x010000002b147824 */ /* 0x000fe200078e00ff */
[----:B------:R-:W-:Y:S01]  /*ba80*/  LOP3.LUT R25, R25, 0xff0000, R70, 0xf8, !PT ;  /* 0x00ff000019197812 */ /* 0x000fe200078ef846 */
[----:B------:R-:W-:Y:S01]  /*ba90*/  IMAD.SHL.U32 R134, R134, 0x1000000, RZ ;  /* 0x0100000086867824 */ /* 0x000fe200078e00ff */
[----:B------:R-:W-:Y:S01]  /*baa0*/  LOP3.LUT R13, R13, R16, RZ, 0xfc, !PT ;  /* 0x000000100d0d7212 */ /* 0x000fe200078efcff */
[----:B------:R-:W-:Y:S01]  /*bab0*/  IMAD.SHL.U32 R16, R39, 0x1000000, RZ ;  /* 0x0100000027107824 */ /* 0x000fe200078e00ff */
[----:B------:R-:W-:Y:S01]  /*bac0*/  F2FP.SATFINITE.E4M3.F32.PACK_AB_MERGE_C R47, RZ, R47, RZ ;  /* 0x0000002fff2f723e */ /* 0x000fe200048070ff */
[----:B------:R-:W-:Y:S01]  /*bad0*/  IMAD.U32 R46, R46, 0x10000, RZ ;  /* 0x000100002e2e7824 */ /* 0x000fe200078e00ff */
[----:B------:R-:W-:Y:S01]  /*bae0*/  LOP3.LUT R75, R28, R75, RZ, 0xfc, !PT ;  /* 0x0000004b1c4b7212 */ /* 0x000fe200078efcff */
[----:B------:R-:W-:Y:S01]  /*baf0*/  IMAD.SHL.U32 R28, R79, 0x1000000, RZ ;  /* 0x010000004f1c7824 */ /* 0x000fe200078e00ff */
[----:B------:R-:W-:Y:S01]  /*bb00*/  LOP3.LUT R37, R37, R94, RZ, 0xfc, !PT ;  /* 0x0000005e25257212 */ /* 0x000fe200078efcff */
[-C--:B------:R-:W-:Y:S01]  /*bb10*/  FMUL R156, R156, R3.reuse ;  /* 0x000000039c9c7220 */ /* 0x080fe20000400000 */
[----:B------:R-:W-:Y:S01]  /*bb20*/  LOP3.LUT R130, R130, 0xffff, RZ, 0xc0, !PT ;  /* 0x0000ffff82827812 */ /* 0x000fe200078ec0ff */
[-C--:B------:R-:W-:Y:S01]  /*bb30*/  FMUL R157, R157, R3.reuse ;  /* 0x000000039d9d7220 */ /* 0x080fe20000400000 */
[----:B------:R-:W-:Y:S01]  /*bb40*/  F2FP.SATFINITE.E4M3.F32.PACK_AB_MERGE_C R132, RZ, R132, RZ ;  /* 0x00000084ff84723e */ /* 0x000fe200048070ff */
[----:B------:R-:W-:Y:S01]  /*bb50*/  FMUL R160, R160, R3 ;  /* 0x00000003a0a07220 */ /* 0x000fe20000400000 */
[----:B------:R-:W-:Y:S01]  /*bb60*/  LOP3.LUT R52, R52, R15, RZ, 0xfc, !PT ;  /* 0x0000000f34347212 */ /* 0x000fe200078efcff */
[----:B------:R-:W-:Y:S01]  /*bb70*/  IMAD.SHL.U32 R15, R138, 0x1000000, RZ ;  /* 0x010000008a0f7824 */ /* 0x000fe200078e00ff */
[----:B------:R-:W-:Y:S01]  /*bb80*/  LOP3.LUT R53, R53, R126, RZ, 0xfc, !PT ;  /* 0x0000007e35357212 */ /* 0x000fe200078efcff */
[----:B------:R-:W-:Y:S01]  /*bb90*/  IMAD.SHL.U32 R130, R130, 0x1000000, RZ ;  /* 0x0100000082827824 */ /* 0x000fe200078e00ff */
[----:B------:R-:W-:Y:S01]  /*bba0*/  F2FP.SATFINITE.E4M3.F32.PACK_AB_MERGE_C R140, RZ, R140, RZ ;  /* 0x0000008cff8c723e */ /* 0x000fe200048070ff */
[-C--:B------:R-:W-:Y:S01]  /*bbb0*/  FMUL R161, R161, R3.reuse ;  /* 0x00000003a1a17220 */ /* 0x080fe20000400000 */
[----:B------:R-:W-:Y:S01]  /*bbc0*/  LOP3.LUT R17, R17, 0xff0000, R42, 0xf8, !PT ;  /* 0x00ff000011117812 */ /* 0x000fe200078ef82a */
[-C--:B------:R-:W-:Y:S01]  /*bbd0*/  FMUL R164, R164, R3.reuse ;  /* 0x00000003a4a47220 */ /* 0x080fe20000400000 */
[----:B------:R-:W-:Y:S01]  /*bbe0*/  LOP3.LUT R29, R29, 0xff0000, R78, 0xf8, !PT ;  /* 0x00ff00001d1d7812 */ /* 0x000fe200078ef84e */
[----:B------:R-:W-:Y:S01]  /*bbf0*/  FMUL R165, R165, R3 ;  /* 0x00000003a5a57220 */ /* 0x000fe20000400000 */
[----:B------:R-:W-:-:S02]  /*bc00*/  LOP3.LUT R26, R77, R26, RZ, 0xfc, !PT ;  /* 0x0000001a4d1a7212 */ /* 0x000fc400078efcff */
[----:B------:R-:W-:Y:S02]  /*bc10*/  LOP3.LUT R41, R41, R102, RZ, 0xfc, !PT ;  /* 0x0000006629297212 */ /* 0x000fe400078efcff */
[-C--:B------:R-:W-:Y:S02]  /*bc20*/  SHF.R.U32.HI R33, RZ, R0.reuse, R33 ;  /* 0x00000000ff217219 */ /* 0x080fe40000011621 */
[----:B------:R-:W-:Y:S02]  /*bc30*/  LOP3.LUT R36, R36, 0xff0000, R85, 0xf8, !PT ;  /* 0x00ff000024247812 */ /* 0x000fe400078ef855 */
[----:B------:R-:W-:Y:S02]  /*bc40*/  LOP3.LUT R60, R60, 0xff0000, R135, 0xf8, !PT ;  /* 0x00ff00003c3c7812 */ /* 0x000fe400078ef887 */
[----:B------:R-:W-:Y:S02]  /*bc50*/  LOP3.LUT R83, R32, R83, RZ, 0xfc, !PT ;  /* 0x0000005320537212 */ /* 0x000fe400078efcff */
[----:B------:R-:W-:-:S02]  /*bc60*/  SHF.R.U32.HI R35, RZ, R0, R35 ;  /* 0x00000000ff237219 */ /* 0x000fc40000011623 */
[----:B------:R-:W-:Y:S02]  /*bc70*/  F2FP.SATFINITE.E4M3.F32.PACK_AB_MERGE_C R51, RZ, R51, RZ ;  /* 0x00000033ff33723e */ /* 0x000fe400048070ff */
[----:B------:R-:W-:Y:S02]  /*bc80*/  LOP3.LUT R47, R47, 0xffff, RZ, 0xc0, !PT ;  /* 0x0000ffff2f2f7812 */ /* 0x000fe400078ec0ff */
[----:B------:R-:W-:Y:S02]  /*bc90*/  LOP3.LUT R24, R25, R24, RZ, 0xfc, !PT ;  /* 0x0000001819187212 */ /* 0x000fe400078efcff */
[----:B------:R-:W-:Y:S02]  /*bca0*/  LOP3.LUT R45, R45, R110, RZ, 0xfc, !PT ;  /* 0x0000006e2d2d7212 */ /* 0x000fe400078efcff */
[----:B------:R-:W-:Y:S02]  /*bcb0*/  LOP3.LUT R132, R132, 0xffff, RZ, 0xc0, !PT ;  /* 0x0000ffff84847812 */ /* 0x000fe400078ec0ff */
[----:B------:R-:W-:-:S02]  /*bcc0*/  SEL R31, R40, R37, P6 ;  /* 0x00000025281f7207 */ /* 0x000fc40003000000 */
[----:B------:R-:W-:Y:S01]  /*bcd0*/  SEL R32, R37, R40, P6 ;  /* 0x0000002825207207 */ /* 0x000fe20003000000 */
[----:B------:R-:W-:Y:S01]  /*bce0*/  IMAD.SHL.U32 R132, R132, 0x1000000, RZ ;  /* 0x0100000084847824 */ /* 0x000fe200078e00ff */
[----:B------:R-:W-:Y:S02]  /*bcf0*/  LOP3.LUT R140, R140, 0xffff, RZ, 0xc0, !PT ;  /* 0x0000ffff8c8c7812 */ /* 0x000fe400078ec0ff */
[----:B------:R-:W-:Y:S02]  /*bd00*/  SEL R40, R56, R53, P6 ;  /* 0x0000003538287207 */ /* 0x000fe40003000000 */
[----:B------:R-:W-:Y:S01]  /*bd10*/  F2FP.SATFINITE.E4M3.F32.PACK_AB_MERGE_C R54, RZ, R54, RZ ;  /* 0x00000036ff36723e */ /* 0x000fe200048070ff */
[----:B------:R-:W-:Y:S01]  /*bd20*/  IMAD.SHL.U32 R140, R140, 0x1000000, RZ ;  /* 0x010000008c8c7824 */ /* 0x000fe200078e00ff */
[----:B------:R-:W-:Y:S02]  /*bd30*/  LOP3.LUT R16, R65, R16, RZ, 0xfc, !PT ;  /* 0x0000001041107212 */ /* 0x000fe400078efcff */
[----:B------:R-:W-:Y:S01]  /*bd40*/  LOP3.LUT R17, R17, R20, RZ, 0xfc, !PT ;  /* 0x0000001411117212 */ /* 0x000fe200078efcff */
[----:B------:R-:W-:Y:S01]  /*bd50*/  IMAD.SHL.U32 R20, R47, 0x1000000, RZ ;  /* 0x010000002f147824 */ /* 0x000fe200078e00ff */
[----:B------:R-:W-:Y:S01]  /*bd60*/  F2FP.SATFINITE.E4M3.F32.PACK_AB_MERGE_C R55, RZ, R55, RZ ;  /* 0x00000037ff37723e */ /* 0x000fe200048070ff */
[----:B------:R-:W-:Y:S01]  /*bd70*/  IMAD.U32 R54, R54, 0x10000, RZ ;  /* 0x0001000036367824 */ /* 0x000fe200078e00ff */
[----:B------:R-:W-:-:S02]  /*bd80*/  LOP3.LUT R28, R29, R28, RZ, 0xfc, !PT ;  /* 0x0000001c1d1c7212 */ /* 0x000fc400078efcff */
[----:B------:R-:W-:Y:S02]  /*bd90*/  LOP3.LUT R49, R49, R118, RZ, 0xfc, !PT ;  /* 0x0000007631317212 */ /* 0x000fe400078efcff */
[----:B------:R-:W-:Y:S02]  /*bda0*/  SEL R25, R26, R23, P6 ;  /* 0x000000171a197207 */ /* 0x000fe40003000000 */
[----:B------:R-:W-:Y:S02]  /*bdb0*/  SEL R34, R44, R41, P6 ;  /* 0x000000292c227207 */ /* 0x000fe40003000000 */
[----:B------:R-:W-:Y:S02]  /*bdc0*/  SEL R53, R53, R56, P6 ;  /* 0x0000003835357207 */ /* 0x000fe40003000000 */
[----:B------:R-:W-:Y:S02]  /*bdd0*/  LOP3.LUT R59, R33, 0xf, RZ, 0xc0, !PT ;  /* 0x0000000f213b7812 */ /* 0x000fe400078ec0ff */
[----:B------:R-:W-:-:S02]  /*bde0*/  LOP3.LUT R91, R36, R91, RZ, 0xfc, !PT ;  /* 0x0000005b245b7212 */ /* 0x000fc400078efcff */
[----:B------:R-:W-:Y:S01]  /*bdf0*/  LOP3.LUT R60, R60, R15, RZ, 0xfc, !PT ;  /* 0x0000000f3c3c7212 */ /* 0x000fe200078efcff */
[----:B------:R-:W-:Y:S01]  /*be00*/  SHFL.IDX PT, R43, R34, R59, 0x1c1f ;  /* 0x001c1f3b222b7589 */ /* 0x000fe200000e0000 */
[----:B------:R-:W-:Y:S02]  /*be10*/  SEL R23, R23, R26, P6 ;  /* 0x0000001a17177207 */ /* 0x000fe40003000000 */
[----:B------:R-:W-:Y:S01]  /*be20*/  LOP3.LUT R56, R35, 0xf, RZ, 0xc0, !PT ;  /* 0x0000000f23387812 */ /* 0x000fe200078ec0ff */
[----:B------:R-:W-:Y:S01]  /*be30*/  SHFL.IDX PT, R33, R25, R59, 0x1c1f ;  /* 0x001c1f3b19217589 */ /* 0x000fe200000e0000 */
[----:B------:R-:W-:Y:S02]  /*be40*/  LOP3.LUT R51, R51, 0xffff, RZ, 0xc0, !PT ;  /* 0x0000ffff33337812 */ /* 0x000fe400078ec0ff */
[----:B------:R-:W-:Y:S01]  /*be50*/  SEL R15, R18, R13, P6 ;  /* 0x0000000d120f7207 */ /* 0x000fe20003000000 */
[----:B------:R-:W1:Y:S01]  /*be60*/  SHFL.IDX PT, R34, R23, R56, 0x1c1f ;  /* 0x001c1f3817227589 */ /* 0x000e6200000e0000 */
[----:B------:R-:W-:Y:S01]  /*be70*/  SEL R26, R75, R24, P6 ;  /* 0x000000184b1a7207 */ /* 0x000fe20003000000 */
[----:B------:R-:W-:Y:S01]  /*be80*/  IMAD.SHL.U32 R22, R51, 0x1000000, RZ ;  /* 0x0100000033167824 */ /* 0x000fe200078e00ff */
[----:B------:R-:W-:Y:S01]  /*be90*/  SEL R36, R48, R45, P6 ;  /* 0x0000002d30247207 */ /* 0x000fe20003000000 */
[----:B------:R-:W-:Y:S01]  /*bea0*/  SHFL.IDX PT, R50, R40, R59, 0x1c1f ;  /* 0x001c1f3b28327589 */ /* 0x000fe200000e0000 */
[----:B------:R-:W-:-:S02]  /*beb0*/  LOP3.LUT R134, R27, R134, RZ, 0xfc, !PT ;  /* 0x000000861b867212 */ /* 0x000fc400078efcff */
[----:B------:R-:W-:Y:S01]  /*bec0*/  SEL R13, R13, R18, P6 ;  /* 0x000000120d0d7207 */ /* 0x000fe20003000000 */
[----:B------:R-:W-:Y:S01]  /*bed0*/  SHFL.IDX PT, R35, R26, R59, 0x1c1f ;  /* 0x001c1f3b1a237589 */ /* 0x000fe200000e0000 */
[----:B------:R-:W-:Y:S02]  /*bee0*/  SEL R24, R24, R75, P6 ;  /* 0x0000004b18187207 */ /* 0x000fe40003000000 */
[----:B------:R-:W-:Y:S01]  /*bef0*/  LOP3.LUT R19, R19, 0xff0000, R46, 0xf8, !PT ;  /* 0x00ff000013137812 */ /* 0x000fe200078ef82e */
[----:B------:R-:W-:Y:S01]  /*bf00*/  SHFL.IDX PT, R53, R53, R56, 0x1c1f ;  /* 0x001c1f3835357589 */ /* 0x000fe200000e0000 */
[----:B------:R-:W-:Y:S02]  /*bf10*/  LOP3.LUT R55, R55, 0xffff, RZ, 0xc0, !PT ;  /* 0x0000ffff37377812 */ /* 0x000fe400078ec0ff */
[----:B------:R-:W-:Y:S01]  /*bf20*/  LOP3.LUT R57, R57, R130, RZ, 0xfc, !PT ;  /* 0x0000008239397212 */ /* 0x000fe200078efcff */
[----:B------:R-:W-:Y:S01]  /*bf30*/  SHFL.IDX PT, R15, R15, R59, 0x1c1f ;  /* 0x001c1f3b0f0f7589 */ /* 0x000fe200000e0000 */
[----:B------:R-:W-:-:S02]  /*bf40*/  SEL R18, R17, R16, P6 ;  /* 0x0000001011127207 */ /* 0x000fc40003000000 */
[----:B------:R-:W-:Y:S01]  /*bf50*/  SEL R27, R83, R28, P6 ;  /* 0x0000001c531b7207 */ /* 0x000fe20003000000 */
[----:B------:R2:W-:Y:S01]  /*bf60*/  SHFL.IDX PT, R12, R13, R56, 0x1c1f ;  /* 0x001c1f380d0c7589 */ /* 0x0005e200000e0000 */
[----:B------:R-:W-:Y:S02]  /*bf70*/  SEL R38, R52, R49, P6 ;  /* 0x0000003134267207 */ /* 0x000fe40003000000 */
[----:B------:R-:W-:Y:S01]  /*bf80*/  SEL R17, R16, R17, P6 ;  /* 0x0000001110117207 */ /* 0x000fe20003000000 */
[----:B------:R-:W-:Y:S01]  /*bf90*/  SHFL.IDX PT, R37, R27, R59, 0x1c1f ;  /* 0x001c1f3b1b257589 */ /* 0x000fe200000e0000 */
[----:B------:R-:W-:Y:S01]  /*bfa0*/  SEL R28, R28, R83, P6 ;  /* 0x000000531c1c7207 */ /* 0x000fe20003000000 */
[----:B------:R3:W4:Y:S01]  /*bfb0*/  MUFU.EX2 R16, R11 ;  /* 0x0000000b00107308 */ /* 0x0007220000000800 */
[----:B------:R-:W-:Y:S01]  /*bfc0*/  SEL R29, R91, R30, P6 ;  /* 0x0000001e5b1d7207 */ /* 0x000fe20003000000 */
[----:B------:R-:W-:Y:S01]  /*bfd0*/  SHFL.IDX PT, R47, R38, R59, 0x1c1f ;  /* 0x001c1f3b262f7589 */ /* 0x000fe200000e0000 */
[----:B------:R-:W-:-:S02]  /*bfe0*/  SEL R30, R30, R91, P6 ;  /* 0x0000005b1e1e7207 */ /* 0x000fc40003000000 */
[----:B------:R-:W-:Y:S01]  /*bff0*/  LOP3.LUT R19, R19, R20, RZ, 0xfc, !PT ;  /* 0x0000001413137212 */ /* 0x000fe200078efcff */
[----:B------:R-:W-:Y:S01]  /*c000*/  IMAD.SHL.U32 R20, R55, 0x1000000, RZ ;  /* 0x0100000037147824 */ /* 0x000fe200078e00ff */
[----:B------:R-:W-:Y:S01]  /*c010*/  LOP3.LUT R129, R129, R132, RZ, 0xfc, !PT ;  /* 0x0000008481817212 */ /* 0x000fe200078efcff */
[----:B------:R-:W-:Y:S01]  /*c020*/  SHFL.IDX PT, R38, R28, R56, 0x1c1f ;  /* 0x001c1f381c267589 */ /* 0x000fe200000e0000 */
[----:B------:R-:W-:Y:S02]  /*c030*/  SEL R42, R60, R57, P6 ;  /* 0x000000393c2a7207 */ /* 0x000fe40003000000 */
[----:B------:R-:W-:Y:S01]  /*c040*/  LOP3.LUT R61, R61, R140, RZ, 0xfc, !PT ;  /* 0x0000008c3d3d7212 */ /* 0x000fe200078efcff */
[----:B---3--:R-:W-:Y:S01]  /*c050*/  SHFL.IDX PT, R11, R36, R59, 0x1c1f ;  /* 0x001c1f3b240b7589 */ /* 0x008fe200000e0000 */
[----:B------:R-:W-:Y:S02]  /*c060*/  LOP3.LUT R21, R21, 0xff0000, R54, 0xf8, !PT ;  /* 0x00ff000015157812 */ /* 0x000fe400078ef836 */
[----:B------:R-:W-:Y:S01]  /*c070*/  SEL R44, R41, R44, P6 ;  /* 0x0000002c292c7207 */ /* 0x000fe20003000000 */
[----:B------:R-:W3:Y:S01]  /*c080*/  SHFL.IDX PT, R36, R24, R56, 0x1c1f ;  /* 0x001c1f3818247589 */ /* 0x000ee200000e0000 */
[----:B------:R-:W-:Y:S01]  /*c090*/  LOP3.LUT R22, R69, R22, RZ, 0xfc, !PT ;  /* 0x0000001645167212 */ /* 0x000fe200078efcff */
[----:B----4-:R-:W-:Y:S01]  /*c0a0*/  @!P3 FMUL R16, R16, R16 ;  /* 0x000000101010b220 */ /* 0x010fe20000400000 */
[----:B------:R-:W-:Y:S01]  /*c0b0*/  SEL R45, R45, R48, P6 ;  /* 0x000000302d2d7207 */ /* 0x000fe20003000000 */
[----:B------:R-:W-:Y:S01]  /*c0c0*/  SHFL.IDX PT, R39, R29, R59, 0x1c1f ;  /* 0x001c1f3b1d277589 */ /* 0x000fe200000e0000 */
[----:B------:R-:W-:Y:S01]  /*c0d0*/  SEL R46, R134, R129, P6 ;  /* 0x00000081862e7207 */ /* 0x000fe20003000000 */
[----:B------:R-:W-:Y:S01]  /*c0e0*/  FFMA R5, R16, R5, R147 ;  /* 0x0000000510057223 */ /* 0x000fe20000000093 */
[----:B------:R-:W-:Y:S01]  /*c0f0*/  SEL R48, R61, R64, P6 ;  /* 0x000000403d307207 */ /* 0x000fe20003000000 */
[----:B------:R-:W4:Y:S01]  /*c100*/  SHFL.IDX PT, R40, R30, R56, 0x1c1f ;  /* 0x001c1f381e287589 */ /* 0x000f2200000e0000 */
[----:B------:R-:W-:Y:S01]  /*c110*/  LOP3.LUT R20, R21, R20, RZ, 0xfc, !PT ;  /* 0x0000001415147212 */ /* 0x000fe200078efcff */
[----:B------:R-:W-:Y:S01]  /*c120*/  FMUL R154, R154, R16 ;  /* 0x000000109a9a7220 */ /* 0x000fe20000400000 */
[----:B------:R-:W-:Y:S01]  /*c130*/  SEL R49, R49, R52, P6 ;  /* 0x0000003431317207 */ /* 0x000fe20003000000 */
[----:B------:R-:W-:Y:S01]  /*c140*/  SHFL.IDX PT, R51, R42, R59, 0x1c1f ;  /* 0x001c1f3b2a337589 */ /* 0x000fe200000e0000 */
[----:B------:R-:W-:Y:S01]  /*c150*/  SEL R21, R22, R19, P6 ;  /* 0x0000001316157207 */ /* 0x000fe20003000000 */
[----:B------:R-:W-:Y:S01]  /*c160*/  FMUL R155, R155, R16 ;  /* 0x000000109b9b7220 */ /* 0x000fe20000400000 */
[----:B------:R-:W-:Y:S01]  /*c170*/  SEL R19, R19, R22, P6 ;  /* 0x0000001613137207 */ /* 0x000fe20003000000 */
[----:B------:R-:W-:Y:S01]  /*c180*/  SHFL.IDX PT, R41, R31, R59, 0x1c1f ;  /* 0x001c1f3b1f297589 */ /* 0x000fe200000e0000 */
[----:B------:R-:W-:Y:S01]  /*c190*/  SEL R57, R57, R60, P6 ;  /* 0x0000003c39397207 */ /* 0x000fe20003000000 */
[----:B------:R-:W-:Y:S01]  /*c1a0*/  FMUL R158, R158, R16 ;  /* 0x000000109e9e7220 */ /* 0x000fe20000400000 */
[----:B------:R-:W-:Y:S01]  /*c1b0*/  SEL R22, R73, R20, P6 ;  /* 0x0000001449167207 */ /* 0x000fe20003000000 */
[----:B------:R1:W5:Y:S01]  /*c1c0*/  SHFL.IDX PT, R42, R32, R56, 0x1c1f ;  /* 0x001c1f38202a7589 */ /* 0x00036200000e0000 */
[----:B------:R-:W-:Y:S01]  /*c1d0*/  SEL R129, R129, R134, P6 ;  /* 0x0000008681817207 */ /* 0x000fe20003000000 */
[-C--:B------:R-:W-:Y:S01]  /*c1e0*/  FMUL R159, R159, R16.reuse ;  /* 0x000000109f9f7220 */ /* 0x080fe20000400000 */
[----:B------:R-:W-:Y:S01]  /*c1f0*/  SEL R20, R20, R73, P6 ;  /* 0x0000004914147207 */ /* 0x000fe20003000000 */
[----:B------:R-:W5:Y:S01]  /*c200*/  SHFL.IDX PT, R44, R44, R56, 0x1c1f ;  /* 0x001c1f382c2c7589 */ /* 0x000f6200000e0000 */
[----:B------:R-:W-:Y:S01]  /*c210*/  SEL R61, R64, R61, P6 ;  /* 0x0000003d403d7207 */ /* 0x000fe20003000000 */
[-C--:B------:R-:W-:Y:S01]  /*c220*/  FMUL R162, R162, R16.reuse ;  /* 0x00000010a2a27220 */ /* 0x080fe20000400000 */
[----:B--2---:R-:W-:Y:S01]  /*c230*/  SHF.L.U32 R13, R10, 0x1f, RZ ;  /* 0x0000001f0a0d7819 */ /* 0x004fe200000006ff */
[----:B------:R-:W-:Y:S01]  /*c240*/  SHFL.IDX PT, R54, R46, R59, 0x1c1f ;  /* 0x001c1f3b2e367589 */ /* 0x000fe200000e0000 */
[----:B------:R-:W-:Y:S01]  /*c250*/  FMUL R163, R163, R16 ;  /* 0x00000010a3a37220 */ /* 0x000fe20000400000 */
[CCC-:B-1----:R-:W-:Y:S01]  /*c260*/  PRMT R32, R33.reuse, R7.reuse, R34.reuse ;  /* 0x0000000721207216 */ /* 0x1c2fe20000000022 */
[----:B------:R1:W2:Y:S01]  /*c270*/  SYNCS.PHASECHK.TRANS64.TRYWAIT P2, [UR6+0xb000], R13 ;  /* 0x00b0000dff0075a7 */ /* 0x0002a20008040146 */
[----:B------:R-:W-:Y:S01]  /*c280*/  SHFL.IDX PT, R55, R48, R59, 0x1c1f ;  /* 0x001c1f3b30377589 */ /* 0x000fe200000e0000 */
[----:B------:R-:W-:Y:S01]  /*c290*/  PRMT R33, R33, R8, R34 ;  /* 0x0000000821217216 */ /* 0x000fe20000000022 */
[----:B------:R-:W-:Y:S01]  /*c2a0*/  FMUL R166, R166, R16 ;  /* 0x00000010a6a67220 */ /* 0x000fe20000400000 */
[CCC-:B---3--:R-:W-:Y:S01]  /*c2b0*/  PRMT R34, R35.reuse, R7.reuse, R36.reuse ;  /* 0x0000000723227216 */ /* 0x1c8fe20000000024 */
[----:B------:R-:W3:Y:S01]  /*c2c0*/  SHFL.IDX PT, R46, R45, R56, 0x1c1f ;  /* 0x001c1f382d2e7589 */ /* 0x000ee200000e0000 */
[----:B------:R-:W-:Y:S01]  /*c2d0*/  PRMT R35, R35, R8, R36 ;  /* 0x0000000823237216 */ /* 0x000fe20000000024 */
[----:B------:R-:W-:Y:S01]  /*c2e0*/  FMUL R167, R167, R16 ;  /* 0x00000010a7a77220 */ /* 0x000fe20000400000 */
[C-C-:B------:R-:W-:Y:S01]  /*c2f0*/  PRMT R36, R37.reuse, R7, R38.reuse ;  /* 0x0000000725247216 */ /* 0x140fe20000000026 */
[----:B------:R1:W3:Y:S01]  /*c300*/  SHFL.IDX PT, R48, R49, R56, 0x1c1f ;  /* 0x001c1f3831307589 */ /* 0x0002e200000e0000 */
[----:B------:R-:W-:-:S02]  /*c310*/  PRMT R37, R37, R8, R38 ;  /* 0x0000000825257216 */ /* 0x000fc40000000026 */
[CCC-:B----4-:R-:W-:Y:S01]  /*c320*/  PRMT R38, R39.reuse, R7.reuse, R40.reuse ;  /* 0x0000000727267216 */ /* 0x1d0fe20000000028 */
[----:B------:R-:W4:Y:S01]  /*c330*/  SHFL.IDX PT, R52, R57, R56, 0x1c1f ;  /* 0x001c1f3839347589 */ /* 0x000f2200000e0000 */
[-C--:B------:R-:W-:Y:S02]  /*c340*/  PRMT R39, R39, R8.reuse, R40 ;  /* 0x0000000827277216 */ /* 0x080fe40000000028 */
[CCC-:B-----5:R-:W-:Y:S01]  /*c350*/  PRMT R40, R41.reuse, R7.reuse, R42.reuse ;  /* 0x0000000729287216 */ /* 0x1e0fe2000000002a */
[----:B------:R-:W-:Y:S01]  /*c360*/  SHFL.IDX PT, R31, R20, R56, 0x1c1f ;  /* 0x001c1f38141f7589 */ /* 0x000fe200000e0000 */
[-C--:B------:R-:W-:Y:S02]  /*c370*/  PRMT R41, R41, R8.reuse, R42 ;  /* 0x0000000829297216 */ /* 0x080fe4000000002a */
[C-C-:B------:R-:W-:Y:S01]  /*c380*/  PRMT R42, R43.reuse, R7, R44.reuse ;  /* 0x000000072b2a7216 */ /* 0x140fe2000000002c */
[----:B------:R-:W5:Y:S01]  /*c390*/  SHFL.IDX PT, R129, R129, R56, 0x1c1f ;  /* 0x001c1f3881817589 */ /* 0x000f6200000e0000 */
[----:B------:R-:W-:-:S02]  /*c3a0*/  PRMT R43, R43, R8, R44 ;  /* 0x000000082b2b7216 */ /* 0x000fc4000000002c */
[-C--:B-1----:R-:W-:Y:S01]  /*c3b0*/  PRMT R49, R50, R8.reuse, R53 ;  /* 0x0000000832317216 */ /* 0x082fe20000000035 */
[----:B------:R-:W1:Y:S01]  /*c3c0*/  SHFL.IDX PT, R22, R22, R59, 0x1c1f ;  /* 0x001c1f3b16167589 */ /* 0x000e6200000e0000 */
[CCC-:B------:R-:W-:Y:S02]  /*c3d0*/  PRMT R24, R15.reuse, R7.reuse, R12.reuse ;  /* 0x000000070f187216 */ /* 0x1c0fe4000000000c */
[-C--:B------:R-:W-:Y:S01]  /*c3e0*/  PRMT R25, R15, R8.reuse, R12 ;  /* 0x000000080f197216 */ /* 0x080fe2000000000c */
[----:B------:R-:W2:Y:S01]  /*c3f0*/  SHFL.IDX PT, R20, R61, R56, 0x1c1f ;  /* 0x001c1f383d147589 */ /* 0x000ea200000e0000 */
[CCC-:B---3--:R-:W-:Y:S02]  /*c400*/  PRMT R44, R11.reuse, R7.reuse, R46.reuse ;  /* 0x000000070b2c7216 */ /* 0x1c8fe4000000002e */
[----:B------:R-:W-:Y:S01]  /*c410*/  PRMT R45, R11, R8, R46 ;  /* 0x000000080b2d7216 */ /* 0x000fe2000000002e */
[----:B------:R-:W-:Y:S01]  /*c420*/  SHFL.IDX PT, R18, R18, R59, 0x1c1f ;  /* 0x001c1f3b12127589 */ /* 0x000fe200000e0000 */
[----:B------:R-:W-:-:S02]  /*c430*/  PRMT R46, R47, R7, R48 ;  /* 0x000000072f2e7216 */ /* 0x000fc40000000030 */
[-C--:B------:R-:W-:Y:S01]  /*c440*/  PRMT R47, R47, R8.reuse, R48 ;  /* 0x000000082f2f7216 */ /* 0x080fe20000000030 */
[----:B------:R-:W-:Y:S01]  /*c450*/  SHFL.IDX PT, R21, R21, R59, 0x1c1f ;  /* 0x001c1f3b15157589 */ /* 0x000fe200000e0000 */
[-C--:B------:R-:W-:Y:S02]  /*c460*/  PRMT R48, R50, R7.reuse, R53 ;  /* 0x0000000732307216 */ /* 0x080fe40000000035 */
[C-C-:B----4-:R-:W-:Y:S01]  /*c470*/  PRMT R50, R51.reuse, R7, R52.reuse ;  /* 0x0000000733327216 */ /* 0x150fe20000000034 */
[----:B------:R-:W3:Y:S01]  /*c480*/  SHFL.IDX PT, R17, R17, R56, 0x1c1f ;  /* 0x001c1f3811117589 */ /* 0x000ee200000e0000 */
[----:B------:R-:W-:-:S03]  /*c490*/  PRMT R51, R51, R8, R52 ;  /* 0x0000000833337216 */ /* 0x000fc60000000034 */
[----:B------:R-:W4:Y:S01]  /*c4a0*/  SHFL.IDX PT, R14, R19, R56, 0x1c1f ;  /* 0x001c1f38130e7589 */ /* 0x000f2200000e0000 */
[CCC-:B-----5:R-:W-:Y:S02]  /*c4b0*/  PRMT R52, R54.reuse, R7.reuse, R129.reuse ;  /* 0x0000000736347216 */ /* 0x1e0fe40000000081 */
[-C--:B------:R-:W-:Y:S02]  /*c4c0*/  PRMT R53, R54, R8.reuse, R129 ;  /* 0x0000000836357216 */ /* 0x080fe40000000081 */
[CCC-:B-1----:R-:W-:Y:S02]  /*c4d0*/  PRMT R30, R22.reuse, R7.reuse, R31.reuse ;  /* 0x00000007161e7216 */ /* 0x1c2fe4000000001f */
[-C--:B------:R-:W-:Y:S02]  /*c4e0*/  PRMT R31, R22, R8.reuse, R31 ;  /* 0x00000008161f7216 */ /* 0x080fe4000000001f */
[C-C-:B--2---:R-:W-:Y:S02]  /*c4f0*/  PRMT R54, R55.reuse, R7, R20.reuse ;  /* 0x0000000737367216 */ /* 0x144fe40000000014 */
[----:B------:R-:W-:-:S02]  /*c500*/  PRMT R55, R55, R8, R20 ;  /* 0x0000000837377216 */ /* 0x000fc40000000014 */
[CCC-:B---3--:R-:W-:Y:S02]  /*c510*/  PRMT R26, R18.reuse, R7.reuse, R17.reuse ;  /* 0x00000007121a7216 */ /* 0x1c8fe40000000011 */
[-C--:B------:R-:W-:Y:S02]  /*c520*/  PRMT R27, R18, R8.reuse, R17 ;  /* 0x00000008121b7216 */ /* 0x080fe40000000011 */
[C-C-:B----4-:R-:W-:Y:S02]  /*c530*/  PRMT R28, R21.reuse, R7, R14.reuse ;  /* 0x00000007151c7216 */ /* 0x150fe4000000000e */
[----:B------:R-:W-:Y:S01]  /*c540*/  PRMT R29, R21, R8, R14 ;  /* 0x00000008151d7216 */ /* 0x000fe2000000000e */
[----:B------:R-:W-:Y:S06]  /*c550*/  @!P0 BRA `(.L_x_27) ;  /* 0x0000000000048947 */ /* 0x000fec0003800000 */
[----:B------:R-:W-:Y:S01]  /*c560*/  BPT.TRAP 0x1 ;  /* 0x000000040000795c */ /* 0x000fe20000300000 */
.L_x_27:
[----:B------:R-:W-:Y:S05]  /*c570*/  @P2 BRA `(.L_x_28) ;  /* 0x0000000000082947 */ /* 0x000fea0003800000 */
[----:B------:R-:W1:Y:S02]  /*c580*/  SYNCS.PHASECHK.TRANS64.TRYWAIT P2, [UR6+0xb000], R13 ;  /* 0x00b0000dff0075a7 */ /* 0x000e640008040146 */
[----:B-1----:R-:W-:Y:S05]  /*c590*/  @!P2 BRA `(.L_x_29) ;  /* 0x0000002400fca947 */ /* 0x002fea0003800000 */
.L_x_28:
[----:B------:R-:W-:Y:S01]  /*c5a0*/  ULEA UR6, UR9, UR8, 0x9 ;  /* 0x0000000809067291 */ /* 0x000fe2000f8e483f */
[----:B------:R-:W-:Y:S01]  /*c5b0*/  WARPGROUP.ARRIVE ;  /* 0x00000000000079c5 */ /* 0x000fe20000000000 */
[----:B------:R-:W-:Y:S01]  /*c5c0*/  UMOV UR7, 0x40000040 ;  /* 0x4000004000077882 */ /* 0x000fe20000000000 */
[----:B------:R-:W-:Y:S01]  /*c5d0*/  UMOV UR15, 0x40000040 ;  /* 0x40000040000f7882 */ /* 0x000fe20000000000 */
[----:B------:R-:W-:-:S05]  /*c5e0*/  UIADD3 UR12, UR6, 0x2, URZ ;  /* 0x00000002060c7890 */ /* 0x000fca000fffe03f */
[----:B------:R-:W-:Y:S01]  /*c5f0*/  QGMMA.64x32x32.F32.E4M3.E4M3 R152, R24, gdesc[UR4], R152, gsb0 ;  /* 0x0060000418987df3 */ /* 0x000fe20008000898 */
[----:B------:R-:W-:Y:S01]  /*c600*/  UMOV UR7, 0x40000040 ;  /* 0x4000004000077882 */ /* 0x000fe20000000000 */
[----:B------:R-:W-:Y:S01]  /*c610*/  UMOV UR14, UR12 ;  /* 0x0000000c000e7c82 */ /* 0x000fe20008000000 */
[----:B------:R-:W-:Y:S01]  /*c620*/  UIADD3 UR12, UR6, 0x4, URZ ;  /* 0x00000004060c7890 */ /* 0x000fe2000fffe03f */
[----:B------:R-:W-:Y:S02]  /*c630*/  WARPGROUP.DEPBAR.LE gsb0, 0x0 ;  /* 0x00008000000079c5 */ /* 0x000fe40000010000 */
[----:B------:R-:W-:-:S06]  /*c640*/  WARPGROUP.ARRIVE ;  /* 0x00000000000079c5 */ /* 0x000fcc0000000000 */
[----:B------:R-:W-:Y:S01]  /*c650*/  QGMMA.64x32x32.F32.E4M3.E4M3 R152, R28, gdesc[UR12], R152, gsb0 ;  /* 0x0060000c1c987df3 */ /* 0x000fe20008000898 */
[----:B------:R-:W-:Y:S01]  /*c660*/  UMOV UR14, UR12 ;  /* 0x0000000c000e7c82 */ /* 0x000fe20008000000 */
[----:B------:R-:W-:Y:S01]  /*c670*/  UMOV UR15, 0x40000040 ;  /* 0x40000040000f7882 */ /* 0x000fe20000000000 */
        /* <DEDUP_REMOVED lines=18> */
[----:B------:R-:W-:Y:S02]  /*c7a0*/  UIADD3 UR12, UR6, 0x104, URZ ;  /* 0x00000104060c7890 */ /* 0x000fe4000fffe03f */
[----:B------:R-:W-:Y:S01]  /*c7b0*/  UIADD3 UR6, UR6, 0x106, URZ ;  /* 0x0000010606067890 */ /* 0x000fe2000fffe03f */
[----:B------:R-:W-:Y:S02]  /*c7c0*/  WARPGROUP.DEPBAR.LE gsb0, 0x0 ;  /* 0x00008000000079c5 */ /* 0x000fe40000010000 */
[----:B------:R-:W-:-:S06]  /*c7d0*/  WARPGROUP.ARRIVE ;  /* 0x00000000000079c5 */ /* 0x000fcc0000000000 */
[----:B------:R-:W-:Y:S01]  /*c7e0*/  QGMMA.64x32x32.F32.E4M3.E4M3 R152, R44, gdesc[UR12], R152, gsb0 ;  /* 0x0060000c2c987df3 */ /* 0x000fe20008000898 */
[----:B------:R-:W-:Y:S01]  /*c7f0*/  UMOV UR14, UR12 ;  /* 0x0000000c000e7c82 */ /* 0x000fe20008000000 */
[----:B------:R-:W-:Y:S01]  /*c800*/  UMOV UR15, 0x40000040 ;  /* 0x40000040000f7882 */ /* 0x000fe20000000000 */
[----:B------:R-:W-:Y:S02]  /*c810*/  WARPGROUP.DEPBAR.LE gsb0, 0x0 ;  /* 0x00008000000079c5 */ /* 0x000fe40000010000 */
[----:B------:R-:W-:-:S06]  /*c820*/  WARPGROUP.ARRIVE ;  /* 0x00000000000079c5 */ /* 0x000fcc0000000000 */
[----:B------:R-:W-:Y:S03]  /*c830*/  QGMMA.64x32x32.F32.E4M3.E4M3 R152, R48, gdesc[UR12], R152, gsb0 ;  /* 0x0060000c30987df3 */ /* 0x000fe60008000898 */
[----:B------:R-:W-:Y:S02]  /*c840*/  WARPGROUP.DEPBAR.LE gsb0, 0x0 ;  /* 0x00008000000079c5 */ /* 0x000fe40000010000 */
[----:B------:R-:W-:-:S06]  /*c850*/  WARPGROUP.ARRIVE ;  /* 0x00000000000079c5 */ /* 0x000fcc0000000000 */
[----:B------:R-:W-:Y:S03]  /*c860*/  QGMMA.64x32x32.F32.E4M3.E4M3 R152, R52, gdesc[UR4], R152, gsb0 ;  /* 0x0060000434987df3 */ /* 0x000fe60008000898 */
[----:B------:R-:W-:Y:S02]  /*c870*/  WARPGROUP.DEPBAR.LE gsb0, 0x0 ;  /* 0x00008000000079c5 */ /* 0x000fe40000010000 */
[----:B------:R-:W-:Y:S05]  /*c880*/  @!P0 BRA `(.L_x_30) ;  /* 0x0000000000048947 */ /* 0x000fea0003800000 */
[----:B------:R-:W-:Y:S01]  /*c890*/  BPT.TRAP 0x1 ;  /* 0x000000040000795c */ /* 0x000fe20000300000 */
.L_x_30:
[----:B------:R-:W-:-:S04]  /*c8a0*/  ULEA UR6, UR10, UR37, 0x3 ;  /* 0x000000250a067291 */ /* 0x000fc8000f8e183f */
[----:B------:R-:W-:-:S04]  /*c8b0*/  UIADD3 UR6, UR6, 0xb028, URZ ;  /* 0x0000b02806067890 */ /* 0x000fc8000fffe03f */
[----:B------:R-:W-:-:S09]  /*c8c0*/  UPRMT UR6, URZ, 0x654, UR6 ;  /* 0x000006543f067896 */ /* 0x000fd20008000006 */
[----:B------:R-:W-:Y:S01]  /*c8d0*/  SYNCS.ARRIVE.TRANS64.RED.A1T0 RZ, [UR6], RZ ;  /* 0x000000ffffff79a7 */ /* 0x000fe20008100406 */
[----:B------:R-:W-:Y:S05]  /*c8e0*/  @P1 BRA `(.L_x_31) ;  /* 0x0000000000041947 */ /* 0x000fea0003800000 */
[----:B------:R-:W-:Y:S01]  /*c8f0*/  BPT.TRAP 0x1 ;  /* 0x000000040000795c */ /* 0x000fe20000300000 */
.L_x_31:
[----:B------:R-:W-:-:S04]  /*c900*/  UIADD3 UR10, UR10, 0x1, URZ ;  /* 0x000000010a0a7890 */ /* 0x000fc8000fffe03f */
[----:B------:R-:W-:-:S04]  /*c910*/  UISETP.NE.AND UP0, UPT, UR10, 0x5, UPT ;  /* 0x000000050a00788c */ /* 0x000fc8000bf05270 */
[----:B------:R-:W-:Y:S01]  /*c920*/  USEL UR10, UR10, URZ, UP0 ;  /* 0x0000003f0a0a7287 */ /* 0x000fe20008000000 */
[----:B------:R-:W-:Y:S11]  /*c930*/  @!P0 BRA `(.L_x_32) ;  /* 0x0000000000048947 */ /* 0x000ff60003800000 */
[----:B------:R-:W-:Y:S01]  /*c940*/  BPT.TRAP 0x1 ;  /* 0x000000040000795c */ /* 0x000fe20000300000 */
.L_x_32:
[----:B------:R-:W-:-:S04]  /*c950*/  ULEA UR6, UR10, UR37, 0x3 ;  /* 0x000000250a067291 */ /* 0x000fc8000f8e183f */
[----:B------:R-:W-:-:S04]  /*c960*/  UIADD3 UR6, UR6, 0xb028, URZ ;  /* 0x0000b02806067890 */ /* 0x000fc8000fffe03f */
[----:B------:R-:W-:-:S09]  /*c970*/  UPRMT UR6, URZ, 0x654, UR6 ;  /* 0x000006543f067896 */ /* 0x000fd20008000006 */
[----:B------:R-:W-:Y:S01]  /*c980*/  SYNCS.ARRIVE.TRANS64.RED.A1T0 RZ, [UR6], RZ ;  /* 0x000000ffffff79a7 */ /* 0x000fe20008100406 */
[----:B------:R-:W-:Y:S05]  /*c990*/  @P1 BRA `(.L_x_33) ;  /* 0x0000000000041947 */ /* 0x000fea0003800000 */
[----:B------:R-:W-:Y:S01]  /*c9a0*/  BPT.TRAP 0x1 ;  /* 0x000000040000795c */ /* 0x000fe20000300000 */
.L_x_33:
[----:B------:R-:W-:Y:S01]  /*c9b0*/  UIADD3 UR9, UR9, 0x1, URZ ;  /* 0x0000000109097890 */ /* 0x000fe2000fffe03f */
[C---:B------:R-:W-:Y:S01]  /*c9c0*/  ISETP.GT.AND P2, PT, R9.reuse, 0x2, PT ;  /* 0x000000020900780c */ /* 0x040fe20003f44270 */
[----:B------:R-:W-:Y:S01]  /*c9d0*/  UIADD3 UR10, UR10, 0x1, URZ ;  /* 0x000000010a0a7890 */ /* 0x000fe2000fffe03f */
[----:B------:R-:W-:Y:S01]  /*c9e0*/  VIADD R9, R9, 0xffffffff ;  /* 0xffffffff09097836 */ /* 0x000fe20000000000 */
[----:B------:R-:W-:Y:S01]  /*c9f0*/  UISETP.NE.AND UP2, UPT, UR9, 0x5, UPT ;  /* 0x000000050900788c */ /* 0x000fe2000bf45270 */
[----:B------:R-:W-:Y:S01]  /*ca00*/  IMAD.MOV.U32 R11, RZ, RZ, R2 ;  /* 0x000000ffff0b7224 */ /* 0x000fe200078e0002 */
[----:B------:R-:W-:Y:S01]  /*ca10*/  UISETP.NE.AND UP0, UPT, UR10, 0x5, UPT ;  /* 0x000000050a00788c */ /* 0x000fe2000bf05270 */
[----:B------:R-:W-:Y:S01]  /*ca20*/  IMAD.MOV.U32 R3, RZ, RZ, R4 ;  /* 0x000000ffff037224 */ /* 0x000fe200078e0004 */
[----:B------:R-:W-:Y:S02]  /*ca30*/  USEL UR6, URZ, 0x1, UP2 ;  /* 0x000000013f067887 */ /* 0x000fe40009000000 */
[----:B------:R-:W-:-:S02]  /*ca40*/  USEL UR10, UR10, URZ, UP0 ;  /* 0x0000003f0a0a7287 */ /* 0x000fc40008000000 */
[----:B------:R-:W-:Y:S02]  /*ca50*/  USEL UR9, UR9, URZ, UP2 ;  /* 0x0000003f09097287 */ /* 0x000fe40009000000 */
[----:B-1----:R-:W-:Y:S01]  /*ca60*/  LOP3.LUT R12, R10, UR6, RZ, 0x3c, !PT ;  /* 0x000000060a0c7c12 */ /* 0x002fe2000f8e3cff */
[----:B------:R-:W-:Y:S09]  /*ca70*/  @P2 BRA `(.L_x_34) ;  /* 0xffffffa0001c2947 */ /* 0x000ff2000383ffff */
.L_x_23:
[----:B------:R-:W1:Y:S01]  /*ca80*/  SHFL.BFLY PT, R3, R6, 0x1, 0x1f ;  /* 0x0c201f0006037f89 */ /* 0x000e6200000e0000 */
[----:B------:R-:W-:Y:S01]  /*ca90*/  BSSY B0, `(.L_x_35) ;  /* 0x0000022000007945 */ /* 0x000fe20003800000 */
[----:B------:R-:W-:Y:S02]  /*caa0*/  IMAD.MOV.U32 R9, RZ, RZ, 0x7f800000 ;  /* 0x7f800000ff097424 */ /* 0x000fe400078e00ff */
[----:B------:R-:W2:Y:S01]  /*cab0*/  SHFL.BFLY PT, R0, R5, 0x1, 0x1f ;  /* 0x0c201f0005007f89 */ /* 0x000ea200000e0000 */
[----:B------:R-:W-:Y:S02]  /*cac0*/  IMAD.MOV.U32 R11, RZ, RZ, 0x7f800000 ;  /* 0x7f800000ff0b7424 */ /* 0x000fe400078e00ff */
[----:B-1----:R-:W-:Y:S01]  /*cad0*/  FADD R3, R3, R6 ;  /* 0x0000000603037221 */ /* 0x002fe20000000000 */
[----:B--2---:R-:W-:-:S04]  /*cae0*/  FADD R14, R0, R5 ;  /* 0x00000005000e7221 */ /* 0x004fc80000000000 */
[----:B------:R-:W1:Y:S01]  /*caf0*/  SHFL.BFLY PT, R8, R3, 0x2, 0x1f ;  /* 0x0c401f0003087f89 */ /* 0x000e6200000e0000 */
[----:B------:R-:W-:-:S03]  /*cb00*/  IMAD.MOV.U32 R0, RZ, RZ, 0x3f800000 ;  /* 0x3f800000ff007424 */ /* 0x000fc600078e00ff */
[----:B------:R-:W2:Y:S01]  /*cb10*/  SHFL.BFLY PT, R15, R14, 0x2, 0x1f ;  /* 0x0c401f000e0f7f89 */ /* 0x000ea200000e0000 */
[C---:B-1----:R-:W-:Y:S01]  /*cb20*/  FSETP.NE.AND P0, PT, R3.reuse, -R8, PT ;  /* 0x800000080300720b */ /* 0x042fe20003f05000 */
[----:B------:R-:W-:Y:S01]  /*cb30*/  FADD R3, R3, R8 ;  /* 0x0000000803037221 */ /* 0x000fe20000000000 */
[----:B------:R-:W-:Y:S02]  /*cb40*/  IMAD.MOV.U32 R8, RZ, RZ, 0x3f800000 ;  /* 0x3f800000ff087424 */ /* 0x000fe400078e00ff */
[----:B--2---:R-:W-:-:S09]  /*cb50*/  FADD R5, R14, R15 ;  /* 0x0000000f0e057221 */ /* 0x004fd20000000000 */
[----:B------:R-:W-:Y:S05]  /*cb60*/  @!P0 BRA `(.L_x_36) ;  /* 0x0000000000508947 */ /* 0x000fea0003800000 */
[----:B------:R-:W-:Y:S01]  /*cb70*/  VIADD R0, R3, 0x1800000 ;  /* 0x0180000003007836 */ /* 0x000fe20000000000 */
[----:B------:R-:W-:Y:S04]  /*cb80*/  BSSY B1, `(.L_x_37) ;  /* 0x000000b000017945 */ /* 0x000fe80003800000 */
[----:B------:R-:W-:-:S04]  /*cb90*/  LOP3.LUT R0, R0, 0x7f800000, RZ, 0xc0, !PT ;  /* 0x7f80000000007812 */ /* 0x000fc800078ec0ff */
[----:B------:R-:W-:-:S13]  /*cba0*/  ISETP.GT.U32.AND P0, PT, R0, 0x1ffffff, PT ;  /* 0x01ffffff0000780c */ /* 0x000fda0003f04070 */
[----:B------:R-:W-:Y:S05]  /*cbb0*/  @P0 BRA `(.L_x_38) ;  /* 0x00000000000c0947 */ /* 0x000fea0003800000 */
[----:B------:R-:W-:-:S07]  /*cbc0*/  MOV R12, 0xcbe0 ;  /* 0x0000cbe0000c7802 */ /* 0x000fce0000000f00 */
[----:B------:R-:W-:Y:S05]  /*cbd0*/  CALL.REL.NOINC `($__internal_0_$__cuda_sm20_rcp_rn_f32_slowpath) ;  /* 0x0000002400147944 */ /* 0x000fea0003c00000 */
[----:B------:R-:W-:Y:S05]  /*cbe0*/  BRA `(.L_x_39) ;  /* 0x0000000000107947 */ /* 0x000fea0003800000 */
.L_x_38:
[----:B------:R-:W1:Y:S02]  /*cbf0*/  MUFU.RCP R0, R3 ;  /* 0x0000000300007308 */ /* 0x000e640000001000 */
[----:B-1----:R-:W-:-:S04]  /*cc00*/  FFMA R6, R3, R0, -1 ;  /* 0xbf80000003067423 */ /* 0x002fc80000000000 */
[----:B------:R-:W-:-:S04]  /*cc10*/  FADD.FTZ R7, -R6, -RZ ;  /* 0x800000ff06077221 */ /* 0x000fc80000010100 */
[----:B------:R-:W-:-:S07]  /*cc20*/  FFMA R0, R0, R7, R0 ;  /* 0x0000000700007223 */ /* 0x000fce0000000000 */
.L_x_39:
[----:B------:R-:W-:Y:S05]  /*cc30*/  BSYNC B1 ;  /* 0x0000000000017941 */ /* 0x000fea0003800000 */
.L_x_37:
[----:B------:R-:W-:Y:S01]  /*cc40*/  FSETP.GEU.AND P0, PT, |R3|, 1.175494350822287508e-38, PT ;  /* 0x008000000300780b */ /* 0x000fe20003f0e200 */
[----:B------:R-:W-:-:S12]  /*cc50*/  ULDC UR4, c[0x0][0x600] ;  /* 0x0001800000047ab9 */ /* 0x000fd80000000800 */
[----:B------:R-:W-:-:S04]  /*cc60*/  @!P0 FMUL R3, R3, 16777216 ;  /* 0x4b80000003038820 */ /* 0x000fc80000400000 */
[----:B------:R-:W1:Y:S02]  /*cc70*/  MUFU.LG2 R6, R3 ;  /* 0x0000000300067308 */ /* 0x000e640000000c00 */
[----:B-1----:R-:W-:-:S04]  /*cc80*/  @!P0 FADD R6, R6, -24 ;  /* 0xc1c0000006068421 */ /* 0x002fc80000000000 */
[----:B------:R-:W-:-:S04]  /*cc90*/  FMUL R11, R6, 0.69314718246459960938 ;  /* 0x3f317218060b7820 */ /* 0x000fc80000400000 */
[----:B------:R-:W-:-:S07]  /*cca0*/  FFMA R11, R2, UR4, R11 ;  /* 0x00000004020b7c23 */ /* 0x000fce000800000b */
.L_x_36:
[----:B------:R-:W-:Y:S05]  /*ccb0*/  BSYNC B0 ;  /* 0x0000000000007941 */ /* 0x000fea0003800000 */
.L_x_35:
[----:B------:R-:W-:Y:S01]  /*ccc0*/  FSETP.NE.AND P0, PT, R14, -R15, PT ;  /* 0x8000000f0e00720b */ /* 0x000fe20003f05000 */
[----:B------:R-:W-:Y:S01]  /*ccd0*/  ULDC UR4, c[0x0][0x608] ;  /* 0x0001820000047ab9 */ /* 0x000fe20000000800 */
[----:B------:R-:W-:Y:S01]  /*cce0*/  BSSY B0, `(.L_x_40) ;  /* 0x0000021000007945 */ /* 0x000fe20003800000 */
[----:B------:R-:W-:-:S04]  /*ccf0*/  FMUL R0, R0, UR4 ;  /* 0x0000000400007c20 */ /* 0x000fc80008400000 */
[-C--:B------:R-:W-:Y:S01]  /*cd00*/  FMUL R23, R152, R0.reuse ;  /* 0x0000000098177220 */ /* 0x080fe20000400000 */
[-C--:B------:R-:W-:Y:S01]  /*cd10*/  FMUL R153, R153, R0.reuse ;  /* 0x0000000099997220 */ /* 0x080fe20000400000 */
[-C--:B------:R-:W-:Y:S01]  /*cd20*/  FMUL R25, R156, R0.reuse ;  /* 0x000000009c197220 */ /* 0x080fe20000400000 */
[-C--:B------:R-:W-:Y:S01]  /*cd30*/  FMUL R157, R157, R0.reuse ;  /* 0x000000009d9d7220 */ /* 0x080fe20000400000 */
[-C--:B------:R-:W-:Y:S01]  /*cd40*/  FMUL R27, R160, R0.reuse ;  /* 0x00000000a01b7220 */ /* 0x080fe20000400000 */
[-C--:B------:R-:W-:Y:S01]  /*cd50*/  FMUL R161, R161, R0.reuse ;  /* 0x00000000a1a17220 */ /* 0x080fe20000400000 */
[-C--:B------:R-:W-:Y:S01]  /*cd60*/  FMUL R29, R164, R0.reuse ;  /* 0x00000000a41d7220 */ /* 0x080fe20000400000 */
[----:B------:R-:W-:Y:S01]  /*cd70*/  FMUL R165, R165, R0 ;  /* 0x00000000a5a57220 */ /* 0x000fe20000400000 */
[----:B------:R-:W-:Y:S06]  /*cd80*/  @!P0 BRA `(.L_x_41) ;  /* 0x0000000000588947 */ /* 0x000fec0003800000 */
[----:B------:R-:W-:Y:S01]  /*cd90*/  VIADD R0, R5, 0x1800000 ;  /* 0x0180000005007836 */ /* 0x000fe20000000000 */
[----:B------:R-:W-:Y:S04]  /*cda0*/  BSSY B1, `(.L_x_42) ;  /* 0x000000d000017945 */ /* 0x000fe80003800000 */
[----:B------:R-:W-:-:S04]  /*cdb0*/  LOP3.LUT R0, R0, 0x7f800000, RZ, 0xc0, !PT ;  /* 0x7f80000000007812 */ /* 0x000fc800078ec0ff */
[----:B------:R-:W-:-:S13]  /*cdc0*/  ISETP.GT.U32.AND P0, PT, R0, 0x1ffffff, PT ;  /* 0x01ffffff0000780c */ /* 0x000fda0003f04070 */
[----:B------:R-:W-:Y:S05]  /*cdd0*/  @P0 BRA `(.L_x_43) ;  /* 0x0000000000140947 */ /* 0x000fea0003800000 */
[----:B------:R-:W-:Y:S01]  /*cde0*/  IMAD.MOV.U32 R3, RZ, RZ, R5 ;  /* 0x000000ffff037224 */ /* 0x000fe200078e0005 */
[----:B------:R-:W-:-:S07]  /*cdf0*/  MOV R12, 0xce10 ;  /* 0x0000ce10000c7802 */ /* 0x000fce0000000f00 */
[----:B------:R-:W-:Y:S05]  /*ce00*/  CALL.REL.NOINC `($__internal_0_$__cuda_sm20_rcp_rn_f32_slowpath) ;  /* 0x0000002000887944 */ /* 0x000fea0003c00000 */
[----:B------:R-:W-:Y:S01]  /*ce10*/  IMAD.MOV.U32 R8, RZ, RZ, R0 ;  /* 0x000000ffff087224 */ /* 0x000fe200078e0000 */
[----:B------:R-:W-:Y:S06]  /*ce20*/  BRA `(.L_x_44) ;  /* 0x0000000000107947 */ /* 0x000fec0003800000 */
.L_x_43:
[----:B------:R-:W1:Y:S02]  /*ce30*/  MUFU.RCP R8, R5 ;  /* 0x0000000500087308 */ /* 0x000e640000001000 */
[----:B-1----:R-:W-:-:S04]  /*ce40*/  FFMA R0, R5, R8, -1 ;  /* 0xbf80000005007423 */ /* 0x002fc80000000008 */
[----:B------:R-:W-:-:S04]  /*ce50*/  FADD.FTZ R3, -R0, -RZ ;  /* 0x800000ff00037221 */ /* 0x000fc80000010100 */
[----:B------:R-:W-:-:S07]  /*ce60*/  FFMA R8, R8, R3, R8 ;  /* 0x0000000308087223 */ /* 0x000fce0000000008 */
.L_x_44:
[----:B------:R-:W-:Y:S05]  /*ce70*/  BSYNC B1 ;  /* 0x0000000000017941 */ /* 0x000fea0003800000 */
.L_x_42:
[----:B------:R-:W-:Y:S01]  /*ce80*/  FSETP.GEU.AND P0, PT, |R5|, 1.175494350822287508e-38, PT ;  /* 0x008000000500780b */ /* 0x000fe20003f0e200 */
[----:B------:R-:W-:-:S12]  /*ce90*/  ULDC UR4, c[0x0][0x600] ;  /* 0x0001800000047ab9 */ /* 0x000fd80000000800 */
[----:B------:R-:W-:-:S04]  /*cea0*/  @!P0 FMUL R5, R5, 16777216 ;  /* 0x4b80000005058820 */ /* 0x000fc80000400000 */
[----:B------:R-:W1:Y:S02]  /*ceb0*/  MUFU.LG2 R0, R5 ;  /* 0x0000000500007308 */ /* 0x000e640000000c00 */
[----:B-1----:R-:W-:-:S04]  /*cec0*/  @!P0 FADD R0, R0, -24 ;  /* 0xc1c0000000008421 */ /* 0x002fc80000000000 */
[----:B------:R-:W-:-:S04]  /*ced0*/  FMUL R9, R0, 0.69314718246459960938 ;  /* 0x3f31721800097820 */ /* 0x000fc80000400000 */
[----:B------:R-:W-:-:S07]  /*cee0*/  FFMA R9, R4, UR4, R9 ;  /* 0x0000000404097c23 */ /* 0x000fce0008000009 */
.L_x_41:
[----:B------:R-:W-:Y:S05]  /*cef0*/  BSYNC B0 ;  /* 0x0000000000007941 */ /* 0x000fea0003800000 */
.L_x_40:
[----:B------:R-:W-:Y:S01]  /*cf00*/  UIADD3 UR4, UR36, -0x1, URZ ;  /* 0xffffffff24047890 */ /* 0x000fe2000fffe03f */
[----:B------:R-:W1:Y:S01]  /*cf10*/  S2R R17, SR_TID.X ;  /* 0x0000000000117919 */ /* 0x000e620000002100 */
[----:B------:R-:W-:Y:S01]  /*cf20*/  ULDC UR5, c[0x0][0x608] ;  /* 0x0001820000057ab9 */ /* 0x000fe20000000800 */
[----:B------:R-:W-:Y:S01]  /*cf30*/  ULDC.64 UR8, c[0x0][0x208] ;  /* 0x0000820000087ab9 */ /* 0x000fe20000000a00 */
[----:B------:R-:W-:Y:S02]  /*cf40*/  FMUL R8, R8, UR5 ;  /* 0x0000000508087c20 */ /* 0x000fe40008400000 */
[----:B------:R-:W-:Y:S01]  /*cf50*/  ISETP.NE.AND P0, PT, RZ, UR4, PT ;  /* 0x00000004ff007c0c */ /* 0x000fe2000bf05270 */
[----:B------:R-:W-:-:S03]  /*cf60*/  ULEA UR4, UR36, UR37, 0x3 ;  /* 0x0000002524047291 */ /* 0x000fc6000f8e183f */
[----:B------:R-:W-:-:S04]  /*cf70*/  SEL R0, RZ, 0x1, P0 ;  /* 0x00000001ff007807 */ /* 0x000fc80000000000 */
[----:B------:R-:W-:-:S04]  /*cf80*/  SHF.L.U32 R0, R0, 0x1f, RZ ;  /* 0x0000001f00007819 */ /* 0x000fc800000006ff */
[----:B------:R-:W2:Y:S01]  /*cf90*/  SYNCS.PHASECHK.TRANS64.TRYWAIT P0, [UR4+0xb098], R0 ;  /* 0x00b09800ff0075a7 */ /* 0x000ea20008000144 */
[C---:B-1----:R-:W-:Y:S02]  /*cfa0*/  LOP3.LUT P1, RZ, R17.reuse, 0x3, RZ, 0xc0, !PT ;  /* 0x0000000311ff7812 */ /* 0x042fe4000782c0ff */
[----:B------:R-:W-:Y:S01]  /*cfb0*/  LOP3.LUT R16, R17, 0x7f, RZ, 0xc0, !PT ;  /* 0x0000007f11107812 */ /* 0x000fe200078ec0ff */
[----:B--2---:R-:W-:Y:S10]  /*cfc0*/  @!P0 BRA `(.L_x_45) ;  /* 0x0000001c00888947 */ /* 0x004ff40003800000 */
.L_x_92:
[----:B------:R-:W-:Y:S01]  /*cfd0*/  USHF.L.U32 UR42, UR42, 0x6, URZ ;  /* 0x000000062a2a7899 */ /* 0x000fe2000800063f */
[----:B------:R-:W-:Y:S01]  /*cfe0*/  BSSY B0, `(.L_x_46) ;  /* 0x0000018000007945 */ /* 0x000fe20003800000 */
[----:B------:R-:W-:Y:S02]  /*cff0*/  SHF.R.U32.HI R17, RZ, 0x2, R17 ;  /* 0x00000002ff117819 */ /* 0x000fe40000011611 */
[----:B------:R-:W-:Y:S01]  /*d000*/  SHF.R.U32.HI R18, RZ, 0x5, R16 ;  /* 0x00000005ff127819 */ /* 0x000fe20000011610 */
[----:B------:R-:W-:Y:S07]  /*d010*/  @P1 BRA `(.L_x_47) ;  /* 0x0000000000501947 */ /* 0x000fee0003800000 */
[----:B------:R-:W2:Y:S01]  /*d020*/  S2UR UR4, SR_CTAID.Y ;  /* 0x00000000000479c3 */ /* 0x000ea20000002600 */
[----:B-1----:R-:W-:Y:S01]  /*d030*/  IMAD.SHL.U32 R3, R18, 0x10, RZ ;  /* 0x0000001012037824 */ /* 0x002fe200078e00ff */
[----:B------:R-:W-:Y:S01]  /*d040*/  LOP3.LUT R0, R17, 0x7, RZ, 0xc0, !PT ;  /* 0x0000000711007812 */ /* 0x000fe200078ec0ff */
[----:B------:R-:W-:-:S03]  /*d050*/  ULDC.64 UR6, c[0x0][0x688] ;  /* 0x0001a20000067ab9 */ /* 0x000fc60000000a00 */
[----:B------:R-:W-:Y:S02]  /*d060*/  LOP3.LUT R0, R3, 0xfffffff0, R0, 0xe2, !PT ;  /* 0xfffffff003007812 */ /* 0x000fe400078ee200 */
[----:B------:R-:W1:Y:S03]  /*d070*/  S2UR UR5, SR_CTAID.Z ;  /* 0x00000000000579c3 */ /* 0x000e660000002700 */
[----:B------:R-:W-:-:S04]  /*d080*/  VIADD R3, R0, UR42 ;  /* 0x0000002a00037c36 */ /* 0x000fc80008000000 */
[----:B------:R-:W-:Y:S01]  /*d090*/  VIADD R2, R3, 0x8 ;  /* 0x0000000803027836 */ /* 0x000fe20000000000 */
[----:B--2---:R-:W-:-:S04]  /*d0a0*/  UIMAD UR4, UR4, UR6, UR42 ;  /* 0x00000006040472a4 */ /* 0x004fc8000f8e022a */
[----:B-1----:R-:W-:-:S03]  /*d0b0*/  UIMAD UR4, UR5, UR7, UR4 ;  /* 0x00000007050472a4 */ /* 0x002fc6000f8e0204 */
[----:B------:R-:W-:Y:S02]  /*d0c0*/  ULDC UR5, c[0x0][0x288] ;  /* 0x0000a20000057ab9 */ /* 0x000fe40000000800 */
[----:B------:R-:W-:Y:S02]  /*d0d0*/  ISETP.GE.U32.AND P0, PT, R3, UR5, PT ;  /* 0x0000000503007c0c */ /* 0x000fe4000bf06070 */
[----:B------:R-:W-:Y:S02]  /*d0e0*/  IADD3 R0, P2, R0, UR4, RZ ;  /* 0x0000000400007c10 */ /* 0x000fe4000ff5e0ff */
[----:B------:R-:W-:Y:S01]  /*d0f0*/  ISETP.GE.U32.AND P1, PT, R2, UR5, PT ;  /* 0x0000000502007c0c */ /* 0x000fe2000bf26070 */
[----:B------:R-:W-:Y:S02]  /*d100*/  ULDC.64 UR4, c[0x0][0x680] ;  /* 0x0001a00000047ab9 */ /* 0x000fe40000000a00 */
[----:B------:R-:W-:Y:S01]  /*d110*/  IMAD.X R3, RZ, RZ, RZ, P2 ;  /* 0x000000ffff037224 */ /* 0x000fe200010e06ff */
[----:B------:R-:W-:-:S04]  /*d120*/  LEA R2, P2, R0, UR4, 0x2 ;  /* 0x0000000400027c11 */ /* 0x000fc8000f8410ff */
[----:B------:R-:W-:-:S05]  /*d130*/  LEA.HI.X R3, R0, UR5, R3, 0x2, P2 ;  /* 0x0000000500037c11 */ /* 0x000fca00090f1403 */
[----:B------:R2:W-:Y:S04]  /*d140*/  @!P0 STG.E desc[UR8][R2.64], R11 ;  /* 0x0000000b02008986 */ /* 0x0005e8000c101908 */
[----:B------:R2:W-:Y:S02]  /*d150*/  @!P1 STG.E desc[UR8][R2.64+0x20], R9 ;  /* 0x0000200902009986 */ /* 0x0005e4000c101908 */
.L_x_47:
[----:B------:R-:W-:Y:S05]  /*d160*/  BSYNC B0 ;  /* 0x0000000000007941 */ /* 0x000fea0003800000 */
.L_x_46:
[----:B------:R-:W-:Y:S01]  /*d170*/  ULDC.64 UR4, c[0x0][0x730] ;  /* 0x0001cc0000047ab9 */ /* 0x000fe20000000a00 */
[-C--:B------:R-:W-:Y:S01]  /*d180*/  FMUL R31, R154, R8.reuse ;  /* 0x000000089a1f7220 */ /* 0x080fe20000400000 */
[----:B------:R-:W-:Y:S01]  /*d190*/  ISETP.NE.U32.AND P0, PT, RZ, UR4, PT ;  /* 0x00000004ff007c0c */ /* 0x000fe2000bf05070 */
[-C--:B------:R-:W-:Y:S01]  /*d1a0*/  FMUL R155, R155, R8.reuse ;  /* 0x000000089b9b7220 */ /* 0x080fe20000400000 */
[-C--:B------:R-:W-:Y:S01]  /*d1b0*/  FMUL R33, R158, R8.reuse ;  /* 0x000000089e217220 */ /* 0x080fe20000400000 */
[-C--:B------:R-:W-:Y:S01]  /*d1c0*/  FMUL R159, R159, R8.reuse ;  /* 0x000000089f9f7220 */ /* 0x080fe20000400000 */
[----:B------:R-:W-:Y:S01]  /*d1d0*/  ISETP.NE.AND.EX P0, PT, RZ, UR5, PT, P0 ;  /* 0x00000005ff007c0c */ /* 0x000fe2000bf05300 */
[-C--:B------:R-:W-:Y:S01]  /*d1e0*/  FMUL R35, R162, R8.reuse ;  /* 0x00000008a2237220 */ /* 0x080fe20000400000 */
[-C--:B------:R-:W-:Y:S01]  /*d1f0*/  FMUL R163, R163, R8.reuse ;  /* 0x00000008a3a37220 */ /* 0x080fe20000400000 */
[-C--:B------:R-:W-:Y:S01]  /*d200*/  FMUL R37, R166, R8.reuse ;  /* 0x00000008a6257220 */ /* 0x080fe20000400000 */
[----:B------:R-:W-:-:S09]  /*d210*/  FMUL R167, R167, R8 ;  /* 0x00000008a7a77220 */ /* 0x000fd20000400000 */
[----:B------:R-:W-:Y:S05]  /*d220*/  @P0 BRA `(.L_x_48) ;  /* 0x0000000000200947 */ /* 0x000fea0003800000 */
[----:B------:R-:W-:Y:S02]  /*d230*/  ULDC.64 UR4, c[0x0][0x728] ;  /* 0x0001ca0000047ab9 */ /* 0x000fe40000000a00 */
[----:B------:R-:W-:-:S04]  /*d240*/  ISETP.NE.U32.AND P0, PT, RZ, UR4, PT ;  /* 0x00000004ff007c0c */ /* 0x000fc8000bf05070 */
[----:B------:R-:W-:-:S13]  /*d250*/  ISETP.NE.AND.EX P0, PT, RZ, UR5, PT, P0 ;  /* 0x00000005ff007c0c */ /* 0x000fda000bf05300 */
[----:B------:R-:W-:Y:S05]  /*d260*/  @!P0 BRA `(.L_x_49) ;  /* 0x00000000000c8947 */ /* 0x000fea0003800000 */
[----:B-12---:R-:W1:Y:S02]  /*d270*/  LDC.64 R2, c[0x0][0x728] ;  /* 0x0001ca00ff027b82 */ /* 0x006e640000000a00 */
[----:B-1----:R4:W5:Y:S01]  /*d280*/  LDG.E R2, desc[UR8][R2.64] ;  /* 0x0000000802027981 */ /* 0x002962000c1e1900 */
[----:B------:R-:W-:Y:S05]  /*d290*/  BRA `(.L_x_48) ;  /* 0x0000000000047947 */ /* 0x000fea0003800000 */
.L_x_49:
[----:B--2---:R-:W3:Y:S02]  /*d2a0*/  LDC R2, c[0x0][0x720] ;  /* 0x0001c800ff027b82 */ /* 0x004ee40000000800 */
.L_x_48:
[----:B-1----:R-:W-:Y:S01]  /*d2b0*/  MOV R0, RZ ;  /* 0x000000ff00007202 */ /* 0x002fe20000000f00 */
[----:B---3-5:R-:W-:-:S03]  /*d2c0*/  IMAD.MOV.U32 R22, RZ, RZ, R2 ;  /* 0x000000ffff167224 */ /* 0x028fc600078e0002 */
[----:B------:R-:W-:-:S13]  /*d2d0*/  LOP3.LUT P0, RZ, R0, 0x9f, RZ, 0xc0, !PT ;  /* 0x0000009f00ff7812 */ /* 0x000fda000780c0ff */
[----:B------:R-:W-:Y:S05]  /*d2e0*/  @!P0 BRA `(.L_x_50) ;  /* 0x0000000000408947 */ /* 0x000fea0003800000 */
[----:B------:R-:W-:Y:S01]  /*d2f0*/  MOV R0, 0x0 ;  /* 0x0000000000007802 */ /* 0x000fe20000000f00 */
[----:B------:R-:W-:Y:S01]  /*d300*/  ULDC.64 UR4, c[0x4][0x68] ;  /* 0x01001a0000047ab9 */ /* 0x000fe20000000a00 */
[----:B------:R-:W-:Y:S01]  /*d310*/  ULDC.64 UR6, c[0x4][0x8] ;  /* 0x0100020000067ab9 */ /* 0x000fe20000000a00 */
[----:B------:R-:W-:Y:S01]  /*d320*/  IMAD.U32 R4, RZ, RZ, UR4 ;  /* 0x00000004ff047e24 */ /* 0x000fe2000f8e00ff */
[----:B--2-4-:R1:W2:Y:S01]  /*d330*/  LDC.64 R2, c[0x4][R0] ;  /* 0x0100000000027b82 */ /* 0x0142a20000000a00 */
[----:B------:R-:W-:Y:S01]  /*d340*/  IMAD.U32 R5, RZ, RZ, UR5 ;  /* 0x00000005ff057e24 */ /* 0x000fe2000f8e00ff */
[----:B------:R-:W-:Y:S01]  /*d350*/  ULDC.64 UR4, c[0x4][0x70] ;  /* 0x01001c0000047ab9 */ /* 0x000fe20000000a00 */
[----:B------:R-:W-:Y:S02]  /*d360*/  IMAD.U32 R10, RZ, RZ, UR6 ;  /* 0x00000006ff0a7e24 */ /* 0x000fe4000f8e00ff */
[----:B------:R-:W-:Y:S02]  /*d370*/  IMAD.U32 R6, RZ, RZ, UR4 ;  /* 0x00000004ff067e24 */ /* 0x000fe4000f8e00ff */
[----:B------:R-:W-:-:S02]  /*d380*/  IMAD.U32 R7, RZ, RZ, UR5 ;  /* 0x00000005ff077e24 */ /* 0x000fc4000f8e00ff */
[----:B------:R-:W-:Y:S02]  /*d390*/  IMAD.U32 R11, RZ, RZ, UR7 ;  /* 0x00000007ff0b7e24 */ /* 0x000fe4000f8e00ff */
[----:B------:R-:W-:Y:S02]  /*d3a0*/  IMAD.MOV.U32 R8, RZ, RZ, 0x70 ;  /* 0x00000070ff087424 */ /* 0x000fe400078e00ff */
[----:B------:R-:W-:Y:S02]  /*d3b0*/  IMAD.MOV.U32 R12, RZ, RZ, 0x1 ;  /* 0x00000001ff0c7424 */ /* 0x000fe400078e00ff */
[----:B-1----:R-:W-:-:S07]  /*d3c0*/  IMAD.MOV.U32 R13, RZ, RZ, RZ ;  /* 0x000000ffff0d7224 */ /* 0x002fce00078e00ff */
[----:B------:R-:W-:-:S07]  /*d3d0*/  LEPC R20, `(.L_x_50) ;  /* 0x000000001014794e */ /* 0x000fce0000000000 */
[----:B--2---:R-:W-:Y:S05]  /*d3e0*/  CALL.ABS.NOINC R2 ;  /* 0x0000000002007343 */ /* 0x004fea0003c00000 */
.L_x_50:
[----:B------:R-:W-:Y:S01]  /*d3f0*/  UIADD3 UR4, UR36, -0x1, URZ ;  /* 0xffffffff24047890 */ /* 0x000fe2000fffe03f */
[----:B------:R-:W-:-:S05]  /*d400*/  IMAD.U32 R19, RZ, RZ, UR37 ;  /* 0x00000025ff137e24 */ /* 0x000fca000f8e00ff */
[----:B------:R-:W-:-:S04]  /*d410*/  IMAD.U32 R0, RZ, RZ, UR4 ;  /* 0x00000004ff007e24 */ /* 0x000fc8000f8e00ff */
[----:B------:R-:W-:-:S05]  /*d420*/  IMAD R19, R0, 0x900, R19 ;  /* 0x0000090000137824 */ /* 0x000fca00078e0213 */
        /* <DEDUP_REMOVED lines=18> */
.L_x_51:
[----:B------:R-:W1:Y:S01]  /*d550*/  S2R R5, SR_TID.X ;  /* 0x0000000000057919 */ /* 0x000e620000002100 */
[----:B------:R-:W-:Y:S01]  /*d560*/  ULDC.64 UR4, c[0x0][0x730] ;  /* 0x0001cc0000047ab9 */ /* 0x000fe20000000a00 */
[----:B------:R-:W-:Y:S01]  /*d570*/  VIADD R16, R16, 0x1f ;  /* 0x0000001f10107836 */ /* 0x000fe20000000000 */
[----:B------:R-:W-:Y:S01]  /*d580*/  ISETP.NE.U32.AND P0, PT, RZ, UR4, PT ;  /* 0x00000004ff007c0c */ /* 0x000fe2000bf05070 */
[----:B------:R-:W-:-:S03]  /*d590*/  IMAD.SHL.U32 R17, R17, 0x20, RZ ;  /* 0x0000002011117824 */ /* 0x000fc600078e00ff */
[----:B------:R-:W-:Y:S02]  /*d5a0*/  ISETP.NE.AND.EX P0, PT, RZ, UR5, PT, P0 ;  /* 0x00000005ff007c0c */ /* 0x000fe4000bf05300 */
[----:B------:R-:W-:-:S11]  /*d5b0*/  ISETP.GT.U32.AND P1, PT, R16, 0x3e, PT ;  /* 0x0000003e1000780c */ /* 0x000fd60003f24070 */
[----:B------:R-:W3:Y:S01]  /*d5c0*/  @P0 LDC R22, c[0x0][0x720] ;  /* 0x0001c800ff160b82 */ /* 0x000ee20000000800 */
[C---:B-1----:R-:W-:Y:S02]  /*d5d0*/  IMAD.SHL.U32 R0, R5.reuse, 0x2, RZ ;  /* 0x0000000205007824 */ /* 0x042fe400078e00ff */
[----:B--2---:R-:W-:-:S03]  /*d5e0*/  IMAD.SHL.U32 R2, R5, 0x8, RZ ;  /* 0x0000000805027824 */ /* 0x004fc600078e00ff */
[----:B----4-:R-:W-:Y:S02]  /*d5f0*/  LOP3.LUT R3, R0, 0x6, RZ, 0xc0, !PT ;  /* 0x0000000600037812 */ /* 0x010fe400078ec0ff */
[----:B------:R-:W-:Y:S02]  /*d600*/  LOP3.LUT R2, R2, 0x80, RZ, 0xc0, !PT ;  /* 0x0000008002027812 */ /* 0x000fe400078ec0ff */
[----:B------:R-:W-:Y:S01]  /*d610*/  SHF.R.U32.HI R0, RZ, 0x4, R5 ;  /* 0x00000004ff007819 */ /* 0x000fe20000011605 */
[----:B------:R-:W-:Y:S01]  /*d620*/  IMAD R3, R18, 0x200, R3 ;  /* 0x0000020012037824 */ /* 0x000fe200078e0203 */
[----:B------:R-:W-:Y:S01]  /*d630*/  LOP3.LUT R4, R2, 0x10, R5, 0xf8, !PT ;  /* 0x0000001002047812 */ /* 0x000fe200078ef805 */
[-C--:B---3--:R-:W-:Y:S01]  /*d640*/  FMUL R5, R155, R22.reuse ;  /* 0x000000169b057220 */ /* 0x088fe20000400000 */
[----:B------:R-:W-:Y:S01]  /*d650*/  LOP3.LUT R0, R0, 0x1, RZ, 0xc0, !PT ;  /* 0x0000000100007812 */ /* 0x000fe200078ec0ff */
[-C--:B------:R-:W-:Y:S01]  /*d660*/  FMUL R7, R157, R22.reuse ;  /* 0x000000169d077220 */ /* 0x080fe20000400000 */
[----:B------:R-:W-:Y:S01]  /*d670*/  LOP3.LUT R2, R17, 0x60, RZ, 0xc0, !PT ;  /* 0x0000006011027812 */ /* 0x000fe200078ec0ff */
[-C--:B------:R-:W-:Y:S01]  /*d680*/  FMUL R6, R33, R22.reuse ;  /* 0x0000001621067220 */ /* 0x080fe20000400000 */
[----:B------:R-:W-:Y:S01]  /*d690*/  ISETP.NE.U32.AND P0, PT, R0, 0x1, PT ;  /* 0x000000010000780c */ /* 0x000fe20003f05070 */
[-C--:B------:R-:W-:Y:S01]  /*d6a0*/  FMUL R0, R23, R22.reuse ;  /* 0x0000001617007220 */ /* 0x080fe20000400000 */
[----:B------:R-:W-:Y:S01]  /*d6b0*/  IADD3 R16, R4, R3, R2 ;  /* 0x0000000304107210 */ /* 0x000fe20007ffe002 */
[-C--:B------:R-:W-:Y:S01]  /*d6c0*/  FMUL R3, R153, R22.reuse ;  /* 0x0000001699037220 */ /* 0x080fe20000400000 */
        /* <DEDUP_REMOVED lines=11> */
[----:B------:R-:W-:Y:S01]  /*d780*/  F2FP.SATFINITE.E4M3.F32.PACK_AB_MERGE_C R3, R3, R0, RZ ;  /* 0x000000000303723e */ /* 0x000fe200048070ff */
[----:B------:R-:W-:Y:S01]  /*d790*/  IMAD.IADD R16, R19, 0x1, R16 ;  /* 0x0000000113107824 */ /* 0x000fe200078e0210 */
[----:B------:R-:W-:-:S02]  /*d7a0*/  F2FP.SATFINITE.E4M3.F32.PACK_AB_MERGE_C R5, R5, R2, RZ ;  /* 0x000000020505723e */ /* 0x000fc400048070ff */
[----:B------:R-:W-:Y:S02]  /*d7b0*/  F2FP.SATFINITE.E4M3.F32.PACK_AB_MERGE_C R7, R7, R4, RZ ;  /* 0x000000040707723e */ /* 0x000fe400048070ff */
[----:B------:R-:W-:Y:S02]  /*d7c0*/  F2FP.SATFINITE.E4M3.F32.PACK_AB_MERGE_C R9, R9, R6, RZ ;  /* 0x000000060909723e */ /* 0x000fe400048070ff */
[----:B------:R-:W-:Y:S02]  /*d7d0*/  F2FP.SATFINITE.E4M3.F32.PACK_AB_MERGE_C R11, R11, R8, RZ ;  /* 0x000000080b0b723e */ /* 0x000fe400048070ff */
[----:B------:R-:W-:Y:S02]  /*d7e0*/  F2FP.SATFINITE.E4M3.F32.PACK_AB_MERGE_C R13, R13, R10, RZ ;  /* 0x0000000a0d0d723e */ /* 0x000fe400048070ff */
[----:B------:R-:W-:Y:S02]  /*d7f0*/  F2FP.SATFINITE.E4M3.F32.PACK_AB_MERGE_C R15, R15, R12, RZ ;  /* 0x0000000c0f0f723e */ /* 0x000fe400048070ff */
[----:B------:R-:W-:Y:S01]  /*d800*/  F2FP.SATFINITE.E4M3.F32.PACK_AB_MERGE_C R17, R17, R14, RZ ;  /* 0x0000000e1111723e */ /* 0x000fe200048070ff */
[----:B------:R-:W-:Y:S06]  /*d810*/  @P1 BRA `(.L_x_52) ;  /* 0x0000000000041947 */ /* 0x000fec0003800000 */
[----:B------:R-:W-:-:S04]  /*d820*/  DEPBAR.LE SB0, 0x0 ;  /* 0x000080000000791a */ /* 0x000fc80000000000 */
.L_x_52:
[----:B------:R-:W-:Y:S05]  /*d830*/  WARPSYNC.ALL ;  /* 0x0000000000007948 */ /* 0x000fea0003800000 */
[----:B------:R-:W-:Y:S01]  /*d840*/  BAR.SYNC.DEFER_BLOCKING 0x1, 0x80 ;  /* 0x0042000000007b1d */ /* 0x000fe20000010000 */
[C---:B------:R-:W-:Y:S02]  /*d850*/  VIADD R0, R16.reuse, 0xfffffff0 ;  /* 0xfffffff010007836 */ /* 0x040fe40000000000 */
[----:B------:R-:W-:-:S03]  /*d860*/  @P0 VIADD R0, R16, 0x10 ;  /* 0x0000001010000836 */ /* 0x000fc60000000000 */
[----:B------:R-:W-:Y:S01]  /*d870*/  BSSY B0, `(.L_x_53) ;  /* 0x000001a000007945 */ /* 0x000fe20003800000 */
[----:B------:R1:W-:Y:S04]  /*d880*/  STS.U16 [R16], R3 ;  /* 0x0000000310007388 */ /* 0x0003e80000000400 */
[----:B------:R1:W-:Y:S04]  /*d890*/  STS.U16 [R16+0x100], R5 ;  /* 0x0001000510007388 */ /* 0x0003e80000000400 */
[----:B------:R1:W-:Y:S04]  /*d8a0*/  STS.U16 [R16+0x8], R7 ;  /* 0x0000080710007388 */ /* 0x0003e80000000400 */
[----:B------:R1:W-:Y:S04]  /*d8b0*/  STS.U16 [R16+0x108], R9 ;  /* 0x0001080910007388 */ /* 0x0003e80000000400 */
[----:B------:R1:W-:Y:S04]  /*d8c0*/  STS.U16 [R0], R11 ;  /* 0x0000000b00007388 */ /* 0x0003e80000000400 */
[----:B------:R1:W-:Y:S04]  /*d8d0*/  STS.U16 [R0+0x100], R13 ;  /* 0x0001000d00007388 */ /* 0x0003e80000000400 */
[----:B------:R1:W-:Y:S04]  /*d8e0*/  STS.U16 [R0+0x8], R15 ;  /* 0x0000080f00007388 */ /* 0x0003e80000000400 */
[----:B------:R1:W-:Y:S01]  /*d8f0*/  STS.U16 [R0+0x108], R17 ;  /* 0x0001081100007388 */ /* 0x0003e20000000400 */
[----:B------:R-:W-:Y:S01]  /*d900*/  @!PT LDS RZ, [RZ] ;  /* 0x00000000fffff984 */ /* 0x000fe20000000800 */
[----:B------:R-:W-:Y:S01]  /*d910*/  @!PT LDS RZ, [RZ] ;  /* 0x00000000fffff984 */ /* 0x000fe20000000800 */
[----:B------:R-:W-:Y:S01]  /*d920*/  @!PT LDS RZ, [RZ] ;  /* 0x00000000fffff984 */ /* 0x000fe20000000800 */
[----:B------:R-:W-:Y:S01]  /*d930*/  @!PT LDS RZ, [RZ] ;  /* 0x00000000fffff984 */ /* 0x000fe20000000800 */
[----:B------:R2:W-:Y:S06]  /*d940*/  MEMBAR.ALL.CTA ;  /* 0x0000000000007992 */ /* 0x0005ec0000008000 */
[----:B--2---:R-:W2:Y:S02]  /*d950*/  FENCE.VIEW.ASYNC.S ;  /* 0x00000000000073c6 */ /* 0x004ea40000000000 */
[----:B--2---:R-:W-:Y:S06]  /*d960*/  BAR.SYNC.DEFER_BLOCKING 0x1, 0x80 ;  /* 0x0042000000007b1d */ /* 0x004fec0000010000 */
[----:B-1----:R-:W-:Y:S05]  /*d970*/  @P1 BRA `(.L_x_54) ;  /* 0x0000000000241947 */ /* 0x002fea0003800000 */
[----:B------:R-:W-:Y:S01]  /*d980*/  S2UR UR44, SR_CTAID.Z ;  /* 0x00000000002c79c3 */ /* 0x000fe20000002700 */
[----:B------:R-:W-:Y:S01]  /*d990*/  ULDC.64 UR4, c[0x0][0x198] ;  /* 0x0000660000047ab9 */ /* 0x000fe20000000a00 */
[----:B------:R-:W-:Y:S01]  /*d9a0*/  R2UR UR40, R19 ;  /* 0x00000000132872ca */ /* 0x000fe200000e0000 */
[----:B------:R-:W-:Y:S01]  /*d9b0*/  UIADD3 UR4, UP0, UR4, 0x670, URZ ;  /* 0x0000067004047890 */ /* 0x000fe2000ff1e03f */
[----:B------:R-:W-:-:S03]  /*d9c0*/  UMOV UR41, URZ ;  /* 0x0000003f00297c82 */ /* 0x000fc60008000000 */
[----:B------:R-:W-:Y:S01]  /*d9d0*/  UIADD3.X UR5, URZ, UR5, URZ, UP0, !UPT ;  /* 0x000000053f057290 */ /* 0x000fe200087fe43f */
[----:B------:R-:W1:Y:S08]  /*d9e0*/  S2UR UR43, SR_CTAID.Y ;  /* 0x00000000002b79c3 */ /* 0x000e700000002600 */
[----:B-1----:R1:W-:Y:S02]  /*d9f0*/  UTMASTG.4D [UR40], [UR4] ;  /* 0x00000028040073b5 */ /* 0x0023e40008018000 */
[----:B-1----:R0:W-:Y:S02]  /*da00*/  UTMACMDFLUSH ;  /* 0x00000000000079b7 */ /* 0x0021e40000000000 */
.L_x_54:
[----:B------:R-:W-:Y:S05]  /*da10*/  BSYNC B0 ;  /* 0x0000000000007941 */ /* 0x000fea0003800000 */
.L_x_53:
[----:B------:R-:W-:Y:S01]  /*da20*/  UIADD3 UR36, UR36, -0x1, URZ ;  /* 0xffffffff24247890 */ /* 0x000fe2000fffe03f */
[----:B------:R-:W-:-:S04]  /*da30*/  DEPBAR.LE SB0, 0x0 ;  /* 0x000080000000791a */ /* 0x000fc80000000000 */
[----:B------:R-:W-:-:S04]  /*da40*/  USHF.L.U32 UR4, UR36, 0x3, URZ ;  /* 0x0000000324047899 */ /* 0x000fc8000800063f */
[----:B------:R-:W-:-:S04]  /*da50*/  ULOP3.LUT UR4, UR4, 0x8, URZ, 0xe2, !UPT ;  /* 0x0000000804047892 */ /* 0x000fc8000f8ee23f */
[----:B------:R-:W-:-:S06]  /*da60*/  ULOP3.LUT UR4, UR4, 0x18, URZ, 0x3c, !UPT ;  /* 0x0000001804047892 */ /* 0x000fcc000f8e3c3f */
[----:B------:R-:W-:-:S04]  /*da70*/  IMAD.U32 R0, RZ, RZ, UR4 ;  /* 0x00000004ff007e24 */ /* 0x000fc8000f8e00ff */
[----:B------:R-:W-:Y:S01]  /*da80*/  SYNCS.ARRIVE.TRANS64.A1T0 RZ, [R0+UR37+0xb090], RZ ;  /* 0x00b090ff00ff79a7 */ /* 0x000fe20008100025 */
[----:B------:R-:W-:Y:S05]  /*da90*/  EXIT ;  /* 0x000000000000794d */ /* 0x000fea0003800000 */
.L_x_6:
[----:B------:R-:W-:-:S08]  /*daa0*/  UISETP.NE.AND UP0, UPT, UR7, 0x1, UPT ;  /* 0x000000010700788c */ /* 0x000fd0000bf05270 */
[----:B------:R-:W1:-:S00]  /*dab0*/  USETMAXREG.DEALLOC.CTAPOOL 0x18 ;  /* 0x00000018000079c8 */ /* 0x000e4000080e0500 */
[----:B------:R-:W-:-:S13]  /*dac0*/  PLOP3.LUT P0, PT, PT, PT, UP0, 0x80, 0x0 ;  /* 0x000000000000781c */ /* 0x000fda0003f0f008 */
[----:B------:R-:W-:Y:S05]  /*dad0*/  @P0 EXIT ;  /* 0x000000000000094d */ /* 0x000fea0003800000 */
[----:B------:R-:W2:Y:S01]  /*dae0*/  S2UR UR11, SR_CTAID.X ;  /* 0x00000000000b79c3 */ /* 0x000ea20000002500 */
[----:B------:R-:W-:Y:S01]  /*daf0*/  ELECT P3, URZ, PT ;  /* 0x00000000003f782f */ /* 0x000fe20003860000 */
[----:B------:R-:W-:Y:S01]  /*db00*/  BSSY B0, `(.L_x_55) ;  /* 0x0000029000007945 */ /* 0x000fe20003800000 */
[----:B-1----:R-:W-:Y:S02]  /*db10*/  IMAD.MOV.U32 R2, RZ, RZ, RZ ;  /* 0x000000ffff027224 */ /* 0x002fe400078e00ff */
[----:B------:R-:W-:Y:S02]  /*db20*/  IMAD.MOV.U32 R8, RZ, RZ, RZ ;  /* 0x000000ffff087224 */ /* 0x000fe400078e00ff */
[----:B------:R-:W-:Y:S01]  /*db30*/  IMAD.MOV.U32 R4, RZ, RZ, RZ ;  /* 0x000000ffff047224 */ /* 0x000fe200078e00ff */
[----:B------:R-:W1:Y:S08]  /*db40*/  S2UR UR20, SR_CTAID.Y ;  /* 0x00000000001479c3 */ /* 0x000e700000002600 */
[----:B------:R-:W3:Y:S01]  /*db50*/  S2UR UR21, SR_CTAID.Z ;  /* 0x00000000001579c3 */ /* 0x000ee20000002700 */
[----:B--2---:R-:W-:Y:S01]  /*db60*/  USHF.L.U32 UR11, UR11, 0x7, URZ ;  /* 0x000000070b0b7899 */ /* 0x004fe2000800063f */
[----:B------:R-:W-:Y:S11]  /*db70*/  @!P3 BRA `(.L_x_56) ;  /* 0x000000000084b947 */ /* 0x000ff60003800000 */
[----:B------:R-:W2:Y:S01]  /*db80*/  S2R R4, SR_CgaCtaId ;  /* 0x0000000000047919 */ /* 0x000ea20000008800 */
[----:B------:R-:W-:Y:S01]  /*db90*/  MOV R3, 0x400 ;  /* 0x0000040000037802 */ /* 0x000fe20000000f00 */
[----:B------:R-:W-:-:S03]  /*dba0*/  IMAD.MOV.U32 R5, RZ, RZ, 0x1 ;  /* 0x00000001ff057424 */ /* 0x000fc600078e00ff */
[----:B--2---:R-:W-:Y:S02]  /*dbb0*/  LEA R4, R4, R3, 0x18 ;  /* 0x0000000304047211 */ /* 0x004fe400078ec0ff */
[----:B------:R-:W-:-:S04]  /*dbc0*/  SHF.L.U32 R3, R5, 0x1f, RZ ;  /* 0x0000001f05037819 */ /* 0x000fc800000006ff */
[----:B------:R-:W2:Y:S02]  /*dbd0*/  SYNCS.PHASECHK.TRANS64.TRYWAIT P0, [R4+URZ+0xb060], R3 ;  /* 0x00b06003040075a7 */ /* 0x000ea4000800017f */
[----:B--2---:R-:W-:Y:S05]  /*dbe0*/  @!P0 BRA `(.L_x_57) ;  /* 0x0000001000988947 */ /* 0x004fea0003800000 */
.L_x_93:
[----:B------:R-:W-:Y:S01]  /*dbf0*/  ULOP3.LUT UR4, UR6, 0x2, URZ, 0xfc, !UPT ;  /* 0x0000000206047892 */ /* 0x000fe2000f8efc3f */
[----:B--2---:R-:W-:-:S03]  /*dc00*/  @P2 IMAD.MOV.U32 R3, RZ, RZ, 0x800 ;  /* 0x00000800ff032424 */ /* 0x004fc600078e00ff */
[----:B------:R-:W-:Y:S01]  /*dc10*/  UPRMT UR4, UR4, 0x9910, URZ ;  /* 0x0000991004047896 */ /* 0x000fe2000800003f */
[----:B------:R2:W-:Y:S03]  /*dc20*/  @P2 SYNCS.ARRIVE.TRANS64 RZ, [R4+URZ+0xb050], R3 ;  /* 0x00b0500304ff29a7 */ /* 0x0005e6000800003f */
[----:B------:R-:W-:-:S06]  /*dc30*/  UISETP.NE.AND UP0, UPT, UR4, 0x2, UPT ;  /* 0x000000020400788c */ /* 0x000fcc000bf05270 */
[----:B------:R-:W-:-:S13]  /*dc40*/  PLOP3.LUT P0, PT, PT, PT, UP0, 0x80, 0x0 ;  /* 0x000000000000781c */ /* 0x000fda0003f0f008 */
[----:B--2---:R-:W-:Y:S05]  /*dc50*/  @P0 BRA `(.L_x_58) ;  /* 0x0000000000040947 */ /* 0x004fea0003800000 */
[----:B-1-3--:R-:W-:Y:S01]  /*dc60*/  BPT.TRAP 0x1 ;  /* 0x000000040000795c */ /* 0x00afe20000300000 */
.L_x_58:
[----:B------:R-:W-:-:S04]  /*dc70*/  LOP3.LUT P0, RZ, R0, 0x1f, RZ, 0xc0, !PT ;  /* 0x0000001f00ff7812 */ /* 0x000fc8000780c0ff */
[----:B------:R-:W-:-:S13]  /*dc80*/  PLOP3.LUT P0, PT, P0, P2, PT, 0x2a, 0x0 ;  /* 0x000000000000781c */ /* 0x000fda0000704572 */
[----:B------:R-:W-:Y:S05]  /*dc90*/  @P0 BRA `(.L_x_59) ;  /* 0x0000000000040947 */ /* 0x000fea0003800000 */
[----:B-1-3--:R-:W-:Y:S01]  /*dca0*/  BPT.TRAP 0x1 ;  /* 0x000000040000795c */ /* 0x00afe20000300000 */
.L_x_59:
[----:B------:R-:W-:Y:S01]  /*dcb0*/  R2UR UR8, R4 ;  /* 0x00000000040872ca */ /* 0x000fe200000e0000 */
[----:B------:R-:W-:Y:S01]  /*dcc0*/  ULDC.64 UR4, c[0x0][0x198] ;  /* 0x0000660000047ab9 */ /* 0x000fe20000000a00 */
[----:B------:R-:W-:Y:S01]  /*dcd0*/  UMOV UR14, 0x0 ;  /* 0x00000000000e7882 */ /* 0x000fe20000000000 */
[----:B------:R-:W-:Y:S01]  /*dce0*/  UIADD3 UR4, UP0, UR4, 0xf0, URZ ;  /* 0x000000f004047890 */ /* 0x000fe2000ff1e03f */
[----:B------:R-:W-:Y:S01]  /*dcf0*/  IMAD.MOV.U32 R4, RZ, RZ, 0x1 ;  /* 0x00000001ff047424 */ /* 0x000fe200078e00ff */
[----:B------:R-:W-:Y:S01]  /*dd00*/  UMOV UR15, 0x10000000 ;  /* 0x10000000000f7882 */ /* 0x000fe20000000000 */
[----:B------:R-:W-:Y:S01]  /*dd10*/  UMOV UR10, URZ ;  /* 0x0000003f000a7c82 */ /* 0x000fe20008000000 */
[----:B------:R-:W-:Y:S01]  /*dd20*/  UIADD3.X UR5, URZ, UR5, URZ, UP0, !UPT ;  /* 0x000000053f057290 */ /* 0x000fe200087fe43f */
[----:B------:R-:W-:Y:S01]  /*dd30*/  IMAD.MOV.U32 R8, RZ, RZ, 0x40 ;  /* 0x00000040ff087424 */ /* 0x000fe200078e00ff */
[----:B-1----:R-:W-:Y:S01]  /*dd40*/  UMOV UR12, UR20 ;  /* 0x00000014000c7c82 */ /* 0x002fe20008000000 */
[----:B---3--:R-:W-:-:S03]  /*dd50*/  UMOV UR13, UR21 ;  /* 0x00000015000d7c82 */ /* 0x008fc60008000000 */
[----:B------:R-:W-:-:S09]  /*dd60*/  UIADD3 UR9, UR8, 0xb050, URZ ;  /* 0x0000b05008097890 */ /* 0x000fd2000fffe03f */
[----:B------:R2:W-:Y:S02]  /*dd70*/  UTMALDG.4D [UR8], [UR4], desc[UR14] ;  /* 0x00000e08040075b4 */ /* 0x0005e40008019000 */
[----:B--2---:R-:W-:Y:S01]  /*dd80*/  NOP ;  /* 0x0000000000007918 */ /* 0x004fe20000000000 */
.L_x_56:
[----:B-1-3--:R-:W-:Y:S05]  /*dd90*/  BSYNC B0 ;  /* 0x0000000000007941 */ /* 0x00afea0003800000 */
.L_x_55:
[----:B------:R-:W1:Y:S01]  /*dda0*/  LDC R3, c[0x0][0x28c] ;  /* 0x0000a300ff037b82 */ /* 0x000e620000000800 */
[----:B------:R-:W-:Y:S01]  /*ddb0*/  BSSY B0, `(.L_x_60) ;  /* 0x0000023000007945 */ /* 0x000fe20003800000 */
[----:B-1----:R-:W-:-:S13]  /*ddc0*/  ISETP.GT.AND P4, PT, R3, RZ, P3 ;  /* 0x000000ff0300720c */ /* 0x002fda0001f84270 */
[----:B------:R-:W-:Y:S05]  /*ddd0*/  @!P4 BRA `(.L_x_61) ;  /* 0x000000000080c947 */ /* 0x000fea0003800000 */
[----:B------:R-:W1:Y:S01]  /*dde0*/  S2R R5, SR_CgaCtaId ;  /* 0x0000000000057919 */ /* 0x000e620000008800 */
[----:B------:R-:W-:-:S04]  /*ddf0*/  MOV R2, 0x400 ;  /* 0x0000040000027802 */ /* 0x000fc80000000f00 */
[----:B-1----:R-:W-:Y:S01]  /*de00*/  LEA R5, R5, R2, 0x18 ;  /* 0x0000000205057211 */ /* 0x002fe200078ec0ff */
[----:B------:R-:W-:-:S05]  /*de10*/  IMAD.MOV.U32 R2, RZ, RZ, 0x1 ;  /* 0x00000001ff027424 */ /* 0x000fca00078e00ff */
[----:B------:R-:W-:-:S04]  /*de20*/  SHF.L.U32 R2, R2, 0x1f, RZ ;  /* 0x0000001f02027819 */ /* 0x000fc800000006ff */
[----:B------:R-:W1:Y:S02]  /*de30*/  SYNCS.PHASECHK.TRANS64.TRYWAIT P0, [R5+URZ+0xb028], R2 ;  /* 0x00b02802050075a7 */ /* 0x000e64000800017f */
[----:B-1----:R-:W-:Y:S05]  /*de40*/  @!P0 BRA `(.L_x_62) ;  /* 0x0000001000148947 */ /* 0x002fea0003800000 */
.L_x_94:
[----:B------:R-:W-:Y:S01]  /*de50*/  ULOP3.LUT UR4, UR6, 0x2, URZ, 0xfc, !UPT ;  /* 0x0000000206047892 */ /* 0x000fe2000f8efc3f */
[----:B-1----:R-:W-:-:S03]  /*de60*/  @P2 IMAD.MOV.U32 R2, RZ, RZ, 0x2000 ;  /* 0x00002000ff022424 */ /* 0x002fc600078e00ff */
[----:B------:R-:W-:Y:S01]  /*de70*/  UPRMT UR4, UR4, 0x9910, URZ ;  /* 0x0000991004047896 */ /* 0x000fe2000800003f */
[----:B------:R1:W-:Y:S03]  /*de80*/  @P2 SYNCS.ARRIVE.TRANS64 RZ, [R5+URZ+0xb000], R2 ;  /* 0x00b0000205ff29a7 */ /* 0x0003e6000800003f */
[----:B------:R-:W-:-:S06]  /*de90*/  UISETP.NE.AND UP0, UPT, UR4, 0x2, UPT ;  /* 0x000000020400788c */ /* 0x000fcc000bf05270 */
[----:B------:R-:W-:-:S13]  /*dea0*/  PLOP3.LUT P0, PT, PT, PT, UP0, 0x80, 0x0 ;  /* 0x000000000000781c */ /* 0x000fda0003f0f008 */
[----:B-1----:R-:W-:Y:S05]  /*deb0*/  @P0 BRA `(.L_x_63) ;  /* 0x0000000000040947 */ /* 0x002fea0003800000 */
[----:B------:R-:W-:Y:S01]  /*dec0*/  BPT.TRAP 0x1 ;  /* 0x000000040000795c */ /* 0x000fe20000300000 */
.L_x_63:
[----:B------:R-:W-:-:S04]  /*ded0*/  LOP3.LUT P0, RZ, R0, 0x1f, RZ, 0xc0, !PT ;  /* 0x0000001f00ff7812 */ /* 0x000fc8000780c0ff */
[----:B------:R-:W-:-:S13]  /*dee0*/  PLOP3.LUT P0, PT, P0, P2, PT, 0x2a, 0x0 ;  /* 0x000000000000781c */ /* 0x000fda0000704572 */
[----:B------:R-:W-:Y:S05]  /*def0*/  @P0 BRA `(.L_x_64) ;  /* 0x0000000000040947 */ /* 0x000fea0003800000 */
[----:B------:R-:W-:Y:S01]  /*df00*/  BPT.TRAP 0x1 ;  /* 0x000000040000795c */ /* 0x000fe20000300000 */
.L_x_64:
        /* <DEDUP_REMOVED lines=8> */
[----:B------:R-:W-:-:S05]  /*df90*/  UMOV UR19, URZ ;  /* 0x0000003f00137c82 */ /* 0x000fca0008000000 */
[----:B------:R-:W-:Y:S02]  /*dfa0*/  UIADD3 UR16, UR17, 0x1000, URZ ;  /* 0x0000100011107890 */ /* 0x000fe4000fffe03f */
[----:B------:R-:W-:-:S09]  /*dfb0*/  UIADD3 UR17, UR17, 0xb000, URZ ;  /* 0x0000b00011117890 */ /* 0x000fd2000fffe03f */
[----:B------:R1:W-:Y:S02]  /*dfc0*/  UTMALDG.4D [UR16], [UR4], desc[UR8] ;  /* 0x00000810040075b4 */ /* 0x0003e40008019000 */
[----:B-1----:R-:W-:Y:S01]  /*dfd0*/  NOP ;  /* 0x0000000000007918 */ /* 0x002fe20000000000 */
.L_x_61:
[----:B------:R-:W-:Y:S05]  /*dfe0*/  BSYNC B0 ;  /* 0x0000000000007941 */ /* 0x000fea0003800000 */
.L_x_60:
[----:B------:R-:W-:Y:S04]  /*dff0*/  BSSY B0, `(.L_x_65) ;  /* 0x0000025000007945 */ /* 0x000fe80003800000 */
[----:B------:R-:W-:Y:S05]  /*e000*/  @!P3 BRA `(.L_x_66) ;  /* 0x00000000008cb947 */ /* 0x000fea0003800000 */
[----:B------:R-:W1:Y:S01]  /*e010*/  S2R R6, SR_CgaCtaId ;  /* 0x0000000000067919 */ /* 0x000e620000008800 */
[----:B------:R-:W-:-:S04]  /*e020*/  MOV R5, 0x400 ;  /* 0x0000040000057802 */ /* 0x000fc80000000f00 */
[----:B-1----:R-:W-:Y:S01]  /*e030*/  LEA R7, R6, R5, 0x18 ;  /* 0x0000000506077211 */ /* 0x002fe200078ec0ff */
[----:B------:R-:W-:-:S04]  /*e040*/  IMAD.MOV.U32 R6, RZ, RZ, 0x1 ;  /* 0x00000001ff067424 */ /* 0x000fc800078e00ff */
[----:B------:R-:W-:Y:S01]  /*e050*/  IMAD R5, R4, 0x8, R7 ;  /* 0x0000000804057824 */ /* 0x000fe200078e0207 */
[----:B------:R-:W-:-:S04]  /*e060*/  SHF.L.U32 R6, R6, 0x1f, RZ ;  /* 0x0000001f06067819 */ /* 0x000fc800000006ff */
[----:B------:R-:W1:Y:S02]  /*e070*/  SYNCS.PHASECHK.TRANS64.TRYWAIT P0, [R5+URZ+0xb060], R6 ;  /* 0x00b06006050075a7 */ /* 0x000e64000800017f */
[----:B-1----:R-:W-:Y:S05]  /*e080*/  @!P0 BRA `(.L_x_67) ;  /* 0x0000000c00988947 */ /* 0x002fea0003800000 */
.L_x_95:
        /* <DEDUP_REMOVED lines=8> */
.L_x_68:
[----:B------:R-:W-:-:S04]  /*e110*/  LOP3.LUT P0, RZ, R0, 0x1f, RZ, 0xc0, !PT ;  /* 0x0000001f00ff7812 */ /* 0x000fc8000780c0ff */
[----:B------:R-:W-:-:S13]  /*e120*/  PLOP3.LUT P0, PT, P0, P2, PT, 0x2a, 0x0 ;  /* 0x000000000000781c */ /* 0x000fda0000704572 */
[----:B------:R-:W-:Y:S05]  /*e130*/  @P0 BRA `(.L_x_69) ;  /* 0x0000000000040947 */ /* 0x000fea0003800000 */
[----:B------:R-:W-:Y:S01]  /*e140*/  BPT.TRAP 0x1 ;  /* 0x000000040000795c */ /* 0x000fe20000300000 */
.L_x_69:
[----:B------:R-:W-:Y:S01]  /*e150*/  R2UR UR16, R4 ;  /* 0x00000000041072ca */ /* 0x000fe200000e0000 */
[----:B------:R-:W-:Y:S01]  /*e160*/  ULDC.64 UR8, c[0x0][0x198] ;  /* 0x0000660000087ab9 */ /* 0x000fe20000000a00 */
[----:B------:R-:W-:Y:S01]  /*e170*/  R2UR UR4, R7 ;  /* 0x00000000070472ca */ /* 0x000fe200000e0000 */
[----:B------:R-:W-:Y:S01]  /*e180*/  UIADD3 UR8, UP0, UR8, 0xf0, URZ ;  /* 0x000000f008087890 */ /* 0x000fe2000ff1e03f */
[----:B------:R-:W-:Y:S01]  /*e190*/  R2UR UR19, R8 ;  /* 0x00000000081372ca */ /* 0x000fe200000e0000 */
[----:B------:R-:W-:Y:S01]  /*e1a0*/  UMOV UR5, 0x10000000 ;  /* 0x1000000000057882 */ /* 0x000fe20000000000 */
[----:B------:R-:W-:Y:S01]  /*e1b0*/  R2UR UR17, R5 ;  /* 0x00000000051172ca */ /* 0x000fe200000e0000 */
[----:B------:R-:W-:Y:S01]  /*e1c0*/  UIADD3.X UR9, URZ, UR9, URZ, UP0, !UPT ;  /* 0x000000093f097290 */ /* 0x000fe200087fe43f */
[----:B------:R-:W-:-:S07]  /*e1d0*/  UMOV UR18, URZ ;  /* 0x0000003f00127c82 */ /* 0x000fce0008000000 */
[----:B------:R-:W-:Y:S02]  /*e1e0*/  ULEA UR16, UR16, UR4, 0xb ;  /* 0x0000000410107291 */ /* 0x000fe4000f8e583f */
[----:B------:R-:W-:Y:S02]  /*e1f0*/  UIADD3 UR19, UR11, UR19, URZ ;  /* 0x000000130b137290 */ /* 0x000fe4000fffe03f */
[----:B------:R-:W-:Y:S01]  /*e200*/  UIADD3 UR17, UR17, 0xb050, URZ ;  /* 0x0000b05011117890 */ /* 0x000fe2000fffe03f */
[----:B------:R-:W-:-:S08]  /*e210*/  UMOV UR4, 0x0 ;  /* 0x0000000000047882 */ /* 0x000fd00000000000 */
[----:B------:R1:W-:Y:S02]  /*e220*/  UTMALDG.4D [UR16], [UR8], desc[UR4] ;  /* 0x00000410080075b4 */ /* 0x0003e40008019000 */
[----:B-1----:R-:W-:Y:S01]  /*e230*/  NOP ;  /* 0x0000000000007918 */ /* 0x002fe20000000000 */
.L_x_66:
[----:B------:R-:W-:Y:S05]  /*e240*/  BSYNC B0 ;  /* 0x0000000000007941 */ /* 0x000fea0003800000 */
.L_x_65:
[----:B------:R-:W-:Y:S01]  /*e250*/  BSSY B0, `(.L_x_70) ;  /* 0x000002e000007945 */ /* 0x000fe20003800000 */
[----:B------:R-:W-:-:S03]  /*e260*/  IMAD.MOV.U32 R8, RZ, RZ, RZ ;  /* 0x000000ffff087224 */ /* 0x000fc600078e00ff */
[----:B------:R-:W-:Y:S05]  /*e270*/  @!P4 BRA `(.L_x_71) ;  /* 0x0000000000acc947 */ /* 0x000fea0003800000 */
[----:B------:R-:W1:Y:S01]  /*e280*/  S2R R5, SR_CgaCtaId ;  /* 0x0000000000057919 */ /* 0x000e620000008800 */
[----:B------:R-:W-:Y:S01]  /*e290*/  MOV R4, 0x400 ;  /* 0x0000040000047802 */ /* 0x000fe20000000f00 */
[----:B------:R-:W-:-:S05]  /*e2a0*/  IMAD.MOV.U32 R7, RZ, RZ, 0x1 ;  /* 0x00000001ff077424 */ /* 0x000fca00078e00ff */
[----:B------:R-:W-:Y:S02]  /*e2b0*/  SHF.L.U32 R7, R7, 0x1f, RZ ;  /* 0x0000001f07077819 */ /* 0x000fe400000006ff */
[----:B-1----:R-:W-:-:S05]  /*e2c0*/  LEA R5, R5, R4, 0x18 ;  /* 0x0000000405057211 */ /* 0x002fca00078ec0ff */
[----:B------:R-:W-:-:S04]  /*e2d0*/  IMAD R4, R2, 0x8, R5 ;  /* 0x0000000802047824 */ /* 0x000fc800078e0205 */
[----:B------:R-:W1:Y:S02]  /*e2e0*/  SYNCS.PHASECHK.TRANS64.TRYWAIT P0, [R4+URZ+0xb028], R7 ;  /* 0x00b02807040075a7 */ /* 0x000e64000800017f */
[----:B-1----:R-:W-:Y:S05]  /*e2f0*/  @!P0 BRA `(.L_x_72) ;  /* 0x0000000c00108947 */ /* 0x002fea0003800000 */
.L_x_96:
        /* <DEDUP_REMOVED lines=8> */
.L_x_73:
[----:B------:R-:W-:-:S04]  /*e380*/  LOP3.LUT P0, RZ, R0, 0x1f, RZ, 0xc0, !PT ;  /* 0x0000001f00ff7812 */ /* 0x000fc8000780c0ff */
[----:B------:R-:W-:-:S13]  /*e390*/  PLOP3.LUT P0, PT, P0, P2, PT, 0x2a, 0x0 ;  /* 0x000000000000781c */ /* 0x000fda0000704572 */
[----:B------:R-:W-:Y:S05]  /*e3a0*/  @P0 BRA `(.L_x_74) ;  /* 0x0000000000040947 */ /* 0x000fea0003800000 */
[----:B------:R-:W-:Y:S01]  /*e3b0*/  BPT.TRAP 0x1 ;  /* 0x000000040000795c */ /* 0x000fe20000300000 */
.L_x_74:
[----:B------:R-:W-:Y:S01]  /*e3c0*/  IMAD R5, R2, 0x2000, R5 ;  /* 0x0000200002057824 */ /* 0x000fe200078e0205 */
[----:B------:R-:W-:Y:S01]  /*e3d0*/  R2UR UR25, R4 ;  /* 0x00000000041972ca */ /* 0x000fe200000e0000 */
[----:B------:R-:W-:Y:S01]  /*e3e0*/  ULDC.64 UR4, c[0x0][0x198] ;  /* 0x0000660000047ab9 */ /* 0x000fe20000000a00 */
[----:B------:R-:W-:Y:S01]  /*e3f0*/  UMOV UR27, URZ ;  /* 0x0000003f001b7c82 */ /* 0x000fe20008000000 */
[----:B------:R-:W-:Y:S01]  /*e400*/  UIADD3 UR4, UP0, UR4, 0x2f0, URZ ;  /* 0x000002f004047890 */ /* 0x000fe2000ff1e03f */
[----:B------:R-:W-:Y:S01]  /*e410*/  R2UR UR16, R5 ;  /* 0x00000000051072ca */ /* 0x000fe200000e0000 */
[----:B------:R-:W-:Y:S01]  /*e420*/  UMOV UR8, 0x0 ;  /* 0x0000000000087882 */ /* 0x000fe20000000000 */
[----:B------:R-:W-:Y:S01]  /*e430*/  UMOV UR9, 0x10000000 ;  /* 0x1000000000097882 */ /* 0x000fe20000000000 */
[----:B------:R-:W-:Y:S01]  /*e440*/  UIADD3.X UR5, URZ, UR5, URZ, UP0, !UPT ;  /* 0x000000053f057290 */ /* 0x000fe200087fe43f */
[----:B------:R-:W-:Y:S01]  /*e450*/  VIADD R2, R2, 0x1 ;  /* 0x0000000102027836 */ /* 0x000fe20000000000 */
[----:B------:R-:W-:Y:S01]  /*e460*/  UMOV UR26, URZ ;  /* 0x0000003f001a7c82 */ /* 0x000fe20008000000 */
[----:B------:R-:W-:Y:S01]  /*e470*/  UMOV UR28, UR20 ;  /* 0x00000014001c7c82 */ /* 0x000fe20008000000 */
[----:B------:R-:W-:Y:S01]  /*e480*/  UMOV UR29, UR21 ;  /* 0x00000015001d7c82 */ /* 0x000fe20008000000 */
[----:B------:R-:W-:Y:S01]  /*e490*/  UMOV UR18, 0x80 ;  /* 0x0000008000127882 */ /* 0x000fe20000000000 */
[----:B------:R-:W-:Y:S01]  /*e4a0*/  UIADD3 UR25, UR25, 0xb000, URZ ;  /* 0x0000b00019197890 */ /* 0x000fe2000fffe03f */
[----:B------:R-:W-:Y:S01]  /*e4b0*/  IMAD.MOV.U32 R8, RZ, RZ, 0x1 ;  /* 0x00000001ff087424 */ /* 0x000fe200078e00ff */
[----:B------:R-:W-:-:S02]  /*e4c0*/  UMOV UR19, UR27 ;  /* 0x0000001b00137c82 */ /* 0x000fc40008000000 */
[----:B------:R-:W-:Y:S02]  /*e4d0*/  UIADD3 UR24, UR16, 0x1000, URZ ;  /* 0x0000100010187890 */ /* 0x000fe4000fffe03f */
[----:B------:R-:W-:Y:S01]  /*e4e0*/  UIADD3 UR16, UR16, 0x2000, URZ ;  /* 0x0000200010107890 */ /* 0x000fe2000fffe03f */
[----:B------:R-:W-:-:S06]  /*e4f0*/  UMOV UR17, UR25 ;  /* 0x0000001900117c82 */ /* 0x000fcc0008000000 */
[----:B------:R1:W-:Y:S02]  /*e500*/  UTMALDG.4D [UR24], [UR4], desc[UR8] ;  /* 0x00000818040075b4 */ /* 0x0003e40008019000 */
[----:B------:R1:W-:Y:S02]  /*e510*/  UTMALDG.4D [UR16], [UR4], desc[UR8] ;  /* 0x00000810040075b4 */ /* 0x0003e40008019000 */
[----:B-1----:R-:W-:Y:S01]  /*e520*/  NOP ;  /* 0x0000000000007918 */ /* 0x002fe20000000000 */
.L_x_71:
[----:B------:R-:W-:Y:S05]  /*e530*/  BSYNC B0 ;  /* 0x0000000000007941 */ /* 0x000fea0003800000 */
.L_x_70:
[----:B------:R-:W-:-:S13]  /*e540*/  ISETP.GE.AND P0, PT, R3, 0x101, PT ;  /* 0x000001010300780c */ /* 0x000fda0003f06270 */
[----:B------:R-:W-:Y:S05]  /*e550*/  @!P0 EXIT ;  /* 0x000000000000894d */ /* 0x000fea0003800000 */
[----:B------:R-:W-:Y:S01]  /*e560*/  VIADD R3, R3, 0xff ;  /* 0x000000ff03037836 */ /* 0x000fe20000000000 */
[----:B------:R-:W-:Y:S01]  /*e570*/  LOP3.LUT P0, RZ, R0, 0x1f, RZ, 0xc0, !PT ;  /* 0x0000001f00ff7812 */ /* 0x000fe2000780c0ff */
[----:B------:R-:W-:Y:S03]  /*e580*/  BSSY B0, `(.L_x_75) ;  /* 0x0000061000007945 */ /* 0x000fe60003800000 */
[----:B------:R-:W-:Y:S02]  /*e590*/  SHF.R.S32.HI R0, RZ, 0x1f, R3 ;  /* 0x0000001fff007819 */ /* 0x000fe40000011403 */
[----:B------:R-:W-:Y:S02]  /*e5a0*/  PLOP3.LUT P0, PT, P0, P2, PT, 0x2a, 0x0 ;  /* 0x000000000000781c */ /* 0x000fe40000704572 */
[----:B------:R-:W-:Y:S01]  /*e5b0*/  LEA.HI R0, R0, R3, RZ, 0x8 ;  /* 0x0000000300007211 */ /* 0x000fe200078f40ff */
[----:B------:R-:W-:-:S03]  /*e5c0*/  IMAD.U32 R3, RZ, RZ, UR6 ;  /* 0x00000006ff037e24 */ /* 0x000fc6000f8e00ff */
[----:B------:R-:W-:Y:S02]  /*e5d0*/  SHF.R.S32.HI R4, RZ, 0x8, R0 ;  /* 0x00000008ff047819 */ /* 0x000fe40000011400 */
[----:B------:R-:W-:Y:S01]  /*e5e0*/  LOP3.LUT R0, R3, 0x2, RZ, 0xfc, !PT ;  /* 0x0000000203007812 */ /* 0x000fe200078efcff */
[----:B------:R-:W-:Y:S02]  /*e5f0*/  IMAD.MOV.U32 R3, RZ, RZ, 0x1 ;  /* 0x00000001ff037424 */ /* 0x000fe400078e00ff */
[----:B------:R-:W-:-:S07]  /*e600*/  IMAD.SHL.U32 R4, R4, 0x2, RZ ;  /* 0x0000000204047824 */ /* 0x000fce00078e00ff */
.L_x_86:
[----:B------:R-:W-:Y:S04]  /*e610*/  BSSY B1, `(.L_x_76) ;  /* 0x0000025000017945 */ /* 0x000fe80003800000 */
[----:B------:R-:W-:Y:S05]  /*e620*/  @!P3 BRA `(.L_x_77) ;  /* 0x00000000008cb947 */ /* 0x000fea0003800000 */
[----:B------:R-:W1:Y:S01]  /*e630*/  S2R R6, SR_CgaCtaId ;  /* 0x0000000000067919 */ /* 0x000e620000008800 */
[----:B------:R-:W-:-:S04]  /*e640*/  MOV R5, 0x400 ;  /* 0x0000040000057802 */ /* 0x000fc80000000f00 */
[----:B-1----:R-:W-:Y:S02]  /*e650*/  LEA R7, R6, R5, 0x18 ;  /* 0x0000000506077211 */ /* 0x002fe400078ec0ff */
[----:B------:R-:W-:-:S03]  /*e660*/  SHF.L.U32 R5, R3, 0x1f, RZ ;  /* 0x0000001f03057819 */ /* 0x000fc600000006ff */
[----:B------:R-:W-:-:S04]  /*e670*/  IMAD R6, R2, 0x8, R7 ;  /* 0x0000000802067824 */ /* 0x000fc800078e0207 */
[----:B------:R-:W1:Y:S02]  /*e680*/  SYNCS.PHASECHK.TRANS64.TRYWAIT P4, [R6+URZ+0xb028], R5 ;  /* 0x00b02805060075a7 */ /* 0x000e64000808017f */
[----:B-1----:R-:W-:Y:S05]  /*e690*/  @!P4 BRA `(.L_x_78) ;  /* 0x00000008003cc947 */ /* 0x002fea0003800000 */
.L_x_97:
[----:B-1----:R-:W-:-:S04]  /*e6a0*/  @P2 IMAD.MOV.U32 R5, RZ, RZ, 0x2000 ;  /* 0x00002000ff052424 */ /* 0x002fc800078e00ff */
[----:B------:R1:W-:Y:S02]  /*e6b0*/  @P2 SYNCS.ARRIVE.TRANS64 RZ, [R6+URZ+0xb000], R5 ;  /* 0x00b0000506ff29a7 */ /* 0x0003e4000800003f */
[----:B-1----:R-:W-:-:S04]  /*e6c0*/  PRMT R5, R0, 0x9910, RZ ;  /* 0x0000991000057816 */ /* 0x002fc800000000ff */
[----:B------:R-:W-:-:S13]  /*e6d0*/  ISETP.NE.AND P4, PT, R5, 0x2, PT ;  /* 0x000000020500780c */ /* 0x000fda0003f85270 */
[----:B------:R-:W-:Y:S05]  /*e6e0*/  @P4 BRA `(.L_x_79) ;  /* 0x0000000000044947 */ /* 0x000fea0003800000 */
[----:B------:R-:W-:Y:S01]  /*e6f0*/  BPT.TRAP 0x1 ;  /* 0x000000040000795c */ /* 0x000fe20000300000 */
.L_x_79:
[----:B------:R-:W-:Y:S05]  /*e700*/  @P0 BRA `(.L_x_80) ;  /* 0x0000000000040947 */ /* 0x000fea0003800000 */
[----:B------:R-:W-:Y:S01]  /*e710*/  BPT.TRAP 0x1 ;  /* 0x000000040000795c */ /* 0x000fe20000300000 */
.L_x_80:
[----:B------:R-:W-:Y:S01]  /*e720*/  IMAD R7, R2, 0x2000, R7 ;  /* 0x0000200002077824 */ /* 0x000fe200078e0207 */
[----:B------:R-:W-:Y:S01]  /*e730*/  R2UR UR17, R6 ;  /* 0x00000000061172ca */ /* 0x000fe200000e0000 */
[----:B------:R-:W-:Y:S01]  /*e740*/  ULDC.64 UR4, c[0x0][0x198] ;  /* 0x0000660000047ab9 */ /* 0x000fe20000000a00 */
[----:B------:R-:W-:Y:S01]  /*e750*/  R2UR UR19, R8 ;  /* 0x00000000081372ca */ /* 0x000fe200000e0000 */
[----:B------:R-:W-:Y:S01]  /*e760*/  UIADD3 UR4, UP0, UR4, 0x1f0, URZ ;  /* 0x000001f004047890 */ /* 0x000fe2000ff1e03f */
[----:B------:R-:W-:Y:S01]  /*e770*/  R2UR UR16, R7 ;  /* 0x00000000071072ca */ /* 0x000fe200000e0000 */
[----:B------:R-:W-:Y:S01]  /*e780*/  UMOV UR8, 0x0 ;  /* 0x0000000000087882 */ /* 0x000fe20000000000 */
[----:B------:R-:W-:Y:S01]  /*e790*/  UMOV UR9, 0x10000000 ;  /* 0x1000000000097882 */ /* 0x000fe20000000000 */
[----:B------:R-:W-:Y:S01]  /*e7a0*/  UIADD3.X UR5, URZ, UR5, URZ, UP0, !UPT ;  /* 0x000000053f057290 */ /* 0x000fe200087fe43f */
[----:B------:R-:W-:Y:S01]  /*e7b0*/  VIADD R5, R2, 0x1 ;  /* 0x0000000102057836 */ /* 0x000fe20000000000 */
[----:B------:R-:W-:-:S04]  /*e7c0*/  UMOV UR18, URZ ;  /* 0x0000003f00127c82 */ /* 0x000fc80008000000 */
[----:B------:R-:W-:Y:S01]  /*e7d0*/  UIADD3 UR17, UR17, 0xb000, URZ ;  /* 0x0000b00011117890 */ /* 0x000fe2000fffe03f */
[----:B------:R-:W-:Y:S01]  /*e7e0*/  ISETP.NE.AND P4, PT, R5, 0x5, PT ;  /* 0x000000050500780c */ /* 0x000fe20003f85270 */
[----:B------:R-:W-:Y:S02]  /*e7f0*/  USHF.L.U32 UR19, UR19, 0x8, URZ ;  /* 0x0000000813137899 */ /* 0x000fe4000800063f */
[----:B------:R-:W-:Y:S01]  /*e800*/  UIADD3 UR16, UR16, 0x1000, URZ ;  /* 0x0000100010107890 */ /* 0x000fe2000fffe03f */
[----:B------:R-:W-:-:S04]  /*e810*/  SEL R2, RZ, 0x1, P4 ;  /* 0x00000001ff027807 */ /* 0x000fc80002000000 */
[----:B------:R-:W-:Y:S02]  /*e820*/  LOP3.LUT R3, R3, R2, RZ, 0x3c, !PT ;  /* 0x0000000203037212 */ /* 0x000fe400078e3cff */
[----:B------:R-:W-:Y:S02]  /*e830*/  SEL R2, R5, RZ, P4 ;  /* 0x000000ff05027207 */ /* 0x000fe40002000000 */
[----:B------:R1:W-:Y:S02]  /*e840*/  UTMALDG.4D [UR16], [UR4], desc[UR8] ;  /* 0x00000810040075b4 */ /* 0x0003e40008019000 */
[----:B-1----:R-:W-:-:S03]  /*e850*/  NOP ;  /* 0x0000000000007918 */ /* 0x002fc60000000000 */
.L_x_77:
[----:B------:R-:W-:Y:S05]  /*e860*/  BSYNC B1 ;  /* 0x0000000000017941 */ /* 0x000fea0003800000 */
.L_x_76:
[----:B------:R-:W-:Y:S01]  /*e870*/  ISETP.LT.OR P4, PT, R4, 0x4, !P3 ;  /* 0x000000040400780c */ /* 0x000fe20005f81670 */
[----:B------:R-:W-:-:S12]  /*e880*/  BSSY B1, `(.L_x_81) ;  /* 0x000002d000017945 */ /* 0x000fd80003800000 */
[----:B------:R-:W-:Y:S05]  /*e890*/  @P4 BRA `(.L_x_82) ;  /* 0x0000000000ac4947 */ /* 0x000fea0003800000 */
[----:B------:R-:W1:Y:S01]  /*e8a0*/  S2R R6, SR_CgaCtaId ;  /* 0x0000000000067919 */ /* 0x000e620000008800 */
[----:B------:R-:W-:Y:S02]  /*e8b0*/  MOV R5, 0x400 ;  /* 0x0000040000057802 */ /* 0x000fe40000000f00 */
[----:B------:R-:W-:Y:S02]  /*e8c0*/  SHF.L.U32 R7, R3, 0x1f, RZ ;  /* 0x0000001f03077819 */ /* 0x000fe400000006ff */
[----:B-1----:R-:W-:-:S05]  /*e8d0*/  LEA R5, R6, R5, 0x18 ;  /* 0x0000000506057211 */ /* 0x002fca00078ec0ff */
[----:B------:R-:W-:-:S04]  /*e8e0*/  IMAD R6, R2, 0x8, R5 ;  /* 0x0000000802067824 */ /* 0x000fc800078e0205 */
[----:B------:R-:W1:Y:S02]  /*e8f0*/  SYNCS.PHASECHK.TRANS64.TRYWAIT P4, [R6+URZ+0xb028], R7 ;  /* 0x00b02807060075a7 */ /* 0x000e64000808017f */
[----:B-1----:R-:W-:Y:S05]  /*e900*/  @!P4 BRA `(.L_x_83) ;  /* 0x0000000400b4c947 */ /* 0x002fea0003800000 */
.L_x_98:
[----:B-1----:R-:W-:-:S04]  /*e910*/  @P1 IMAD.MOV.U32 R7, RZ, RZ, 0x2000 ;  /* 0x00002000ff071424 */ /* 0x002fc800078e00ff */
[----:B------:R1:W-:Y:S02]  /*e920*/  @P1 SYNCS.ARRIVE.TRANS64 RZ, [R6+URZ+0xb000], R7 ;  /* 0x00b0000706ff19a7 */ /* 0x0003e4000800003f */
[----:B-1----:R-:W-:-:S04]  /*e930*/  PRMT R7, R0, 0x9910, RZ ;  /* 0x0000991000077816 */ /* 0x002fc800000000ff */
[----:B------:R-:W-:-:S13]  /*e940*/  ISETP.NE.AND P4, PT, R7, 0x2, PT ;  /* 0x000000020700780c */ /* 0x000fda0003f85270 */
[----:B------:R-:W-:Y:S05]  /*e950*/  @P4 BRA `(.L_x_84) ;  /* 0x0000000000044947 */ /* 0x000fea0003800000 */
[----:B------:R-:W-:Y:S01]  /*e960*/  BPT.TRAP 0x1 ;  /* 0x000000040000795c */ /* 0x000fe20000300000 */
.L_x_84:
[----:B------:R-:W-:Y:S05]  /*e970*/  @P0 BRA `(.L_x_85) ;  /* 0x0000000000040947 */ /* 0x000fea0003800000 */
[----:B------:R-:W-:Y:S01]  /*e980*/  BPT.TRAP 0x1 ;  /* 0x000000040000795c */ /* 0x000fe20000300000 */
.L_x_85:
[----:B------:R-:W-:Y:S01]  /*e990*/  IMAD R5, R2, 0x2000, R5 ;  /* 0x0000200002057824 */ /* 0x000fe200078e0205 */
[----:B------:R-:W-:Y:S01]  /*e9a0*/  R2UR UR26, R8 ;  /* 0x00000000081a72ca */ /* 0x000fe200000e0000 */
[----:B------:R-:W-:Y:S01]  /*e9b0*/  ULDC.64 UR4, c[0x0][0x198] ;  /* 0x0000660000047ab9 */ /* 0x000fe20000000a00 */
[----:B------:R-:W-:Y:S01]  /*e9c0*/  R2UR UR25, R6 ;  /* 0x00000000061972ca */ /* 0x000fe200000e0000 */
[----:B------:R-:W-:Y:S01]  /*e9d0*/  UIADD3 UR4, UP0, UR4, 0x2f0, URZ ;  /* 0x000002f004047890 */ /* 0x000fe2000ff1e03f */
[----:B------:R-:W-:Y:S01]  /*e9e0*/  R2UR UR16, R5 ;  /* 0x00000000051072ca */ /* 0x000fe200000e0000 */
[----:B------:R-:W-:Y:S01]  /*e9f0*/  UMOV UR27, URZ ;  /* 0x0000003f001b7c82 */ /* 0x000fe20008000000 */
[----:B------:R-:W-:Y:S01]  /*ea00*/  UMOV UR8, 0x0 ;  /* 0x0000000000087882 */ /* 0x000fe20000000000 */
[----:B------:R-:W-:Y:S01]  /*ea10*/  UIADD3.X UR5, URZ, UR5, URZ, UP0, !UPT ;  /* 0x000000053f057290 */ /* 0x000fe200087fe43f */
[----:B------:R-:W-:Y:S01]  /*ea20*/  VIADD R2, R2, 0x1 ;  /* 0x0000000102027836 */ /* 0x000fe20000000000 */
[----:B------:R-:W-:Y:S01]  /*ea30*/  UMOV UR9, 0x10000000 ;  /* 0x1000000000097882 */ /* 0x000fe20000000000 */
[----:B------:R-:W-:Y:S01]  /*ea40*/  UMOV UR28, UR20 ;  /* 0x00000014001c7c82 */ /* 0x000fe20008000000 */
[----:B------:R-:W-:Y:S01]  /*ea50*/  UMOV UR29, UR21 ;  /* 0x00000015001d7c82 */ /* 0x000fe20008000000 */
[----:B------:R-:W-:Y:S01]  /*ea60*/  UMOV UR19, UR27 ;  /* 0x0000001b00137c82 */ /* 0x000fe20008000000 */
[----:B------:R-:W-:Y:S01]  /*ea70*/  USHF.L.U32 UR26, UR26, 0x8, URZ ;  /* 0x000000081a1a7899 */ /* 0x000fe2000800063f */
[----:B------:R-:W-:Y:S01]  /*ea80*/  ISETP.NE.AND P4, PT, R2, 0x5, PT ;  /* 0x000000050200780c */ /* 0x000fe20003f85270 */
[----:B------:R-:W-:Y:S01]  /*ea90*/  UIADD3 UR25, UR25, 0xb000, URZ ;  /* 0x0000b00019197890 */ /* 0x000fe2000fffe03f */
[----:B------:R-:W-:Y:S01]  /*eaa0*/  VIADD R8, R8, 0x1 ;  /* 0x0000000108087836 */ /* 0x000fe20000000000 */
[----:B------:R-:W-:Y:S01]  /*eab0*/  UIADD3 UR24, UR16, 0x1000, URZ ;  /* 0x0000100010187890 */ /* 0x000fe2000fffe03f */
[----:B------:R-:W-:Y:S01]  /*eac0*/  SEL R6, RZ, 0x1, P4 ;  /* 0x00000001ff067807 */ /* 0x000fe20002000000 */
[----:B------:R-:W-:Y:S01]  /*ead0*/  UIADD3 UR18, UR26, 0x80, URZ ;  /* 0x000000801a127890 */ /* 0x000fe2000fffe03f */
[----:B------:R-:W-:Y:S01]  /*eae0*/  SEL R2, R2, RZ, P4 ;  /* 0x000000ff02027207 */ /* 0x000fe20002000000 */
[----:B------:R-:W-:Y:S01]  /*eaf0*/  UIADD3 UR16, UR16, 0x2000, URZ ;  /* 0x0000200010107890 */ /* 0x000fe2000fffe03f */
[----:B------:R-:W-:Y:S01]  /*eb00*/  LOP3.LUT R3, R3, R6, RZ, 0x3c, !PT ;  /* 0x0000000603037212 */ /* 0x000fe200078e3cff */
[----:B------:R-:W-:-:S03]  /*eb10*/  UMOV UR17, UR25 ;  /* 0x0000001900117c82 */ /* 0x000fc60008000000 */
[----:B------:R1:W-:Y:S04]  /*eb20*/  UTMALDG.4D [UR24], [UR4], desc[UR8] ;  /* 0x00000818040075b4 */ /* 0x0003e80008019000 */
[----:B------:R1:W-:Y:S02]  /*eb30*/  UTMALDG.4D [UR16], [UR4], desc[UR8] ;  /* 0x00000810040075b4 */ /* 0x0003e40008019000 */
[----:B-1----:R-:W-:Y:S01]  /*eb40*/  NOP ;  /* 0x0000000000007918 */ /* 0x002fe20000000000 */
.L_x_82:
[----:B------:R-:W-:Y:S05]  /*eb50*/  BSYNC B1 ;  /* 0x0000000000017941 */ /* 0x000fea0003800000 */
.L_x_81:
[C---:B------:R-:W-:Y:S01]  /*eb60*/  ISETP.GT.AND P4, PT, R4.reuse, 0x4, PT ;  /* 0x000000040400780c */ /* 0x040fe20003f84270 */
[----:B------:R-:W-:-:S12]  /*eb70*/  VIADD R4, R4, 0xfffffffe ;  /* 0xfffffffe04047836 */ /* 0x000fd80000000000 */
[----:B------:R-:W-:Y:S05]  /*eb80*/  @P4 BRA `(.L_x_86) ;  /* 0xfffffff800a04947 */ /* 0x000fea000383ffff */
[----:B------:R-:W-:Y:S05]  /*eb90*/  BSYNC B0 ;  /* 0x0000000000007941 */ /* 0x000fea0003800000 */
.L_x_75:
[----:B------:R-:W-:Y:S05]  /*eba0*/  EXIT ;  /* 0x000000000000794d */ /* 0x000fea0003800000 */
.L_x_15:
[----:B--2---:R-:W-:-:S04]  /*ebb0*/  IMAD.U32 R3, RZ, RZ, UR7 ;  /* 0x00000007ff037e24 */ /* 0x004fc8000f8e00ff */
[----:B------:R2:W3:Y:S03]  /*ebc0*/  SYNCS.PHASECHK.TRANS64.TRYWAIT P1, [R3+URZ+0xb050], R2 ;  /* 0x00b05002030075a7 */ /* 0x0004e6000802017f */
[----:B---3--:R-:W-:Y:S05]  /*ebd0*/  @!P1 NANOSLEEP.SYNCS 0x989680 ;  /* 0x009896800000995d */ /* 0x008fea0003900000 */
[----:B------:R-:W3:Y:S02]  /*ebe0*/  @!P1 SYNCS.PHASECHK.TRANS64 P1, [R3+URZ+0xb050], R2 ;  /* 0x00b05002030095a7 */ /* 0x000ee4000802007f */
[----:B---3--:R-:W-:Y:S05]  /*ebf0*/  @!P1 BRA `(.L_x_15) ;  /* 0xfffffffc00ec9947 */ /* 0x008fea000383ffff */
[----:B------:R-:W-:Y:S05]  /*ec00*/  BRA `(.L_x_87) ;  /* 0xffffff2000407947 */ /* 0x000fea000383ffff */
.L_x_17:
[----:B--2---:R-:W-:-:S04]  /*ec10*/  IMAD.U32 R2, RZ, RZ, UR37 ;  /* 0x00000025ff027e24 */ /* 0x004fc8000f8e00ff */
[----:B------:R2:W3:Y:S03]  /*ec20*/  SYNCS.PHASECHK.TRANS64.TRYWAIT P1, [R2+URZ+0xb000], R3 ;  /* 0x00b00003020075a7 */ /* 0x0004e6000802017f */
[----:B---3--:R-:W-:Y:S05]  /*ec30*/  @!P1 NANOSLEEP.SYNCS 0x989680 ;  /* 0x009896800000995d */ /* 0x008fea0003900000 */
[----:B------:R-:W3:Y:S02]  /*ec40*/  @!P1 SYNCS.PHASECHK.TRANS64 P1, [R2+URZ+0xb000], R3 ;  /* 0x00b00003020095a7 */ /* 0x000ee4000802007f */
[----:B---3--:R-:W-:Y:S05]  /*ec50*/  @!P1 BRA `(.L_x_17) ;  /* 0xfffffffc00ec9947 */ /* 0x008fea000383ffff */
[----:B------:R-:W-:Y:S05]  /*ec60*/  BRA `(.L_x_88) ;  /* 0xffffff2000447947 */ /* 0x000fea000383ffff */
.L_x_18:
[----:B--2---:R-:W-:-:S04]  /*ec70*/  IMAD.U32 R5, RZ, RZ, UR10 ;  /* 0x0000000aff057e24 */ /* 0x004fc8000f8e00ff */
[----:B------:R2:W3:Y:S03]  /*ec80*/  SYNCS.PHASECHK.TRANS64.TRYWAIT P1, [R5+URZ], R2 ;  /* 0x00000002050075a7 */ /* 0x0004e6000802017f */
[----:B---3--:R-:W-:Y:S05]  /*ec90*/  @!P1 NANOSLEEP.SYNCS 0x989680 ;  /* 0x009896800000995d */ /* 0x008fea0003900000 */
[----:B------:R-:W3:Y:S02]  /*eca0*/  @!P1 SYNCS.PHASECHK.TRANS64 P1, [R5+URZ], R2 ;  /* 0x00000002050095a7 */ /* 0x000ee4000802007f */
[----:B---3--:R-:W-:Y:S05]  /*ecb0*/  @!P1 BRA `(.L_x_18) ;  /* 0xfffffffc00ec9947 */ /* 0x008fea000383ffff */
[----:B------:R-:W-:Y:S05]  /*ecc0*/  BRA `(.L_x_89) ;  /* 0xffffff2000487947 */ /* 0x000fea000383ffff */
.L_x_20:
[----:B-1----:R-:W-:-:S04]  /*ecd0*/  IMAD.U32 R10, RZ, RZ, UR37 ;  /* 0x00000025ff0a7e24 */ /* 0x002fc8000f8e00ff */
[----:B------:R1:W2:Y:S03]  /*ece0*/  SYNCS.PHASECHK.TRANS64.TRYWAIT P1, [R10+URZ+0xb008], R3 ;  /* 0x00b008030a0075a7 */ /* 0x0002a6000802017f */
[----:B--2---:R-:W-:Y:S05]  /*ecf0*/  @!P1 NANOSLEEP.SYNCS 0x989680 ;  /* 0x009896800000995d */ /* 0x004fea0003900000 */
[----:B------:R-:W2:Y:S02]  /*ed00*/  @!P1 SYNCS.PHASECHK.TRANS64 P1, [R10+URZ+0xb008], R3 ;  /* 0x00b008030a0095a7 */ /* 0x000ea4000802007f */
[----:B--2---:R-:W-:Y:S05]  /*ed10*/  @!P1 BRA `(.L_x_20) ;  /* 0xfffffffc00ec9947 */ /* 0x004fea000383ffff */
[----:B------:R-:W-:Y:S05]  /*ed20*/  BRA `(.L_x_90) ;  /* 0xffffff7800787947 */ /* 0x000fea000383ffff */
.L_x_25:
[----:B-1----:R-:W-:-:S04]  /*ed30*/  IMAD.U32 R13, RZ, RZ, UR6 ;  /* 0x00000006ff0d7e24 */ /* 0x002fc8000f8e00ff */
[----:B------:R1:W2:Y:S03]  /*ed40*/  SYNCS.PHASECHK.TRANS64.TRYWAIT P2, [R13+URZ+0xb000], R2 ;  /* 0x00b000020d0075a7 */ /* 0x0002a6000804017f */
[----:B--2---:R-:W-:Y:S05]  /*ed50*/  @!P2 NANOSLEEP.SYNCS 0x989680 ;  /* 0x009896800000a95d */ /* 0x004fea0003900000 */
[----:B------:R-:W2:Y:S02]  /*ed60*/  @!P2 SYNCS.PHASECHK.TRANS64 P2, [R13+URZ+0xb000], R2 ;  /* 0x00b000020d00a5a7 */ /* 0x000ea4000804007f */
[----:B--2---:R-:W-:Y:S05]  /*ed70*/  @!P2 BRA `(.L_x_25) ;  /* 0xfffffffc00eca947 */ /* 0x004fea000383ffff */
[----:B------:R-:W-:Y:S05]  /*ed80*/  BRA `(.L_x_91) ;  /* 0xffffff7c00747947 */ /* 0x000fea000383ffff */
.L_x_29:
[----:B-1----:R-:W-:-:S04]  /*ed90*/  IMAD.U32 R12, RZ, RZ, UR6 ;  /* 0x00000006ff0c7e24 */ /* 0x002fc8000f8e00ff */
[----:B------:R1:W2:Y:S03]  /*eda0*/  SYNCS.PHASECHK.TRANS64.TRYWAIT P2, [R12+URZ+0xb000], R13 ;  /* 0x00b0000d0c0075a7 */ /* 0x0002a6000804017f */
[----:B--2---:R-:W-:Y:S05]  /*edb0*/  @!P2 NANOSLEEP.SYNCS 0x989680 ;  /* 0x009896800000a95d */ /* 0x004fea0003900000 */
[----:B------:R-:W2:Y:S02]  /*edc0*/  @!P2 SYNCS.PHASECHK.TRANS64 P2, [R12+URZ+0xb000], R13 ;  /* 0x00b0000d0c00a5a7 */ /* 0x000ea4000804007f */
[----:B--2---:R-:W-:Y:S05]  /*edd0*/  @!P2 BRA `(.L_x_29) ;  /* 0xfffffffc00eca947 */ /* 0x004fea000383ffff */
[----:B------:R-:W-:Y:S05]  /*ede0*/  BRA `(.L_x_28) ;  /* 0xffffffd400ec7947 */ /* 0x000fea000383ffff */
.L_x_45:
[----:B-1----:R-:W-:-:S04]  /*edf0*/  IMAD.U32 R3, RZ, RZ, UR4 ;  /* 0x00000004ff037e24 */ /* 0x002fc8000f8e00ff */
[----:B------:R1:W2:Y:S03]  /*ee00*/  SYNCS.PHASECHK.TRANS64.TRYWAIT P0, [R3+URZ+0xb098], R0 ;  /* 0x00b09800030075a7 */ /* 0x0002a6000800017f */
[----:B--2---:R-:W-:Y:S05]  /*ee10*/  @!P0 NANOSLEEP.SYNCS 0x989680 ;  /* 0x009896800000895d */ /* 0x004fea0003900000 */
[----:B------:R-:W2:Y:S02]  /*ee20*/  @!P0 SYNCS.PHASECHK.TRANS64 P0, [R3+URZ+0xb098], R0 ;  /* 0x00b09800030085a7 */ /* 0x000ea4000800007f */
[----:B--2---:R-:W-:Y:S05]  /*ee30*/  @!P0 BRA `(.L_x_45) ;  /* 0xfffffffc00ec8947 */ /* 0x004fea000383ffff */
[----:B------:R-:W-:Y:S05]  /*ee40*/  BRA `(.L_x_92) ;  /* 0xffffffe000607947 */ /* 0x000fea000383ffff */
.L_x_57:
[----:B--2---:R2:W4:Y:S02]  /*ee50*/  SYNCS.PHASECHK.TRANS64.TRYWAIT P0, [R4+URZ+0xb060], R3 ;  /* 0x00b06003040075a7 */ /* 0x004524000800017f */
[----:B----4-:R-:W-:Y:S05]  /*ee60*/  @!P0 NANOSLEEP.SYNCS 0x989680 ;  /* 0x009896800000895d */ /* 0x010fea0003900000 */
[----:B------:R-:W4:Y:S02]  /*ee70*/  @!P0 SYNCS.PHASECHK.TRANS64 P0, [R4+URZ+0xb060], R3 ;  /* 0x00b06003040085a7 */ /* 0x000f24000800007f */
[----:B----4-:R-:W-:Y:S05]  /*ee80*/  @!P0 BRA `(.L_x_57) ;  /* 0xfffffffc00f08947 */ /* 0x010fea000383ffff */
[----:B------:R-:W-:Y:S05]  /*ee90*/  BRA `(.L_x_93) ;  /* 0xffffffec00547947 */ /* 0x000fea000383ffff */
.L_x_62:
[----:B-1----:R1:W2:Y:S02]  /*eea0*/  SYNCS.PHASECHK.TRANS64.TRYWAIT P0, [R5+URZ+0xb028], R2 ;  /* 0x00b02802050075a7 */ /* 0x0022a4000800017f */
[----:B--2---:R-:W-:Y:S05]  /*eeb0*/  @!P0 NANOSLEEP.SYNCS 0x989680 ;  /* 0x009896800000895d */ /* 0x004fea0003900000 */
[----:B------:R-:W2:Y:S02]  /*eec0*/  @!P0 SYNCS.PHASECHK.TRANS64 P0, [R5+URZ+0xb028], R2 ;  /* 0x00b02802050085a7 */ /* 0x000ea4000800007f */
[----:B--2---:R-:W-:Y:S05]  /*eed0*/  @!P0 BRA `(.L_x_62) ;  /* 0xfffffffc00f08947 */ /* 0x004fea000383ffff */
[----:B------:R-:W-:Y:S05]  /*eee0*/  BRA `(.L_x_94) ;  /* 0xffffffec00d87947 */ /* 0x000fea000383ffff */
.L_x_67:
[----:B-1----:R1:W2:Y:S02]  /*eef0*/  SYNCS.PHASECHK.TRANS64.TRYWAIT P0, [R5+URZ+0xb060], R6 ;  /* 0x00b06006050075a7 */ /* 0x0022a4000800017f */
[----:B--2---:R-:W-:Y:S05]  /*ef00*/  @!P0 NANOSLEEP.SYNCS 0x989680 ;  /* 0x009896800000895d */ /* 0x004fea0003900000 */
[----:B------:R-:W2:Y:S02]  /*ef10*/  @!P0 SYNCS.PHASECHK.TRANS64 P0, [R5+URZ+0xb060], R6 ;  /* 0x00b06006050085a7 */ /* 0x000ea4000800007f */
[----:B--2---:R-:W-:Y:S05]  /*ef20*/  @!P0 BRA `(.L_x_67) ;  /* 0xfffffffc00f08947 */ /* 0x004fea000383ffff */
[----:B------:R-:W-:Y:S05]  /*ef30*/  BRA `(.L_x_95) ;  /* 0xfffffff000547947 */ /* 0x000fea000383ffff */
.L_x_72:
[----:B-1----:R1:W2:Y:S02]  /*ef40*/  SYNCS.PHASECHK.TRANS64.TRYWAIT P0, [R4+URZ+0xb028], R7 ;  /* 0x00b02807040075a7 */ /* 0x0022a4000800017f */
[----:B--2---:R-:W-:Y:S05]  /*ef50*/  @!P0 NANOSLEEP.SYNCS 0x989680 ;  /* 0x009896800000895d */ /* 0x004fea0003900000 */
[----:B------:R-:W2:Y:S02]  /*ef60*/  @!P0 SYNCS.PHASECHK.TRANS64 P0, [R4+URZ+0xb028], R7 ;  /* 0x00b02807040085a7 */ /* 0x000ea4000800007f */
[----:B--2---:R-:W-:Y:S05]  /*ef70*/  @!P0 BRA `(.L_x_72) ;  /* 0xfffffffc00f08947 */ /* 0x004fea000383ffff */
[----:B------:R-:W-:Y:S05]  /*ef80*/  BRA `(.L_x_96) ;  /* 0xfffffff000dc7947 */ /* 0x000fea000383ffff */
.L_x_78:
[----:B-1----:R1:W2:Y:S02]  /*ef90*/  SYNCS.PHASECHK.TRANS64.TRYWAIT P4, [R6+URZ+0xb028], R5 ;  /* 0x00b02805060075a7 */ /* 0x0022a4000808017f */
[----:B--2---:R-:W-:Y:S05]  /*efa0*/  @!P4 NANOSLEEP.SYNCS 0x989680 ;  /* 0x009896800000c95d */ /* 0x004fea0003900000 */
[----:B------:R-:W2:Y:S02]  /*efb0*/  @!P4 SYNCS.PHASECHK.TRANS64 P4, [R6+URZ+0xb028], R5 ;  /* 0x00b028050600c5a7 */ /* 0x000ea4000808007f */
[----:B--2---:R-:W-:Y:S05]  /*efc0*/  @!P4 BRA `(.L_x_78) ;  /* 0xfffffffc00f0c947 */ /* 0x004fea000383ffff */
[----:B------:R-:W-:Y:S05]  /*efd0*/  BRA `(.L_x_97) ;  /* 0xfffffff400b07947 */ /* 0x000fea000383ffff */
.L_x_83:
[----:B-1----:R1:W2:Y:S02]  /*efe0*/  SYNCS.PHASECHK.TRANS64.TRYWAIT P4, [R6+URZ+0xb028], R7 ;  /* 0x00b02807060075a7 */ /* 0x0022a4000808017f */
[----:B--2---:R-:W-:Y:S05]  /*eff0*/  @!P4 NANOSLEEP.SYNCS 0x989680 ;  /* 0x009896800000c95d */ /* 0x004fea0003900000 */
[----:B------:R-:W2:Y:S02]  /*f000*/  @!P4 SYNCS.PHASECHK.TRANS64 P4, [R6+URZ+0xb028], R7 ;  /* 0x00b028070600c5a7 */ /* 0x000ea4000808007f */
[----:B--2---:R-:W-:Y:S05]  /*f010*/  @!P4 BRA `(.L_x_83) ;  /* 0xfffffffc00f0c947 */ /* 0x004fea000383ffff */
[----:B------:R-:W-:Y:S05]  /*f020*/  BRA `(.L_x_98) ;  /* 0xfffffff800387947 */ /* 0x000fea000383ffff */
        .weak           $__internal_0_$__cuda_sm20_rcp_rn_f32_slowpath
        .type           $__internal_0_$__cuda_sm20_rcp_rn_f32_slowpath,@function
        .size           $__internal_0_$__cuda_sm20_rcp_rn_f32_slowpath,(.L_x_104 - $__internal_0_$__cuda_sm20_rcp_rn_f32_slowpath)
$__internal_0_$__cuda_sm20_rcp_rn_f32_slowpath:
[----:B------:R-:W-:Y:S01]  /*f030*/  IMAD.SHL.U32 R0, R3, 0x2, RZ ;  /* 0x0000000203007824 */ /* 0x000fe200078e00ff */
[----:B------:R-:W-:Y:S04]  /*f040*/  BSSY B2, `(.L_x_99) ;  /* 0x0000030000027945 */ /* 0x000fe80003800000 */
[----:B------:R-:W-:-:S04]  /*f050*/  SHF.R.U32.HI R16, RZ, 0x18, R0 ;  /* 0x00000018ff107819 */ /* 0x000fc80000011600 */
[----:B------:R-:W-:-:S13]  /*f060*/  ISETP.NE.U32.AND P0, PT, R16, RZ, PT ;  /* 0x000000ff1000720c */ /* 0x000fda0003f05070 */
[----:B------:R-:W-:Y:S05]  /*f070*/  @P0 BRA `(.L_x_100) ;  /* 0x0000000000280947 */ /* 0x000fea0003800000 */
[----:B------:R-:W-:-:S05]  /*f080*/  IMAD.SHL.U32 R0, R3, 0x2, RZ ;  /* 0x0000000203007824 */ /* 0x000fca00078e00ff */
[----:B------:R-:W-:-:S13]  /*f090*/  ISETP.NE.AND P0, PT, R0, RZ, PT ;  /* 0x000000ff0000720c */ /* 0x000fda0003f05270 */
[----:B------:R-:W-:Y:S01]  /*f0a0*/  @P0 FFMA R7, R3, 1.84467440737095516160e+19, RZ ;  /* 0x5f80000003070823 */ /* 0x000fe200000000ff */
[----:B------:R-:W-:Y:S08]  /*f0b0*/  @!P0 MUFU.RCP R6, R3 ;  /* 0x0000000300068308 */ /* 0x000ff00000001000 */
[----:B------:R-:W1:Y:S02]  /*f0c0*/  @P0 MUFU.RCP R0, R7 ;  /* 0x0000000700000308 */ /* 0x000e640000001000 */
[----:B-1----:R-:W-:-:S04]  /*f0d0*/  @P0 FFMA R10, R7, R0, -1 ;  /* 0xbf800000070a0423 */ /* 0x002fc80000000000 */
[----:B------:R-:W-:-:S04]  /*f0e0*/  @P0 FADD.FTZ R13, -R10, -RZ ;  /* 0x800000ff0a0d0221 */ /* 0x000fc80000010100 */
[----:B------:R-:W-:-:S04]  /*f0f0*/  @P0 FFMA R0, R0, R13, R0 ;  /* 0x0000000d00000223 */ /* 0x000fc80000000000 */
[----:B------:R-:W-:Y:S01]  /*f100*/  @P0 FFMA R6, R0, 1.84467440737095516160e+19, RZ ;  /* 0x5f80000000060823 */ /* 0x000fe200000000ff */
[----:B------:R-:W-:Y:S06]  /*f110*/  BRA `(.L_x_101) ;  /* 0x0000000000887947 */ /* 0x000fec0003800000 */
.L_x_100:
[----:B------:R-:W-:-:S05]  /*f120*/  VIADD R18, R16, 0xffffff03 ;  /* 0xffffff0310127836 */ /* 0x000fca0000000000 */
[----:B------:R-:W-:-:S13]  /*f130*/  ISETP.GT.U32.AND P0, PT, R18, 0x1, PT ;  /* 0x000000011200780c */ /* 0x000fda0003f04070 */
[----:B------:R-:W-:Y:S05]  /*f140*/  @P0 BRA `(.L_x_102) ;  /* 0x0000000000780947 */ /* 0x000fea0003800000 */
[----:B------:R-:W-:Y:S01]  /*f150*/  LOP3.LUT R0, R3, 0x7fffff, RZ, 0xc0, !PT ;  /* 0x007fffff03007812 */ /* 0x000fe200078ec0ff */
[----:B------:R-:W-:-:S03]  /*f160*/  IMAD.MOV.U32 R13, RZ, RZ, 0x3 ;  /* 0x00000003ff0d7424 */ /* 0x000fc600078e00ff */
[----:B------:R-:W-:Y:S02]  /*f170*/  LOP3.LUT R0, R0, 0x3f800000, RZ, 0xfc, !PT ;  /* 0x3f80000000007812 */ /* 0x000fe400078efcff */
[----:B------:R-:W-:Y:S02]  /*f180*/  SHF.L.U32 R13, R13, R18, RZ ;  /* 0x000000120d0d7219 */ /* 0x000fe400000006ff */
[----:B------:R-:W1:Y:S02]  /*f190*/  MUFU.RCP R7, R0 ;  /* 0x0000000000077308 */ /* 0x000e640000001000 */
[----:B-1----:R-:W-:-:S04]  /*f1a0*/  FFMA R6, R0, R7, -1 ;  /* 0xbf80000000067423 */ /* 0x002fc80000000007 */
[----:B------:R-:W-:-:S04]  /*f1b0*/  FADD.FTZ R6, -R6, -RZ ;  /* 0x800000ff06067221 */ /* 0x000fc80000010100 */
[CCC-:B------:R-:W-:Y:S01]  /*f1c0*/  FFMA.RM R10, R7.reuse, R6.reuse, R7.reuse ;  /* 0x00000006070a7223 */ /* 0x1c0fe20000004007 */
[----:B------:R-:W-:-:S04]  /*f1d0*/  FFMA.RP R7, R7, R6, R7 ;  /* 0x0000000607077223 */ /* 0x000fc80000008007 */
[C---:B------:R-:W-:Y:S02]  /*f1e0*/  LOP3.LUT R6, R10.reuse, 0x7fffff, RZ, 0xc0, !PT ;  /* 0x007fffff0a067812 */ /* 0x040fe400078ec0ff */
[----:B------:R-:W-:Y:S02]  /*f1f0*/  FSETP.NEU.FTZ.AND P0, PT, R10, R7, PT ;  /* 0x000000070a00720b */ /* 0x000fe40003f1d000 */
[----:B------:R-:W-:Y:S02]  /*f200*/  LOP3.LUT R6, R6, 0x800000, RZ, 0xfc, !PT ;  /* 0x0080000006067812 */ /* 0x000fe400078efcff */
[----:B------:R-:W-:Y:S02]  /*f210*/  SEL R7, RZ, 0xffffffff, !P0 ;  /* 0xffffffffff077807 */ /* 0x000fe40004000000 */
[----:B------:R-:W-:-:S03]  /*f220*/  LOP3.LUT R13, R13, R6, RZ, 0xc0, !PT ;  /* 0x000000060d0d7212 */ /* 0x000fc600078ec0ff */
[----:B------:R-:W-:Y:S01]  /*f230*/  IMAD.MOV R7, RZ, RZ, -R7 ;  /* 0x000000ffff077224 */ /* 0x000fe200078e0a07 */
[----:B------:R-:W-:-:S04]  /*f240*/  SHF.R.U32.HI R13, RZ, R18, R13 ;  /* 0x00000012ff0d7219 */ /* 0x000fc8000001160d */
[--C-:B------:R-:W-:Y:S01]  /*f250*/  LOP3.LUT P1, RZ, R7, R18, R6.reuse, 0xf8, !PT ;  /* 0x0000001207ff7212 */ /* 0x100fe2000782f806 */
[----:B------:R-:W-:Y:S01]  /*f260*/  VIADD R7, R16, 0xffffff04 ;  /* 0xffffff0410077836 */ /* 0x000fe20000000000 */
[C---:B------:R-:W-:Y:S02]  /*f270*/  LOP3.LUT P0, RZ, R13.reuse, 0x1, RZ, 0xc0, !PT ;  /* 0x000000010dff7812 */ /* 0x040fe4000780c0ff */
[----:B------:R-:W-:Y:S02]  /*f280*/  LOP3.LUT P2, RZ, R13, 0x2, RZ, 0xc0, !PT ;  /* 0x000000020dff7812 */ /* 0x000fe4000784c0ff */
[----:B------:R-:W-:Y:S02]  /*f290*/  SHF.R.U32.HI R6, RZ, R7, R6 ;  /* 0x00000007ff067219 */ /* 0x000fe40000011606 */
[----:B------:R-:W-:Y:S02]  /*f2a0*/  PLOP3.LUT P0, PT, P0, P1, P2, 0xe0, 0x0 ;  /* 0x000000000000781c */ /* 0x000fe40000703c20 */
[----:B------:R-:W-:-:S02]  /*f2b0*/  LOP3.LUT P1, RZ, R3, 0x7fffff, RZ, 0xc0, !PT ;  /* 0x007fffff03ff7812 */ /* 0x000fc4000782c0ff */
[----:B------:R-:W-:-:S05]  /*f2c0*/  SEL R0, RZ, 0x1, !P0 ;  /* 0x00000001ff007807 */ /* 0x000fca0004000000 */
[----:B------:R-:W-:-:S05]  /*f2d0*/  IMAD.MOV R0, RZ, RZ, -R0 ;  /* 0x000000ffff007224 */ /* 0x000fca00078e0a00 */
[----:B------:R-:W-:-:S13]  /*f2e0*/  ISETP.GE.AND P0, PT, R0, RZ, PT ;  /* 0x000000ff0000720c */ /* 0x000fda0003f06270 */
[----:B------:R-:W-:-:S04]  /*f2f0*/  @!P0 VIADD R6, R6, 0x1 ;  /* 0x0000000106068836 */ /* 0x000fc80000000000 */
[----:B------:R-:W-:-:S05]  /*f300*/  @!P1 IMAD.SHL.U32 R6, R6, 0x2, RZ ;  /* 0x0000000206069824 */ /* 0x000fca00078e00ff */
[----:B------:R-:W-:Y:S01]  /*f310*/  LOP3.LUT R6, R6, 0x80000000, R3, 0xf8, !PT ;  /* 0x8000000006067812 */ /* 0x000fe200078ef803 */
[----:B------:R-:W-:Y:S06]  /*f320*/  BRA `(.L_x_101) ;  /* 0x0000000000047947 */ /* 0x000fec0003800000 */
.L_x_102:
[----:B------:R1:W2:Y:S02]  /*f330*/  MUFU.RCP R6, R3 ;  /* 0x0000000300067308 */ /* 0x0002a40000001000 */
.L_x_101:
[----:B------:R-:W-:Y:S05]  /*f340*/  BSYNC B2 ;  /* 0x0000000000027941 */ /* 0x000fea0003800000 */
.L_x_99:
[----:B--2---:R-:W-:Y:S02]  /*f350*/  IMAD.MOV.U32 R0, RZ, RZ, R6 ;  /* 0x000000ffff007224 */ /* 0x004fe400078e0006 */
[----:B------:R-:W-:Y:S02]  /*f360*/  IMAD.MOV.U32 R6, RZ, RZ, R12 ;  /* 0x000000ffff067224 */ /* 0x000fe400078e000c */
[----:B------:R-:W-:-:S04]  /*f370*/  IMAD.MOV.U32 R7, RZ, RZ, 0x0 ;  /* 0x00000000ff077424 */ /* 0x000fc800078e00ff */
[----:B-1----:R-:W-:Y:S05]  /*f380*/  RET.REL.NODEC R6 `(_ZN7cutlass13device_kernelINS_4fmha6kernel28FmhaKernelTmaWarpSpecializedINS1_10collective30FmhaMainloopTmaWarpSpecializedINS_12float_e4m3_tEffN4cute5tupleIJNS7_1CILi128EEENS9_ILi256EEENS9_ILi32EEEEEENS8_IJiNS9_ILi1EEENS8_IJiiEEEEEESG_NS8_IJSE_iSF_EEENS4_13DefaultFusionEJEEENS4_15FmhaFwdEpilogueIS6_fNS8_IJNS9_ILi64EEESC_SB_EEEEENS2_23IndividualTileSchedulerEJEEEEEvNT_6ParamsE) ;  /* 0xffffff0c061c7950 */ /* 0x002fea0003c3ffff */
.L_x_103:
[----:B------:R-:W-:-:S00]  /*f390*/  BRA `(.L_x_103) ;  /* 0xfffffffc00fc7947 */ /* 0x000fc0000383ffff */
[----:B------:R-:W-:-:S00]  /*f3a0*/  NOP ;  /* 0x0000000000007918 */ /* 0x000fc00000000000 */
        /* <DEDUP_REMOVED lines=13> */
.L_x_104:


//--------------------- .nv.global.init           --------------------------
	.section	.nv.global.init,"aw",@progbits
.nv.global.init:
	.type		$str$24,@object
	.size		$str$24,($str$25 - $str$24)
$str$24:
        /*0000*/ 	.byte	0x28, 0x61, 0x64, 0x64, 0x72, 0x65, 0x73, 0x73, 0x20, 0x26, 0x20, 0x6d, 0x61, 0x73, 0x6b, 0x29
        /*0010*/ 	.byte	0x20, 0x3d, 0x3d, 0x20, 0x30, 0x00
	.type		$str$25,@object
	.size		$str$25,(__unnamed_1 - $str$25)
$str$25:
        /*0016*/ 	.byte	0x2f, 0x74, 0x6d, 0x70, 0x2f, 0x63, 0x75, 0x74, 0x6c, 0x61, 0x73, 0x73, 0x5f, 0x73, 0x77, 0x65
        /*0026*/ 	.byte	0x65, 0x70, 0x5f, 0x73, 0x72, 0x63, 0x2f, 0x69, 0x6e, 0x63, 0x6c, 0x75, 0x64, 0x65, 0x2f, 0x63
        /*0036*/ 	.byte	0x75, 0x74, 0x65, 0x2f, 0x70, 0x6f, 0x69, 0x6e, 0x74, 0x65, 0x72, 0x5f, 0x66, 0x6c, 0x61, 0x67
        /*0046*/ 	.byte	0x67, 0x65, 0x64, 0x2e, 0x68, 0x70, 0x70, 0x00
	.type		__unnamed_1,@object
	.size		__unnamed_1,(.L_0 - __unnamed_1)
__unnamed_1:
        /*004e*/ 	.byte	0x61, 0x75, 0x74, 0x6f, 0x20, 0x63, 0x75, 0x74, 0x65, 0x3a, 0x3a, 0x61, 0x73, 0x5f, 0x70, 0x6f
        /* <DEDUP_REMOVED lines=27> */
        /*020e*/ 	.byte	0x43, 0x3c, 0x30, 0x3e, 0x3e, 0x3e, 0x3e, 0x3e, 0x5d, 0x00
.L_0:


//--------------------- .nv.shared._ZN7cutlass13device_kernelINS_4fmha6kernel28FmhaKernelTmaWarpSpecializedINS1_10collective30FmhaMainloopTmaWarpSpecializedINS_12float_e4m3_tEffN4cute5tupleIJNS7_1CILi128EEENS9_ILi256EEENS9_ILi32EEEEEENS8_IJiNS9_ILi1EEENS8_IJiiEEEEEESG_NS8_IJSE_iSF_EEENS4_13DefaultFusionEJEEENS4_15FmhaFwdEpilogueIS6_fNS8_IJNS9_ILi64EEESC_SB_EEEEENS2_23IndividualTileSchedulerEJEEEEEvNT_6ParamsE --------------------------
	.section	.nv.shared._ZN7cutlass13device_kernelINS_4fmha6kernel28FmhaKernelTmaWarpSpecializedINS1_10collective30FmhaMainloopTmaWarpSpecializedINS_12float_e4m3_tEffN4cute5tupleIJNS7_1CILi128EEENS9_ILi256EEENS9_ILi32EEEEEENS8_IJiNS9_ILi1EEENS8_IJiiEEEEEESG_NS8_IJSE_iSF_EEENS4_13DefaultFusionEJEEENS4_15FmhaFwdEpilogueIS6_fNS8_IJNS9_ILi64EEESC_SB_EEEEENS2_23IndividualTileSchedulerEJEEEEEvNT_6ParamsE,"aw",@nobits
	.sectionflags	@""
	.align	16
	.zero		1024


//--------------------- .nv.shared.reserved.0     --------------------------
	.section	.nv.shared.reserved.0,"aw",@nobits
	.weak		__nv_reservedSMEM_offset_0_alias
	.size		__nv_reservedSMEM_offset_0_alias, 0, 0
	.other		__nv_reservedSMEM_offset_0_alias,@"STO_CUDA_RESERVED_SHARED STV_DEFAULT"
__nv_reservedSMEM_offset_0_alias:
	.zero		0


//--------------------- .nv.global                --------------------------
	.section	.nv.global,"aw",@nobits
.nv.global:
	.type		_ZN39_INTERNAL_1af4ac35_4_k_cu_d5334903_27844cute1_E,@object
	.size		_ZN39_INTERNAL_1af4ac35_4_k_cu_d5334903_27844cute1_E,(_ZN39_INTERNAL_1af4ac35_4_k_cu_d5334903_27844cuda3std3__45__cpo6cbeginE - _ZN39_INTERNAL_1af4ac35_4_k_cu_d5334903_27844cute1_E)
_ZN39_INTERNAL_1af4ac35_4_k_cu_d5334903_27844cute1_E:
	.zero		1
	.type		_ZN39_INTERNAL_1af4ac35_4_k_cu_d5334903_27844cuda3std3__45__cpo6cbeginE,@object
	.size		_ZN39_INTERNAL_1af4ac35_4_k_cu_d5334903_27844cuda3std3__45__cpo6cbeginE,(_ZN39_INTERNAL_1af4ac35_4_k_cu_d5334903_27844cuda3std3__48in_placeE - _ZN39_INTERNAL_1af4ac35_4_k_cu_d5334903_27844cuda3std3__45__cpo6cbeginE)
_ZN39_INTERNAL_1af4ac35_4_k_cu_d5334903_27844cuda3std3__45__cpo6cbeginE:
	.zero		1
	.type		_ZN39_INTERNAL_1af4ac35_4_k_cu_d5334903_27844cuda3std3__48in_placeE,@object
	.size		_ZN39_INTERNAL_1af4ac35_4_k_cu_d5334903_27844cuda3std3__48in_placeE,(_ZN39_INTERNAL_1af4ac35_4_k_cu_d5334903_27844cuda3std6ranges3__45__cpo9iter_moveE - _ZN39_INTERNAL_1af4ac35_4_k_cu_d5334903_27844cuda3std3__48in_placeE)
_ZN39_INTERNAL_1af4ac35_4_k_cu_d5334903_27844cuda3std3__48in_placeE:
	.zero		1
	.type		_ZN39_INTERNAL_1af4ac35_4_k_cu_d5334903_27844cuda3std6ranges3__45__cpo9iter_moveE,@object
	.size		_ZN39_INTERNAL_1af4ac35_4_k_cu_d5334903_27844cuda3std6ranges3__45__cpo9iter_moveE,(_ZN39_INTERNAL_1af4ac35_4_k_cu_d5334903_27844cuda3std3__45__cpo5beginE - _ZN39_INTERNAL_1af4ac35_4_k_cu_d5334903_27844cuda3std6ranges3__45__cpo9iter_moveE)
_ZN39_INTERNAL_1af4ac35_4_k_cu_d5334903_27844cuda3std6ranges3__45__cpo9iter_moveE:
	.zero		1
	.type		_ZN39_INTERNAL_1af4ac35_4_k_cu_d5334903_27844cuda3std3__45__cpo5beginE,@object
	.size		_ZN39_INTERNAL_1af4ac35_4_k_cu_d5334903_27844cuda3std3__45__cpo5beginE,(_ZN39_INTERNAL_1af4ac35_4_k_cu_d5334903_27844cuda3std3__441_GLOBAL__N__1af4ac35_4_k_cu_d5334903_27846ignoreE - _ZN39_INTERNAL_1af4ac35_4_k_cu_d5334903_27844cuda3std3__45__cpo5beginE)
_ZN39_INTERNAL_1af4ac35_4_k_cu_d5334903_27844cuda3std3__45__cpo5beginE:
	.zero		1
	.type		_ZN39_INTERNAL_1af4ac35_4_k_cu_d5334903_27844cuda3std3__441_GLOBAL__N__1af4ac35_4_k_cu_d5334903_27846ignoreE,@object
	.size		_ZN39_INTERNAL_1af4ac35_4_k_cu_d5334903_27844cuda3std3__441_GLOBAL__N__1af4ac35_4_k_cu_d5334903_27846ignoreE,(_ZN39_INTERNAL_1af4ac35_4_k_cu_d5334903_27844cute7productE - _ZN39_INTERNAL_1af4ac35_4_k_cu_d5334903_27844cuda3std3__441_GLOBAL__N__1af4ac35_4_k_cu_d5334903_27846ignoreE)
_ZN39_INTERNAL_1af4ac35_4_k_cu_d5334903_27844cuda3std3__441_GLOBAL__N__1af4ac35_4_k_cu_d5334903_27846ignoreE:
	.zero		1
	.type		_ZN39_INTERNAL_1af4ac35_4_k_cu_d5334903_27844cute7productE,@object
	.size		_ZN39_INTERNAL_1af4ac35_4_k_cu_d5334903_27844cute7productE,(_ZN39_INTERNAL_1af4ac35_4_k_cu_d5334903_27844cuda3std3__45__cpo3endE - _ZN39_INTERNAL_1af4ac35_4_k_cu_d5334903_27844cute7productE)
_ZN39_INTERNAL_1af4ac35_4_k_cu_d5334903_27844cute7productE:
	.zero		1
	.type		_ZN39_INTERNAL_1af4ac35_4_k_cu_d5334903_27844cuda3std3__45__cpo3endE,@object
	.size		_ZN39_INTERNAL_1af4ac35_4_k_cu_d5334903_27844cuda3std3__45__cpo3endE,(_ZN39_INTERNAL_1af4ac35_4_k_cu_d5334903_27844cuda3std3__419piecewise_constructE - _ZN39_INTERNAL_1af4ac35_4_k_cu_d5334903_27844cuda3std3__45__cpo3endE)
_ZN39_INTERNAL_1af4ac35_4_k_cu_d5334903_27844cuda3std3__45__cpo3endE:
	.zero		1
	.type		_ZN39_INTERNAL_1af4ac35_4_k_cu_d5334903_27844cuda3std3__419piecewise_constructE,@object
	.size		_ZN39_INTERNAL_1af4ac35_4_k_cu_d5334903_27844cuda3std3__419piecewise_constructE,(_ZN39_INTERNAL_1af4ac35_4_k_cu_d5334903_27844cuda3std3__45__cpo4cendE - _ZN39_INTERNAL_1af4ac35_4_k_cu_d5334903_27844cuda3std3__419piecewise_constructE)
_ZN39_INTERNAL_1af4ac35_4_k_cu_d5334903_27844cuda3std3__419piecewise_constructE:
	.zero		1
	.type		_ZN39_INTERNAL_1af4ac35_4_k_cu_d5334903_27844cuda3std3__45__cpo4cendE,@object
	.size		_ZN39_INTERNAL_1af4ac35_4_k_cu_d5334903_27844cuda3std3__45__cpo4cendE,(_ZN39_INTERNAL_1af4ac35_4_k_cu_d5334903_27844cuda3std6ranges3__45__cpo4swapE - _ZN39_INTERNAL_1af4ac35_4_k_cu_d5334903_27844cuda3std3__45__cpo4cendE)
_ZN39_INTERNAL_1af4ac35_4_k_cu_d5334903_27844cuda3std3__45__cpo4cendE:
	.zero		1
	.type		_ZN39_INTERNAL_1af4ac35_4_k_cu_d5334903_27844cuda3std6ranges3__45__cpo4swapE,@object
	.size		_ZN39_INTERNAL_1af4ac35_4_k_cu_d5334903_27844cuda3std6ranges3__45__cpo4swapE,(.L_8 - _ZN39_INTERNAL_1af4ac35_4_k_cu_d5334903_27844cuda3std6ranges3__45__cpo4swapE)
_ZN39_INTERNAL_1af4ac35_4_k_cu_d5334903_27844cuda3std6ranges3__45__cpo4swapE:
	.zero		1
.L_8:


//--------------------- .nv.constant0._ZN7cutlass13device_kernelINS_4fmha6kernel28FmhaKernelTmaWarpSpecializedINS1_10collective30FmhaMainloopTmaWarpSpecializedINS_12float_e4m3_tEffN4cute5tupleIJNS7_1CILi128EEENS9_ILi256EEENS9_ILi32EEEEEENS8_IJiNS9_ILi1EEENS8_IJiiEEEEEESG_NS8_IJSE_iSF_EEENS4_13DefaultFusionEJEEENS4_15FmhaFwdEpilogueIS6_fNS8_IJNS9_ILi64EEESC_SB_EEEEENS2_23IndividualTileSchedulerEJEEEEEvNT_6ParamsE --------------------------
	.section	.nv.constant0._ZN7cutlass13device_kernelINS_4fmha6kernel28FmhaKernelTmaWarpSpecializedINS1_10collective30FmhaMainloopTmaWarpSpecializedINS_12float_e4m3_tEffN4cute5tupleIJNS7_1CILi128EEENS9_ILi256EEENS9_ILi32EEEEEENS8_IJiNS9_ILi1EEENS8_IJiiEEEEEESG_NS8_IJSE_iSF_EEENS4_13DefaultFusionEJEEENS4_15FmhaFwdEpilogueIS6_fNS8_IJNS9_ILi64EEESC_SB_EEEEENS2_23IndividualTileSchedulerEJEEEEEvNT_6ParamsE,"a",@progbits
	.sectionflags	@""
	.align	4
.nv.constant0._ZN7cutlass13device_kernelINS_4fmha6kernel28FmhaKernelTmaWarpSpecializedINS1_10collective30FmhaMainloopTmaWarpSpecializedINS_12float_e4m3_tEffN4cute5tupleIJNS7_1CILi128EEENS9_ILi256EEENS9_ILi32EEEEEENS8_IJiNS9_ILi1EEENS8_IJiiEEEEEESG_NS8_IJSE_iSF_EEENS4_13DefaultFusionEJEEENS4_15FmhaFwdEpilogueIS6_fNS8_IJNS9_ILi64EEESC_SB_EEEEENS2_23IndividualTileSchedulerEJEEEEEvNT_6ParamsE:
	.zero		2688


//--------------------- SYMBOLS --------------------------

	.type		.nv.reservedSmem.offset0,@object
	.size		.nv.reservedSmem.offset0,0x4
	.type		__assertfail,@function
